	.target	sm_103a

	.elftype	@"ET_EXEC"


//--------------------- .note.nv.tkinfo           --------------------------
	.section	.note.nv.tkinfo,"",@"SHT_NOTE"
	.sectionflags	@"SHF_NOTE_NV_TKINFO"
	.tkinfo
        /*0018*/ 	.word	0x00000002
        /*0030*/ 	.string	""
        /*0030*/ 	.string	"ptxas"
        /*0030*/ 	.string	"Cuda compilation tools, release 13.0, V13.0.88"
        /*0030*/ 	.string	"Build cuda_13.0.r13.0/compiler.36424714_0"
        /*0030*/ 	.string	"-arch sm_103a -m 64 "



//--------------------- .note.nv.cuinfo           --------------------------
	.section	.note.nv.cuinfo,"",@"SHT_NOTE"
	.sectionflags	@"SHF_NOTE_NV_CUINFO"
        /*0018*/ 	.short	0x0002
        /*001a*/ 	.short	0x0067
        /*001c*/ 	.short	0x0082
	.zero		2


//--------------------- .nv.info                  --------------------------
	.section	.nv.info,"",@"SHT_CUDA_INFO"
	.align	4


	//----- nvinfo : EIATTR_REGCOUNT
	.align		4
        /*0000*/ 	.byte	0x04, 0x2f
        /*0002*/ 	.short	(.L_41 - .L_40)
	.align		4
.L_40:
        /*0004*/ 	.word	index@(_ZN3cub18CUB_300001_SM_10306detail11EmptyKernelIvEEvv)
        /*0008*/ 	.word	0x00000004


	//----- nvinfo : EIATTR_FRAME_SIZE
	.align		4
.L_41:
        /*000c*/ 	.byte	0x04, 0x11
        /*000e*/ 	.short	(.L_43 - .L_42)
	.align		4
.L_42:
        /*0010*/ 	.word	index@(_ZN3cub18CUB_300001_SM_10306detail11EmptyKernelIvEEvv)
        /*0014*/ 	.word	0x00000000


	//----- nvinfo : EIATTR_REGCOUNT
	.align		4
.L_43:
        /*0018*/ 	.byte	0x04, 0x2f
        /*001a*/ 	.short	(.L_45 - .L_44)
	.align		4
.L_44:
        /*001c*/ 	.word	index@(_ZN4vllm31static_scaled_int8_quant_kernelIffEEvPKT_PaPKT0_i)
        /*0020*/ 	.word	0x00000020


	//----- nvinfo : EIATTR_FRAME_SIZE
	.align		4
.L_45:
        /*0024*/ 	.byte	0x04, 0x11
        /*0026*/ 	.short	(.L_47 - .L_46)
	.align		4
.L_46:
        /*0028*/ 	.word	index@(_ZN4vllm31static_scaled_int8_quant_kernelIffEEvPKT_PaPKT0_i)
        /*002c*/ 	.word	0x00000000


	//----- nvinfo : EIATTR_REGCOUNT
	.align		4
.L_47:
        /*0030*/ 	.byte	0x04, 0x2f
        /*0032*/ 	.short	(.L_49 - .L_48)
	.align		4
.L_48:
        /*0034*/ 	.word	index@(_ZN4vllm35static_scaled_int8_azp_quant_kernelIffiEEvPKT_PaPKT0_PKT1_i)
        /*0038*/ 	.word	0x00000020


	//----- nvinfo : EIATTR_FRAME_SIZE
	.align		4
.L_49:
        /*003c*/ 	.byte	0x04, 0x11
        /*003e*/ 	.short	(.L_51 - .L_50)
	.align		4
.L_50:
        /*0040*/ 	.word	index@(_ZN4vllm35static_scaled_int8_azp_quant_kernelIffiEEvPKT_PaPKT0_PKT1_i)
        /*0044*/ 	.word	0x00000000


	//----- nvinfo : EIATTR_REGCOUNT
	.align		4
.L_51:
        /*0048*/ 	.byte	0x04, 0x2f
        /*004a*/ 	.short	(.L_53 - .L_52)
	.align		4
.L_52:
        /*004c*/ 	.word	index@(_ZN4vllm31static_scaled_int8_quant_kernelIN3c104HalfEfEEvPKT_PaPKT0_i)
        /*0050*/ 	.word	0x00000020


	//----- nvinfo : EIATTR_FRAME_SIZE
	.align		4
.L_53:
        /*0054*/ 	.byte	0x04, 0x11
        /*0056*/ 	.short	(.L_55 - .L_54)
	.align		4
.L_54:
        /*0058*/ 	.word	index@(_ZN4vllm31static_scaled_int8_quant_kernelIN3c104HalfEfEEvPKT_PaPKT0_i)
        /*005c*/ 	.word	0x00000000


	//----- nvinfo : EIATTR_REGCOUNT
	.align		4
.L_55:
        /*0060*/ 	.byte	0x04, 0x2f
        /*0062*/ 	.short	(.L_57 - .L_56)
	.align		4
.L_56:
        /*0064*/ 	.word	index@(_ZN4vllm35static_scaled_int8_azp_quant_kernelIN3c104HalfEfiEEvPKT_PaPKT0_PKT1_i)
        /*0068*/ 	.word	0x0000001f


	//----- nvinfo : EIATTR_FRAME_SIZE
	.align		4
.L_57:
        /*006c*/ 	.byte	0x04, 0x11
        /*006e*/ 	.short	(.L_59 - .L_58)
	.align		4
.L_58:
        /*0070*/ 	.word	index@(_ZN4vllm35static_scaled_int8_azp_quant_kernelIN3c104HalfEfiEEvPKT_PaPKT0_PKT1_i)
        /*0074*/ 	.word	0x00000000


	//----- nvinfo : EIATTR_REGCOUNT
	.align		4
.L_59:
        /*0078*/ 	.byte	0x04, 0x2f
        /*007a*/ 	.short	(.L_61 - .L_60)
	.align		4
.L_60:
        /*007c*/ 	.word	index@(_ZN4vllm31static_scaled_int8_quant_kernelIN3c108BFloat16EfEEvPKT_PaPKT0_i)
        /*0080*/ 	.word	0x00000020


	//----- nvinfo : EIATTR_FRAME_SIZE
	.align		4
.L_61:
        /*0084*/ 	.byte	0x04, 0x11
        /*0086*/ 	.short	(.L_63 - .L_62)
	.align		4
.L_62:
        /*0088*/ 	.word	index@(_ZN4vllm31static_scaled_int8_quant_kernelIN3c108BFloat16EfEEvPKT_PaPKT0_i)
        /*008c*/ 	.word	0x00000000


	//----- nvinfo : EIATTR_REGCOUNT
	.align		4
.L_63:
        /*0090*/ 	.byte	0x04, 0x2f
        /*0092*/ 	.short	(.L_65 - .L_64)
	.align		4
.L_64:
        /*0094*/ 	.word	index@(_ZN4vllm35static_scaled_int8_azp_quant_kernelIN3c108BFloat16EfiEEvPKT_PaPKT0_PKT1_i)
        /*0098*/ 	.word	0x0000001f


	//----- nvinfo : EIATTR_FRAME_SIZE
	.align		4
.L_65:
        /*009c*/ 	.byte	0x04, 0x11
        /*009e*/ 	.short	(.L_67 - .L_66)
	.align		4
.L_66:
        /*00a0*/ 	.word	index@(_ZN4vllm35static_scaled_int8_azp_quant_kernelIN3c108BFloat16EfiEEvPKT_PaPKT0_PKT1_i)
        /*00a4*/ 	.word	0x00000000


	//----- nvinfo : EIATTR_REGCOUNT
	.align		4
.L_67:
        /*00a8*/ 	.byte	0x04, 0x2f
        /*00aa*/ 	.short	(.L_69 - .L_68)
	.align		4
.L_68:
        /*00ac*/ 	.word	index@(_ZN4vllm32dynamic_scaled_int8_quant_kernelIffEEvPKT_PaPT0_i)
        /*00b0*/ 	.word	0x00000020


	//----- nvinfo : EIATTR_FRAME_SIZE
	.align		4
.L_69:
        /*00b4*/ 	.byte	0x04, 0x11
        /*00b6*/ 	.short	(.L_71 - .L_70)
	.align		4
.L_70:
        /*00b8*/ 	.word	index@(_ZN4vllm32dynamic_scaled_int8_quant_kernelIffEEvPKT_PaPT0_i)
        /*00bc*/ 	.word	0x00000000


	//----- nvinfo : EIATTR_REGCOUNT
	.align		4
.L_71:
        /*00c0*/ 	.byte	0x04, 0x2f
        /*00c2*/ 	.short	(.L_73 - .L_72)
	.align		4
.L_72:
        /*00c4*/ 	.word	index@(_ZN4vllm36dynamic_scaled_int8_azp_quant_kernelIffiEEvPKT_PaPT0_PT1_i)
        /*00c8*/ 	.word	0x00000024


	//----- nvinfo : EIATTR_FRAME_SIZE
	.align		4
.L_73:
        /*00cc*/ 	.byte	0x04, 0x11
        /*00ce*/ 	.short	(.L_75 - .L_74)
	.align		4
.L_74:
        /*00d0*/ 	.word	index@(_ZN4vllm36dynamic_scaled_int8_azp_quant_kernelIffiEEvPKT_PaPT0_PT1_i)
        /*00d4*/ 	.word	0x00000000


	//----- nvinfo : EIATTR_REGCOUNT
	.align		4
.L_75:
        /*00d8*/ 	.byte	0x04, 0x2f
        /*00da*/ 	.short	(.L_77 - .L_76)
	.align		4
.L_76:
        /*00dc*/ 	.word	index@(_ZN4vllm32dynamic_scaled_int8_quant_kernelIN3c104HalfEfEEvPKT_PaPT0_i)
        /*00e0*/ 	.word	0x00000020


	//----- nvinfo : EIATTR_FRAME_SIZE
	.align		4
.L_77:
        /*00e4*/ 	.byte	0x04, 0x11
        /*00e6*/ 	.short	(.L_79 - .L_78)
	.align		4
.L_78:
        /*00e8*/ 	.word	index@(_ZN4vllm32dynamic_scaled_int8_quant_kernelIN3c104HalfEfEEvPKT_PaPT0_i)
        /*00ec*/ 	.word	0x00000000


	//----- nvinfo : EIATTR_REGCOUNT
	.align		4
.L_79:
        /*00f0*/ 	.byte	0x04, 0x2f
        /*00f2*/ 	.short	(.L_81 - .L_80)
	.align		4
.L_80:
        /*00f4*/ 	.word	index@(_ZN4vllm36dynamic_scaled_int8_azp_quant_kernelIN3c104HalfEfiEEvPKT_PaPT0_PT1_i)
        /*00f8*/ 	.word	0x00000020


	//----- nvinfo : EIATTR_FRAME_SIZE
	.align		4
.L_81:
        /*00fc*/ 	.byte	0x04, 0x11
        /*00fe*/ 	.short	(.L_83 - .L_82)
	.align		4
.L_82:
        /*0100*/ 	.word	index@(_ZN4vllm36dynamic_scaled_int8_azp_quant_kernelIN3c104HalfEfiEEvPKT_PaPT0_PT1_i)
        /*0104*/ 	.word	0x00000000


	//----- nvinfo : EIATTR_REGCOUNT
	.align		4
.L_83:
        /*0108*/ 	.byte	0x04, 0x2f
        /*010a*/ 	.short	(.L_85 - .L_84)
	.align		4
.L_84:
        /*010c*/ 	.word	index@(_ZN4vllm32dynamic_scaled_int8_quant_kernelIN3c108BFloat16EfEEvPKT_PaPT0_i)
        /*0110*/ 	.word	0x0000001e


	//----- nvinfo : EIATTR_FRAME_SIZE
	.align		4
.L_85:
        /*0114*/ 	.byte	0x04, 0x11
        /*0116*/ 	.short	(.L_87 - .L_86)
	.align		4
.L_86:
        /*0118*/ 	.word	index@(_ZN4vllm32dynamic_scaled_int8_quant_kernelIN3c108BFloat16EfEEvPKT_PaPT0_i)
        /*011c*/ 	.word	0x00000000


	//----- nvinfo : EIATTR_REGCOUNT
	.align		4
.L_87:
        /*0120*/ 	.byte	0x04, 0x2f
        /*0122*/ 	.short	(.L_89 - .L_88)
	.align		4
.L_88:
        /*0124*/ 	.word	index@(_ZN4vllm36dynamic_scaled_int8_azp_quant_kernelIN3c108BFloat16EfiEEvPKT_PaPT0_PT1_i)
        /*0128*/ 	.word	0x00000020


	//----- nvinfo : EIATTR_FRAME_SIZE
	.align		4
.L_89:
        /*012c*/ 	.byte	0x04, 0x11
        /*012e*/ 	.short	(.L_91 - .L_90)
	.align		4
.L_90:
        /*0130*/ 	.word	index@(_ZN4vllm36dynamic_scaled_int8_azp_quant_kernelIN3c108BFloat16EfiEEvPKT_PaPT0_PT1_i)
        /*0134*/ 	.word	0x00000000


	//----- nvinfo : EIATTR_MIN_STACK_SIZE
	.align		4
.L_91:
        /*0138*/ 	.byte	0x04, 0x12
        /*013a*/ 	.short	(.L_93 - .L_92)
	.align		4
.L_92:
        /*013c*/ 	.word	index@(_ZN4vllm36dynamic_scaled_int8_azp_quant_kernelIN3c108BFloat16EfiEEvPKT_PaPT0_PT1_i)
        /*0140*/ 	.word	0x00000000


	//----- nvinfo : EIATTR_MIN_STACK_SIZE
	.align		4
.L_93:
        /*0144*/ 	.byte	0x04, 0x12
        /*0146*/ 	.short	(.L_95 - .L_94)
	.align		4
.L_94:
        /*0148*/ 	.word	index@(_ZN4vllm32dynamic_scaled_int8_quant_kernelIN3c108BFloat16EfEEvPKT_PaPT0_i)
        /*014c*/ 	.word	0x00000000


	//----- nvinfo : EIATTR_MIN_STACK_SIZE
	.align		4
.L_95:
        /*0150*/ 	.byte	0x04, 0x12
        /*0152*/ 	.short	(.L_97 - .L_96)
	.align		4
.L_96:
        /*0154*/ 	.word	index@(_ZN4vllm36dynamic_scaled_int8_azp_quant_kernelIN3c104HalfEfiEEvPKT_PaPT0_PT1_i)
        /*0158*/ 	.word	0x00000000


	//----- nvinfo : EIATTR_MIN_STACK_SIZE
	.align		4
.L_97:
        /*015c*/ 	.byte	0x04, 0x12
        /*015e*/ 	.short	(.L_99 - .L_98)
	.align		4
.L_98:
        /*0160*/ 	.word	index@(_ZN4vllm32dynamic_scaled_int8_quant_kernelIN3c104HalfEfEEvPKT_PaPT0_i)
        /*0164*/ 	.word	0x00000000


	//----- nvinfo : EIATTR_MIN_STACK_SIZE
	.align		4
.L_99:
        /*0168*/ 	.byte	0x04, 0x12
        /*016a*/ 	.short	(.L_101 - .L_100)
	.align		4
.L_100:
        /*016c*/ 	.word	index@(_ZN4vllm36dynamic_scaled_int8_azp_quant_kernelIffiEEvPKT_PaPT0_PT1_i)
        /*0170*/ 	.word	0x00000000


	//----- nvinfo : EIATTR_MIN_STACK_SIZE
	.align		4
.L_101:
        /*0174*/ 	.byte	0x04, 0x12
        /*0176*/ 	.short	(.L_103 - .L_102)
	.align		4
.L_102:
        /*0178*/ 	.word	index@(_ZN4vllm32dynamic_scaled_int8_quant_kernelIffEEvPKT_PaPT0_i)
        /*017c*/ 	.word	0x00000000


	//----- nvinfo : EIATTR_MIN_STACK_SIZE
	.align		4
.L_103:
        /*0180*/ 	.byte	0x04, 0x12
        /*0182*/ 	.short	(.L_105 - .L_104)
	.align		4
.L_104:
        /*0184*/ 	.word	index@(_ZN4vllm35static_scaled_int8_azp_quant_kernelIN3c108BFloat16EfiEEvPKT_PaPKT0_PKT1_i)
        /*0188*/ 	.word	0x00000000


	//----- nvinfo : EIATTR_MIN_STACK_SIZE
	.align		4
.L_105:
        /*018c*/ 	.byte	0x04, 0x12
        /*018e*/ 	.short	(.L_107 - .L_106)
	.align		4
.L_106:
        /*0190*/ 	.word	index@(_ZN4vllm31static_scaled_int8_quant_kernelIN3c108BFloat16EfEEvPKT_PaPKT0_i)
        /*0194*/ 	.word	0x00000000


	//----- nvinfo : EIATTR_MIN_STACK_SIZE
	.align		4
.L_107:
        /*0198*/ 	.byte	0x04, 0x12
        /*019a*/ 	.short	(.L_109 - .L_108)
	.align		4
.L_108:
        /*019c*/ 	.word	index@(_ZN4vllm35static_scaled_int8_azp_quant_kernelIN3c104HalfEfiEEvPKT_PaPKT0_PKT1_i)
        /*01a0*/ 	.word	0x00000000


	//----- nvinfo : EIATTR_MIN_STACK_SIZE
	.align		4
.L_109:
        /*01a4*/ 	.byte	0x04, 0x12
        /*01a6*/ 	.short	(.L_111 - .L_110)
	.align		4
.L_110:
        /*01a8*/ 	.word	index@(_ZN4vllm31static_scaled_int8_quant_kernelIN3c104HalfEfEEvPKT_PaPKT0_i)
        /*01ac*/ 	.word	0x00000000


	//----- nvinfo : EIATTR_MIN_STACK_SIZE
	.align		4
.L_111:
        /*01b0*/ 	.byte	0x04, 0x12
        /*01b2*/ 	.short	(.L_113 - .L_112)
	.align		4
.L_112:
        /*01b4*/ 	.word	index@(_ZN4vllm35static_scaled_int8_azp_quant_kernelIffiEEvPKT_PaPKT0_PKT1_i)
        /*01b8*/ 	.word	0x00000000


	//----- nvinfo : EIATTR_MIN_STACK_SIZE
	.align		4
.L_113:
        /*01bc*/ 	.byte	0x04, 0x12
        /*01be*/ 	.short	(.L_115 - .L_114)
	.align		4
.L_114:
        /*01c0*/ 	.word	index@(_ZN4vllm31static_scaled_int8_quant_kernelIffEEvPKT_PaPKT0_i)
        /*01c4*/ 	.word	0x00000000


	//----- nvinfo : EIATTR_MIN_STACK_SIZE
	.align		4
.L_115:
        /*01c8*/ 	.byte	0x04, 0x12
        /*01ca*/ 	.short	(.L_117 - .L_116)
	.align		4
.L_116:
        /*01cc*/ 	.word	index@(_ZN3cub18CUB_300001_SM_10306detail11EmptyKernelIvEEvv)
        /*01d0*/ 	.word	0x00000000
.L_117:


//--------------------- .nv.compat                --------------------------
	.section	.nv.compat,"",@"SHT_CUDA_COMPAT_INFO"
	.align	4
        /*0000*/ 	.byte	0x02, 0x09, 0x01, 0x00, 0x02, 0x02, 0x01, 0x00, 0x02, 0x05, 0x05, 0x00, 0x03, 0x07, 0x01, 0x01
        /*0010*/ 	.byte	0x02, 0x03, 0x00, 0x00, 0x02, 0x06, 0x01, 0x00, 0x04, 0x0b, 0x08, 0x00, 0x00, 0x00, 0x00, 0x00
        /*0020*/ 	.byte	0x00, 0x00, 0x00, 0x00


//--------------------- .nv.info._ZN4vllm36dynamic_scaled_int8_azp_quant_kernelIN3c108BFloat16EfiEEvPKT_PaPT0_PT1_i --------------------------
	.section	.nv.info._ZN4vllm36dynamic_scaled_int8_azp_quant_kernelIN3c108BFloat16EfiEEvPKT_PaPT0_PT1_i,"",@"SHT_CUDA_INFO"
	.sectionflags	@""
	.align	4


	//----- nvinfo : EIATTR_CUDA_API_VERSION
	.align		4
        /*0000*/ 	.byte	0x04, 0x37
        /*0002*/ 	.short	(.L_119 - .L_118)
.L_118:
        /*0004*/ 	.word	0x00000082


	//----- nvinfo : EIATTR_KPARAM_INFO
	.align		4
.L_119:
        /*0008*/ 	.byte	0x04, 0x17
        /*000a*/ 	.short	(.L_121 - .L_120)
.L_120:
        /*000c*/ 	.word	0x00000000
        /*0010*/ 	.short	0x0004
        /*0012*/ 	.short	0x0020
        /*0014*/ 	.byte	0x00, 0xf0, 0x11, 0x00


	//----- nvinfo : EIATTR_KPARAM_INFO
	.align		4
.L_121:
        /*0018*/ 	.byte	0x04, 0x17
        /*001a*/ 	.short	(.L_123 - .L_122)
.L_122:
        /*001c*/ 	.word	0x00000000
        /*0020*/ 	.short	0x0003
        /*0022*/ 	.short	0x0018
        /*0024*/ 	.byte	0x00, 0xf5, 0x21, 0x00


	//----- nvinfo : EIATTR_KPARAM_INFO
	.align		4
.L_123:
        /*0028*/ 	.byte	0x04, 0x17
        /*002a*/ 	.short	(.L_125 - .L_124)
.L_124:
        /*002c*/ 	.word	0x00000000
        /*0030*/ 	.short	0x0002
        /*0032*/ 	.short	0x0010
        /*0034*/ 	.byte	0x00, 0xf5, 0x21, 0x00


	//----- nvinfo : EIATTR_KPARAM_INFO
	.align		4
.L_125:
        /*0038*/ 	.byte	0x04, 0x17
        /*003a*/ 	.short	(.L_127 - .L_126)
.L_126:
        /*003c*/ 	.word	0x00000000
        /*0040*/ 	.short	0x0001
        /*0042*/ 	.short	0x0008
        /*0044*/ 	.byte	0x00, 0xf5, 0x21, 0x00


	//----- nvinfo : EIATTR_KPARAM_INFO
	.align		4
.L_127:
        /*0048*/ 	.byte	0x04, 0x17
        /*004a*/ 	.short	(.L_129 - .L_128)
.L_128:
        /*004c*/ 	.word	0x00000000
        /*0050*/ 	.short	0x0000
        /*0052*/ 	.short	0x0000
        /*0054*/ 	.byte	0x00, 0xf5, 0x21, 0x00


	//----- nvinfo : EIATTR_SPARSE_MMA_MASK
	.align		4
.L_129:
        /*0058*/ 	.byte	0x03, 0x50
        /*005a*/ 	.short	0x0000


	//----- nvinfo : EIATTR_MAXREG_COUNT
	.align		4
        /*005c*/ 	.byte	0x03, 0x1b
        /*005e*/ 	.short	0x00ff


	//----- nvinfo : EIATTR_NUM_BARRIERS
	.align		4
        /*0060*/ 	.byte	0x02, 0x4c
        /*0062*/ 	.byte	0x01
	.zero		1


	//----- nvinfo : EIATTR_MERCURY_ISA_VERSION
	.align		4
        /*0064*/ 	.byte	0x03, 0x5f
        /*0066*/ 	.short	0x0101


	//----- nvinfo : EIATTR_COOP_GROUP_MASK_REGIDS
	.align		4
        /*0068*/ 	.byte	0x04, 0x29
        /*006a*/ 	.short	(.L_131 - .L_130)


	//   ....[0]....
.L_130:
        /*006c*/ 	.word	0xffffffff


	//   ....[1]....
        /*0070*/ 	.word	0xffffffff


	//   ....[2]....
        /*0074*/ 	.word	0xffffffff


	//   ....[3]....
        /*0078*/ 	.word	0xffffffff


	//   ....[4]....
        /*007c*/ 	.word	0xffffffff


	//   ....[5]....
        /*0080*/ 	.word	0xffffffff


	//   ....[6]....
        /*0084*/ 	.word	0xffffffff


	//   ....[7]....
        /*0088*/ 	.word	0xffffffff


	//   ....[8]....
        /*008c*/ 	.word	0xffffffff


	//   ....[9]....
        /*0090*/ 	.word	0xffffffff


	//   ....[10]....
        /*0094*/ 	.word	0xffffffff


	//   ....[11]....
        /*0098*/ 	.word	0xffffffff


	//   ....[12]....
        /*009c*/ 	.word	0xffffffff


	//   ....[13]....
        /*00a0*/ 	.word	0xffffffff


	//   ....[14]....
        /*00a4*/ 	.word	0xffffffff


	//   ....[15]....
        /*00a8*/ 	.word	0xffffffff


	//   ....[16]....
        /*00ac*/ 	.word	0xffffffff


	//   ....[17]....
        /*00b0*/ 	.word	0xffffffff


	//   ....[18]....
        /*00b4*/ 	.word	0xffffffff


	//   ....[19]....
        /*00b8*/ 	.word	0xffffffff


	//----- nvinfo : EIATTR_COOP_GROUP_INSTR_OFFSETS
	.align		4
.L_131:
        /*00bc*/ 	.byte	0x04, 0x28
        /*00be*/ 	.short	(.L_133 - .L_132)


	//   ....[0]....
.L_132:
        /*00c0*/ 	.word	0x00002020


	//   ....[1]....
        /*00c4*/ 	.word	0x00002030


	//   ....[2]....
        /*00c8*/ 	.word	0x000020a0


	//   ....[3]....
        /*00cc*/ 	.word	0x000020c0


	//   ....[4]....
        /*00d0*/ 	.word	0x000020f0


	//   ....[5]....
        /*00d4*/ 	.word	0x00002110


	//   ....[6]....
        /*00d8*/ 	.word	0x00002140


	//   ....[7]....
        /*00dc*/ 	.word	0x00002160


	//   ....[8]....
        /*00e0*/ 	.word	0x000021b0


	//   ....[9]....
        /*00e4*/ 	.word	0x000021c0


	//   ....[10]....
        /*00e8*/ 	.word	0x00002430


	//   ....[11]....
        /*00ec*/ 	.word	0x00002440


	//   ....[12]....
        /*00f0*/ 	.word	0x000024b0


	//   ....[13]....
        /*00f4*/ 	.word	0x000024e0


	//   ....[14]....
        /*00f8*/ 	.word	0x00002510


	//   ....[15]....
        /*00fc*/ 	.word	0x00002540


	//   ....[16]....
        /*0100*/ 	.word	0x00002570


	//   ....[17]....
        /*0104*/ 	.word	0x000025b0


	//   ....[18]....
        /*0108*/ 	.word	0x000025f0


	//   ....[19]....
        /*010c*/ 	.word	0x00002620


	//----- nvinfo : EIATTR_VRC_CTA_INIT_COUNT
	.align		4
.L_133:
        /*0110*/ 	.byte	0x02, 0x4a
	.zero		1
	.zero		1


	//----- nvinfo : EIATTR_EXIT_INSTR_OFFSETS
	.align		4
        /*0114*/ 	.byte	0x04, 0x1c
        /*0116*/ 	.short	(.L_135 - .L_134)


	//   ....[0]....
.L_134:
        /*0118*/ 	.word	0x00002b60


	//   ....[1]....
        /*011c*/ 	.word	0x00003640


	//   ....[2]....
        /*0120*/ 	.word	0x00004660


	//   ....[3]....
        /*0124*/ 	.word	0x000064c0


	//   ....[4]....
        /*0128*/ 	.word	0x00006920


	//   ....[5]....
        /*012c*/ 	.word	0x00006c90


	//----- nvinfo : EIATTR_CRS_STACK_SIZE
	.align		4
.L_135:
        /*0130*/ 	.byte	0x04, 0x1e
        /*0132*/ 	.short	(.L_137 - .L_136)
.L_136:
        /*0134*/ 	.word	0x00000000


	//----- nvinfo : EIATTR_CBANK_PARAM_SIZE
	.align		4
.L_137:
        /*0138*/ 	.byte	0x03, 0x19
        /*013a*/ 	.short	0x0024


	//----- nvinfo : EIATTR_PARAM_CBANK
	.align		4
        /*013c*/ 	.byte	0x04, 0x0a
        /*013e*/ 	.short	(.L_139 - .L_138)
	.align		4
.L_138:
        /*0140*/ 	.word	index@(.nv.constant0._ZN4vllm36dynamic_scaled_int8_azp_quant_kernelIN3c108BFloat16EfiEEvPKT_PaPT0_PT1_i)
        /*0144*/ 	.short	0x0380
        /*0146*/ 	.short	0x0024


	//----- nvinfo : EIATTR_SW_WAR
	.align		4
.L_139:
        /*0148*/ 	.byte	0x04, 0x36
        /*014a*/ 	.short	(.L_141 - .L_140)
.L_140:
        /*014c*/ 	.word	0x00000008
.L_141:


//--------------------- .nv.info._ZN4vllm32dynamic_scaled_int8_quant_kernelIN3c108BFloat16EfEEvPKT_PaPT0_i --------------------------
	.section	.nv.info._ZN4vllm32dynamic_scaled_int8_quant_kernelIN3c108BFloat16EfEEvPKT_PaPT0_i,"",@"SHT_CUDA_INFO"
	.sectionflags	@""
	.align	4


	//----- nvinfo : EIATTR_CUDA_API_VERSION
	.align		4
        /*0000*/ 	.byte	0x04, 0x37
        /*0002*/ 	.short	(.L_143 - .L_142)
.L_142:
        /*0004*/ 	.word	0x00000082


	//----- nvinfo : EIATTR_KPARAM_INFO
	.align		4
.L_143:
        /*0008*/ 	.byte	0x04, 0x17
        /*000a*/ 	.short	(.L_145 - .L_144)
.L_144:
        /*000c*/ 	.word	0x00000000
        /*0010*/ 	.short	0x0003
        /*0012*/ 	.short	0x0018
        /*0014*/ 	.byte	0x00, 0xf0, 0x11, 0x00


	//----- nvinfo : EIATTR_KPARAM_INFO
	.align		4
.L_145:
        /*0018*/ 	.byte	0x04, 0x17
        /*001a*/ 	.short	(.L_147 - .L_146)
.L_146:
        /*001c*/ 	.word	0x00000000
        /*0020*/ 	.short	0x0002
        /*0022*/ 	.short	0x0010
        /*0024*/ 	.byte	0x00, 0xf5, 0x21, 0x00


	//----- nvinfo : EIATTR_KPARAM_INFO
	.align		4
.L_147:
        /*0028*/ 	.byte	0x04, 0x17
        /*002a*/ 	.short	(.L_149 - .L_148)
.L_148:
        /*002c*/ 	.word	0x00000000
        /*0030*/ 	.short	0x0001
        /*0032*/ 	.short	0x0008
        /*0034*/ 	.byte	0x00, 0xf5, 0x21, 0x00


	//----- nvinfo : EIATTR_KPARAM_INFO
	.align		4
.L_149:
        /*0038*/ 	.byte	0x04, 0x17
        /*003a*/ 	.short	(.L_151 - .L_150)
.L_150:
        /*003c*/ 	.word	0x00000000
        /*0040*/ 	.short	0x0000
        /*0042*/ 	.short	0x0000
        /*0044*/ 	.byte	0x00, 0xf5, 0x21, 0x00


	//----- nvinfo : EIATTR_SPARSE_MMA_MASK
	.align		4
.L_151:
        /*0048*/ 	.byte	0x03, 0x50
        /*004a*/ 	.short	0x0000


	//----- nvinfo : EIATTR_MAXREG_COUNT
	.align		4
        /*004c*/ 	.byte	0x03, 0x1b
        /*004e*/ 	.short	0x00ff


	//----- nvinfo : EIATTR_NUM_BARRIERS
	.align		4
        /*0050*/ 	.byte	0x02, 0x4c
        /*0052*/ 	.byte	0x01
	.zero		1


	//----- nvinfo : EIATTR_MERCURY_ISA_VERSION
	.align		4
        /*0054*/ 	.byte	0x03, 0x5f
        /*0056*/ 	.short	0x0101


	//----- nvinfo : EIATTR_COOP_GROUP_MASK_REGIDS
	.align		4
        /*0058*/ 	.byte	0x04, 0x29
        /*005a*/ 	.short	(.L_153 - .L_152)


	//   ....[0]....
.L_152:
        /*005c*/ 	.word	0xffffffff


	//   ....[1]....
        /*0060*/ 	.word	0xffffffff


	//   ....[2]....
        /*0064*/ 	.word	0xffffffff


	//   ....[3]....
        /*0068*/ 	.word	0xffffffff


	//   ....[4]....
        /*006c*/ 	.word	0xffffffff


	//   ....[5]....
        /*0070*/ 	.word	0xffffffff


	//   ....[6]....
        /*0074*/ 	.word	0xffffffff


	//   ....[7]....
        /*0078*/ 	.word	0xffffffff


	//   ....[8]....
        /*007c*/ 	.word	0xffffffff


	//   ....[9]....
        /*0080*/ 	.word	0xffffffff


	//----- nvinfo : EIATTR_COOP_GROUP_INSTR_OFFSETS
	.align		4
.L_153:
        /*0084*/ 	.byte	0x04, 0x28
        /*0086*/ 	.short	(.L_155 - .L_154)


	//   ....[0]....
.L_154:
        /*0088*/ 	.word	0x00001c50


	//   ....[1]....
        /*008c*/ 	.word	0x00001cc0


	//   ....[2]....
        /*0090*/ 	.word	0x00001d40


	//   ....[3]....
        /*0094*/ 	.word	0x00001da0


	//   ....[4]....
        /*0098*/ 	.word	0x00001de0


	//   ....[5]....
        /*009c*/ 	.word	0x00002030


	//   ....[6]....
        /*00a0*/ 	.word	0x000020a0


	//   ....[7]....
        /*00a4*/ 	.word	0x000020f0


	//   ....[8]....
        /*00a8*/ 	.word	0x00002150


	//   ....[9]....
        /*00ac*/ 	.word	0x000021c0


	//----- nvinfo : EIATTR_VRC_CTA_INIT_COUNT
	.align		4
.L_155:
        /*00b0*/ 	.byte	0x02, 0x4a
	.zero		1
	.zero		1


	//----- nvinfo : EIATTR_EXIT_INSTR_OFFSETS
	.align		4
        /*00b4*/ 	.byte	0x04, 0x1c
        /*00b6*/ 	.short	(.L_157 - .L_156)


	//   ....[0]....
.L_156:
        /*00b8*/ 	.word	0x000025c0


	//   ....[1]....
        /*00bc*/ 	.word	0x00002c60


	//   ....[2]....
        /*00c0*/ 	.word	0x00003600


	//   ....[3]....
        /*00c4*/ 	.word	0x00004a10


	//   ....[4]....
        /*00c8*/ 	.word	0x00004e80


	//   ....[5]....
        /*00cc*/ 	.word	0x00005110


	//----- nvinfo : EIATTR_CRS_STACK_SIZE
	.align		4
.L_157:
        /*00d0*/ 	.byte	0x04, 0x1e
        /*00d2*/ 	.short	(.L_159 - .L_158)
.L_158:
        /*00d4*/ 	.word	0x00000000


	//----- nvinfo : EIATTR_CBANK_PARAM_SIZE
	.align		4
.L_159:
        /*00d8*/ 	.byte	0x03, 0x19
        /*00da*/ 	.short	0x001c


	//----- nvinfo : EIATTR_PARAM_CBANK
	.align		4
        /*00dc*/ 	.byte	0x04, 0x0a
        /*00de*/ 	.short	(.L_161 - .L_160)
	.align		4
.L_160:
        /*00e0*/ 	.word	index@(.nv.constant0._ZN4vllm32dynamic_scaled_int8_quant_kernelIN3c108BFloat16EfEEvPKT_PaPT0_i)
        /*00e4*/ 	.short	0x0380
        /*00e6*/ 	.short	0x001c


	//----- nvinfo : EIATTR_SW_WAR
	.align		4
.L_161:
        /*00e8*/ 	.byte	0x04, 0x36
        /*00ea*/ 	.short	(.L_163 - .L_162)
.L_162:
        /*00ec*/ 	.word	0x00000008
.L_163:


//--------------------- .nv.info._ZN4vllm36dynamic_scaled_int8_azp_quant_kernelIN3c104HalfEfiEEvPKT_PaPT0_PT1_i --------------------------
	.section	.nv.info._ZN4vllm36dynamic_scaled_int8_azp_quant_kernelIN3c104HalfEfiEEvPKT_PaPT0_PT1_i,"",@"SHT_CUDA_INFO"
	.sectionflags	@""
	.align	4


	//----- nvinfo : EIATTR_CUDA_API_VERSION
	.align		4
        /*0000*/ 	.byte	0x04, 0x37
        /*0002*/ 	.short	(.L_165 - .L_164)
.L_164:
        /*0004*/ 	.word	0x00000082


	//----- nvinfo : EIATTR_KPARAM_INFO
	.align		4
.L_165:
        /*0008*/ 	.byte	0x04, 0x17
        /*000a*/ 	.short	(.L_167 - .L_166)
.L_166:
        /*000c*/ 	.word	0x00000000
        /*0010*/ 	.short	0x0004
        /*0012*/ 	.short	0x0020
        /*0014*/ 	.byte	0x00, 0xf0, 0x11, 0x00


	//----- nvinfo : EIATTR_KPARAM_INFO
	.align		4
.L_167:
        /*0018*/ 	.byte	0x04, 0x17
        /*001a*/ 	.short	(.L_169 - .L_168)
.L_168:
        /*001c*/ 	.word	0x00000000
        /*0020*/ 	.short	0x0003
        /*0022*/ 	.short	0x0018
        /*0024*/ 	.byte	0x00, 0xf5, 0x21, 0x00


	//----- nvinfo : EIATTR_KPARAM_INFO
	.align		4
.L_169:
        /*0028*/ 	.byte	0x04, 0x17
        /*002a*/ 	.short	(.L_171 - .L_170)
.L_170:
        /*002c*/ 	.word	0x00000000
        /*0030*/ 	.short	0x0002
        /*0032*/ 	.short	0x0010
        /*0034*/ 	.byte	0x00, 0xf5, 0x21, 0x00


	//----- nvinfo : EIATTR_KPARAM_INFO
	.align		4
.L_171:
        /*0038*/ 	.byte	0x04, 0x17
        /*003a*/ 	.short	(.L_173 - .L_172)
.L_172:
        /*003c*/ 	.word	0x00000000
        /*0040*/ 	.short	0x0001
        /*0042*/ 	.short	0x0008
        /*0044*/ 	.byte	0x00, 0xf5, 0x21, 0x00


	//----- nvinfo : EIATTR_KPARAM_INFO
	.align		4
.L_173:
        /*0048*/ 	.byte	0x04, 0x17
        /*004a*/ 	.short	(.L_175 - .L_174)
.L_174:
        /*004c*/ 	.word	0x00000000
        /*0050*/ 	.short	0x0000
        /*0052*/ 	.short	0x0000
        /*0054*/ 	.byte	0x00, 0xf5, 0x21, 0x00


	//----- nvinfo : EIATTR_SPARSE_MMA_MASK
	.align		4
.L_175:
        /*0058*/ 	.byte	0x03, 0x50
        /*005a*/ 	.short	0x0000


	//----- nvinfo : EIATTR_MAXREG_COUNT
	.align		4
        /*005c*/ 	.byte	0x03, 0x1b
        /*005e*/ 	.short	0x00ff


	//----- nvinfo : EIATTR_NUM_BARRIERS
	.align		4
        /*0060*/ 	.byte	0x02, 0x4c
        /*0062*/ 	.byte	0x01
	.zero		1


	//----- nvinfo : EIATTR_MERCURY_ISA_VERSION
	.align		4
        /*0064*/ 	.byte	0x03, 0x5f
        /*0066*/ 	.short	0x0101


	//----- nvinfo : EIATTR_COOP_GROUP_MASK_REGIDS
	.align		4
        /*0068*/ 	.byte	0x04, 0x29
        /*006a*/ 	.short	(.L_177 - .L_176)


	//   ....[0]....
.L_176:
        /*006c*/ 	.word	0xffffffff


	//   ....[1]....
        /*0070*/ 	.word	0xffffffff


	//   ....[2]....
        /*0074*/ 	.word	0xffffffff


	//   ....[3]....
        /*0078*/ 	.word	0xffffffff


	//   ....[4]....
        /*007c*/ 	.word	0xffffffff


	//   ....[5]....
        /*0080*/ 	.word	0xffffffff


	//   ....[6]....
        /*0084*/ 	.word	0xffffffff


	//   ....[7]....
        /*0088*/ 	.word	0xffffffff


	//   ....[8]....
        /*008c*/ 	.word	0xffffffff


	//   ....[9]....
        /*0090*/ 	.word	0xffffffff


	//   ....[10]....
        /*0094*/ 	.word	0xffffffff


	//   ....[11]....
        /*0098*/ 	.word	0xffffffff


	//   ....[12]....
        /*009c*/ 	.word	0xffffffff


	//   ....[13]....
        /*00a0*/ 	.word	0xffffffff


	//   ....[14]....
        /*00a4*/ 	.word	0xffffffff


	//   ....[15]....
        /*00a8*/ 	.word	0xffffffff


	//   ....[16]....
        /*00ac*/ 	.word	0xffffffff


	//   ....[17]....
        /*00b0*/ 	.word	0xffffffff


	//   ....[18]....
        /*00b4*/ 	.word	0xffffffff


	//   ....[19]....
        /*00b8*/ 	.word	0xffffffff


	//----- nvinfo : EIATTR_COOP_GROUP_INSTR_OFFSETS
	.align		4
.L_177:
        /*00bc*/ 	.byte	0x04, 0x28
        /*00be*/ 	.short	(.L_179 - .L_178)


	//   ....[0]....
.L_178:
        /*00c0*/ 	.word	0x00001e50


	//   ....[1]....
        /*00c4*/ 	.word	0x00001e60


	//   ....[2]....
        /*00c8*/ 	.word	0x00001ed0


	//   ....[3]....
        /*00cc*/ 	.word	0x00001ef0


	//   ....[4]....
        /*00d0*/ 	.word	0x00001f20


	//   ....[5]....
        /*00d4*/ 	.word	0x00001f40


	//   ....[6]....
        /*00d8*/ 	.word	0x00001f70


	//   ....[7]....
        /*00dc*/ 	.word	0x00001f90


	//   ....[8]....
        /*00e0*/ 	.word	0x00001fe0


	//   ....[9]....
        /*00e4*/ 	.word	0x00001ff0


	//   ....[10]....
        /*00e8*/ 	.word	0x00002260


	//   ....[11]....
        /*00ec*/ 	.word	0x00002270


	//   ....[12]....
        /*00f0*/ 	.word	0x000022f0


	//   ....[13]....
        /*00f4*/ 	.word	0x00002310


	//   ....[14]....
        /*00f8*/ 	.word	0x00002340


	//   ....[15]....
        /*00fc*/ 	.word	0x00002370


	//   ....[16]....
        /*0100*/ 	.word	0x000023a0


	//   ....[17]....
        /*0104*/ 	.word	0x000023e0


	//   ....[18]....
        /*0108*/ 	.word	0x00002420


	//   ....[19]....
        /*010c*/ 	.word	0x00002450


	//----- nvinfo : EIATTR_VRC_CTA_INIT_COUNT
	.align		4
.L_179:
        /*0110*/ 	.byte	0x02, 0x4a
	.zero		1
	.zero		1


	//----- nvinfo : EIATTR_EXIT_INSTR_OFFSETS
	.align		4
        /*0114*/ 	.byte	0x04, 0x1c
        /*0116*/ 	.short	(.L_181 - .L_180)


	//   ....[0]....
.L_180:
        /*0118*/ 	.word	0x00002990


	//   ....[1]....
        /*011c*/ 	.word	0x00003340


	//   ....[2]....
        /*0120*/ 	.word	0x00004340


	//   ....[3]....
        /*0124*/ 	.word	0x00006020


	//   ....[4]....
        /*0128*/ 	.word	0x00006480


	//   ....[5]....
        /*012c*/ 	.word	0x000067f0


	//----- nvinfo : EIATTR_CRS_STACK_SIZE
	.align		4
.L_181:
        /*0130*/ 	.byte	0x04, 0x1e
        /*0132*/ 	.short	(.L_183 - .L_182)
.L_182:
        /*0134*/ 	.word	0x00000000


	//----- nvinfo : EIATTR_CBANK_PARAM_SIZE
	.align		4
.L_183:
        /*0138*/ 	.byte	0x03, 0x19
        /*013a*/ 	.short	0x0024


	//----- nvinfo : EIATTR_PARAM_CBANK
	.align		4
        /*013c*/ 	.byte	0x04, 0x0a
        /*013e*/ 	.short	(.L_185 - .L_184)
	.align		4
.L_184:
        /*0140*/ 	.word	index@(.nv.constant0._ZN4vllm36dynamic_scaled_int8_azp_quant_kernelIN3c104HalfEfiEEvPKT_PaPT0_PT1_i)
        /*0144*/ 	.short	0x0380
        /*0146*/ 	.short	0x0024


	//----- nvinfo : EIATTR_SW_WAR
	.align		4
.L_185:
        /*0148*/ 	.byte	0x04, 0x36
        /*014a*/ 	.short	(.L_187 - .L_186)
.L_186:
        /*014c*/ 	.word	0x00000008
.L_187:


//--------------------- .nv.info._ZN4vllm32dynamic_scaled_int8_quant_kernelIN3c104HalfEfEEvPKT_PaPT0_i --------------------------
	.section	.nv.info._ZN4vllm32dynamic_scaled_int8_quant_kernelIN3c104HalfEfEEvPKT_PaPT0_i,"",@"SHT_CUDA_INFO"
	.sectionflags	@""
	.align	4


	//----- nvinfo : EIATTR_CUDA_API_VERSION
	.align		4
        /*0000*/ 	.byte	0x04, 0x37
        /*0002*/ 	.short	(.L_189 - .L_188)
.L_188:
        /*0004*/ 	.word	0x00000082


	//----- nvinfo : EIATTR_KPARAM_INFO
	.align		4
.L_189:
        /*0008*/ 	.byte	0x04, 0x17
        /*000a*/ 	.short	(.L_191 - .L_190)
.L_190:
        /*000c*/ 	.word	0x00000000
        /*0010*/ 	.short	0x0003
        /*0012*/ 	.short	0x0018
        /*0014*/ 	.byte	0x00, 0xf0, 0x11, 0x00


	//----- nvinfo : EIATTR_KPARAM_INFO
	.align		4
.L_191:
        /*0018*/ 	.byte	0x04, 0x17
        /*001a*/ 	.short	(.L_193 - .L_192)
.L_192:
        /*001c*/ 	.word	0x00000000
        /*0020*/ 	.short	0x0002
        /*0022*/ 	.short	0x0010
        /*0024*/ 	.byte	0x00, 0xf5, 0x21, 0x00


	//----- nvinfo : EIATTR_KPARAM_INFO
	.align		4
.L_193:
        /*0028*/ 	.byte	0x04, 0x17
        /*002a*/ 	.short	(.L_195 - .L_194)
.L_194:
        /*002c*/ 	.word	0x00000000
        /*0030*/ 	.short	0x0001
        /*0032*/ 	.short	0x0008
        /*0034*/ 	.byte	0x00, 0xf5, 0x21, 0x00


	//----- nvinfo : EIATTR_KPARAM_INFO
	.align		4
.L_195:
        /*0038*/ 	.byte	0x04, 0x17
        /*003a*/ 	.short	(.L_197 - .L_196)
.L_196:
        /*003c*/ 	.word	0x00000000
        /*0040*/ 	.short	0x0000
        /*0042*/ 	.short	0x0000
        /*0044*/ 	.byte	0x00, 0xf5, 0x21, 0x00


	//----- nvinfo : EIATTR_SPARSE_MMA_MASK
	.align		4
.L_197:
        /*0048*/ 	.byte	0x03, 0x50
        /*004a*/ 	.short	0x0000


	//----- nvinfo : EIATTR_MAXREG_COUNT
	.align		4
        /*004c*/ 	.byte	0x03, 0x1b
        /*004e*/ 	.short	0x00ff


	//----- nvinfo : EIATTR_NUM_BARRIERS
	.align		4
        /*0050*/ 	.byte	0x02, 0x4c
        /*0052*/ 	.byte	0x01
	.zero		1


	//----- nvinfo : EIATTR_MERCURY_ISA_VERSION
	.align		4
        /*0054*/ 	.byte	0x03, 0x5f
        /*0056*/ 	.short	0x0101


	//----- nvinfo : EIATTR_COOP_GROUP_MASK_REGIDS
	.align		4
        /*0058*/ 	.byte	0x04, 0x29
        /*005a*/ 	.short	(.L_199 - .L_198)


	//   ....[0]....
.L_198:
        /*005c*/ 	.word	0xffffffff


	//   ....[1]....
        /*0060*/ 	.word	0xffffffff


	//   ....[2]....
        /*0064*/ 	.word	0xffffffff


	//   ....[3]....
        /*0068*/ 	.word	0xffffffff


	//   ....[4]....
        /*006c*/ 	.word	0xffffffff


	//   ....[5]....
        /*0070*/ 	.word	0xffffffff


	//   ....[6]....
        /*0074*/ 	.word	0xffffffff


	//   ....[7]....
        /*0078*/ 	.word	0xffffffff


	//   ....[8]....
        /*007c*/ 	.word	0xffffffff


	//   ....[9]....
        /*0080*/ 	.word	0xffffffff


	//----- nvinfo : EIATTR_COOP_GROUP_INSTR_OFFSETS
	.align		4
.L_199:
        /*0084*/ 	.byte	0x04, 0x28
        /*0086*/ 	.short	(.L_201 - .L_200)


	//   ....[0]....
.L_200:
        /*0088*/ 	.word	0x00001aa0


	//   ....[1]....
        /*008c*/ 	.word	0x00001b10


	//   ....[2]....
        /*0090*/ 	.word	0x00001b90


	//   ....[3]....
        /*0094*/ 	.word	0x00001bf0


	//   ....[4]....
        /*0098*/ 	.word	0x00001c30


	//   ....[5]....
        /*009c*/ 	.word	0x00001e80


	//   ....[6]....
        /*00a0*/ 	.word	0x00001ef0


	//   ....[7]....
        /*00a4*/ 	.word	0x00001f40


	//   ....[8]....
        /*00a8*/ 	.word	0x00001fa0


	//   ....[9]....
        /*00ac*/ 	.word	0x00002010


	//----- nvinfo : EIATTR_VRC_CTA_INIT_COUNT
	.align		4
.L_201:
        /*00b0*/ 	.byte	0x02, 0x4a
	.zero		1
	.zero		1


	//----- nvinfo : EIATTR_EXIT_INSTR_OFFSETS
	.align		4
        /*00b4*/ 	.byte	0x04, 0x1c
        /*00b6*/ 	.short	(.L_203 - .L_202)


	//   ....[0]....
.L_202:
        /*00b8*/ 	.word	0x00002410


	//   ....[1]....
        /*00bc*/ 	.word	0x00002a30


	//   ....[2]....
        /*00c0*/ 	.word	0x000032d0


	//   ....[3]....
        /*00c4*/ 	.word	0x00004550


	//   ....[4]....
        /*00c8*/ 	.word	0x000049c0


	//   ....[5]....
        /*00cc*/ 	.word	0x00004c50


	//----- nvinfo : EIATTR_CRS_STACK_SIZE
	.align		4
.L_203:
        /*00d0*/ 	.byte	0x04, 0x1e
        /*00d2*/ 	.short	(.L_205 - .L_204)
.L_204:
        /*00d4*/ 	.word	0x00000000


	//----- nvinfo : EIATTR_CBANK_PARAM_SIZE
	.align		4
.L_205:
        /*00d8*/ 	.byte	0x03, 0x19
        /*00da*/ 	.short	0x001c


	//----- nvinfo : EIATTR_PARAM_CBANK
	.align		4
        /*00dc*/ 	.byte	0x04, 0x0a
        /*00de*/ 	.short	(.L_207 - .L_206)
	.align		4
.L_206:
        /*00e0*/ 	.word	index@(.nv.constant0._ZN4vllm32dynamic_scaled_int8_quant_kernelIN3c104HalfEfEEvPKT_PaPT0_i)
        /*00e4*/ 	.short	0x0380
        /*00e6*/ 	.short	0x001c


	//----- nvinfo : EIATTR_SW_WAR
	.align		4
.L_207:
        /*00e8*/ 	.byte	0x04, 0x36
        /*00ea*/ 	.short	(.L_209 - .L_208)
.L_208:
        /*00ec*/ 	.word	0x00000008
.L_209:


//--------------------- .nv.info._ZN4vllm36dynamic_scaled_int8_azp_quant_kernelIffiEEvPKT_PaPT0_PT1_i --------------------------
	.section	.nv.info._ZN4vllm36dynamic_scaled_int8_azp_quant_kernelIffiEEvPKT_PaPT0_PT1_i,"",@"SHT_CUDA_INFO"
	.sectionflags	@""
	.align	4


	//----- nvinfo : EIATTR_CUDA_API_VERSION
	.align		4
        /*0000*/ 	.byte	0x04, 0x37
        /*0002*/ 	.short	(.L_211 - .L_210)
.L_210:
        /*0004*/ 	.word	0x00000082


	//----- nvinfo : EIATTR_KPARAM_INFO
	.align		4
.L_211:
        /*0008*/ 	.byte	0x04, 0x17
        /*000a*/ 	.short	(.L_213 - .L_212)
.L_212:
        /*000c*/ 	.word	0x00000000
        /*0010*/ 	.short	0x0004
        /*0012*/ 	.short	0x0020
        /*0014*/ 	.byte	0x00, 0xf0, 0x11, 0x00


	//----- nvinfo : EIATTR_KPARAM_INFO
	.align		4
.L_213:
        /*0018*/ 	.byte	0x04, 0x17
        /*001a*/ 	.short	(.L_215 - .L_214)
.L_214:
        /*001c*/ 	.word	0x00000000
        /*0020*/ 	.short	0x0003
        /*0022*/ 	.short	0x0018
        /*0024*/ 	.byte	0x00, 0xf5, 0x21, 0x00


	//----- nvinfo : EIATTR_KPARAM_INFO
	.align		4
.L_215:
        /*0028*/ 	.byte	0x04, 0x17
        /*002a*/ 	.short	(.L_217 - .L_216)
.L_216:
        /*002c*/ 	.word	0x00000000
        /*0030*/ 	.short	0x0002
        /*0032*/ 	.short	0x0010
        /*0034*/ 	.byte	0x00, 0xf5, 0x21, 0x00


	//----- nvinfo : EIATTR_KPARAM_INFO
	.align		4
.L_217:
        /*0038*/ 	.byte	0x04, 0x17
        /*003a*/ 	.short	(.L_219 - .L_218)
.L_218:
        /*003c*/ 	.word	0x00000000
        /*0040*/ 	.short	0x0001
        /*0042*/ 	.short	0x0008
        /*0044*/ 	.byte	0x00, 0xf5, 0x21, 0x00


	//----- nvinfo : EIATTR_KPARAM_INFO
	.align		4
.L_219:
        /*0048*/ 	.byte	0x04, 0x17
        /*004a*/ 	.short	(.L_221 - .L_220)
.L_220:
        /*004c*/ 	.word	0x00000000
        /*0050*/ 	.short	0x0000
        /*0052*/ 	.short	0x0000
        /*0054*/ 	.byte	0x00, 0xf5, 0x21, 0x00


	//----- nvinfo : EIATTR_SPARSE_MMA_MASK
	.align		4
.L_221:
        /*0058*/ 	.byte	0x03, 0x50
        /*005a*/ 	.short	0x0000


	//----- nvinfo : EIATTR_MAXREG_COUNT
	.align		4
        /*005c*/ 	.byte	0x03, 0x1b
        /*005e*/ 	.short	0x00ff


	//----- nvinfo : EIATTR_NUM_BARRIERS
	.align		4
        /*0060*/ 	.byte	0x02, 0x4c
        /*0062*/ 	.byte	0x01
	.zero		1


	//----- nvinfo : EIATTR_MERCURY_ISA_VERSION
	.align		4
        /*0064*/ 	.byte	0x03, 0x5f
        /*0066*/ 	.short	0x0101


	//----- nvinfo : EIATTR_COOP_GROUP_MASK_REGIDS
	.align		4
        /*0068*/ 	.byte	0x04, 0x29
        /*006a*/ 	.short	(.L_223 - .L_222)


	//   ....[0]....
.L_222:
        /*006c*/ 	.word	0xffffffff


	//   ....[1]....
        /*0070*/ 	.word	0xffffffff


	//   ....[2]....
        /*0074*/ 	.word	0xffffffff


	//   ....[3]....
        /*0078*/ 	.word	0xffffffff


	//   ....[4]....
        /*007c*/ 	.word	0xffffffff


	//   ....[5]....
        /*0080*/ 	.word	0xffffffff


	//   ....[6]....
        /*0084*/ 	.word	0xffffffff


	//   ....[7]....
        /*0088*/ 	.word	0xffffffff


	//   ....[8]....
        /*008c*/ 	.word	0xffffffff


	//   ....[9]....
        /*0090*/ 	.word	0xffffffff


	//   ....[10]....
        /*0094*/ 	.word	0xffffffff


	//   ....[11]....
        /*0098*/ 	.word	0xffffffff


	//   ....[12]....
        /*009c*/ 	.word	0xffffffff


	//   ....[13]....
        /*00a0*/ 	.word	0xffffffff


	//   ....[14]....
        /*00a4*/ 	.word	0xffffffff


	//   ....[15]....
        /*00a8*/ 	.word	0xffffffff


	//   ....[16]....
        /*00ac*/ 	.word	0xffffffff


	//   ....[17]....
        /*00b0*/ 	.word	0xffffffff


	//   ....[18]....
        /*00b4*/ 	.word	0xffffffff


	//   ....[19]....
        /*00b8*/ 	.word	0xffffffff


	//----- nvinfo : EIATTR_COOP_GROUP_INSTR_OFFSETS
	.align		4
.L_223:
        /*00bc*/ 	.byte	0x04, 0x28
        /*00be*/ 	.short	(.L_225 - .L_224)


	//   ....[0]....
.L_224:
        /*00c0*/ 	.word	0x000018c0


	//   ....[1]....
        /*00c4*/ 	.word	0x000018d0


	//   ....[2]....
        /*00c8*/ 	.word	0x00001940


	//   ....[3]....
        /*00cc*/ 	.word	0x00001960


	//   ....[4]....
        /*00d0*/ 	.word	0x00001990


	//   ....[5]....
        /*00d4*/ 	.word	0x000019b0


	//   ....[6]....
        /*00d8*/ 	.word	0x000019e0


	//   ....[7]....
        /*00dc*/ 	.word	0x00001a00


	//   ....[8]....
        /*00e0*/ 	.word	0x00001a50


	//   ....[9]....
        /*00e4*/ 	.word	0x00001a60


	//   ....[10]....
        /*00e8*/ 	.word	0x00001cd0


	//   ....[11]....
        /*00ec*/ 	.word	0x00001ce0


	//   ....[12]....
        /*00f0*/ 	.word	0x00001d60


	//   ....[13]....
        /*00f4*/ 	.word	0x00001d90


	//   ....[14]....
        /*00f8*/ 	.word	0x00001dc0


	//   ....[15]....
        /*00fc*/ 	.word	0x00001e00


	//   ....[16]....
        /*0100*/ 	.word	0x00001e30


	//   ....[17]....
        /*0104*/ 	.word	0x00001e60


	//   ....[18]....
        /*0108*/ 	.word	0x00001e90


	//   ....[19]....
        /*010c*/ 	.word	0x00001ec0


	//----- nvinfo : EIATTR_VRC_CTA_INIT_COUNT
	.align		4
.L_225:
        /*0110*/ 	.byte	0x02, 0x4a
	.zero		1
	.zero		1


	//----- nvinfo : EIATTR_EXIT_INSTR_OFFSETS
	.align		4
        /*0114*/ 	.byte	0x04, 0x1c
        /*0116*/ 	.short	(.L_227 - .L_226)


	//   ....[0]....
.L_226:
        /*0118*/ 	.word	0x00002400


	//   ....[1]....
        /*011c*/ 	.word	0x00002cd0


	//   ....[2]....
        /*0120*/ 	.word	0x00003980


	//   ....[3]....
        /*0124*/ 	.word	0x00005380


	//   ....[4]....
        /*0128*/ 	.word	0x000057d0


	//   ....[5]....
        /*012c*/ 	.word	0x00005af0


	//----- nvinfo : EIATTR_CRS_STACK_SIZE
	.align		4
.L_227:
        /*0130*/ 	.byte	0x04, 0x1e
        /*0132*/ 	.short	(.L_229 - .L_228)
.L_228:
        /*0134*/ 	.word	0x00000000


	//----- nvinfo : EIATTR_CBANK_PARAM_SIZE
	.align		4
.L_229:
        /*0138*/ 	.byte	0x03, 0x19
        /*013a*/ 	.short	0x0024


	//----- nvinfo : EIATTR_PARAM_CBANK
	.align		4
        /*013c*/ 	.byte	0x04, 0x0a
        /*013e*/ 	.short	(.L_231 - .L_230)
	.align		4
.L_230:
        /*0140*/ 	.word	index@(.nv.constant0._ZN4vllm36dynamic_scaled_int8_azp_quant_kernelIffiEEvPKT_PaPT0_PT1_i)
        /*0144*/ 	.short	0x0380
        /*0146*/ 	.short	0x0024


	//----- nvinfo : EIATTR_SW_WAR
	.align		4
.L_231:
        /*0148*/ 	.byte	0x04, 0x36
        /*014a*/ 	.short	(.L_233 - .L_232)
.L_232:
        /*014c*/ 	.word	0x00000008
.L_233:


//--------------------- .nv.info._ZN4vllm32dynamic_scaled_int8_quant_kernelIffEEvPKT_PaPT0_i --------------------------
	.section	.nv.info._ZN4vllm32dynamic_scaled_int8_quant_kernelIffEEvPKT_PaPT0_i,"",@"SHT_CUDA_INFO"
	.sectionflags	@""
	.align	4


	//----- nvinfo : EIATTR_CUDA_API_VERSION
	.align		4
        /*0000*/ 	.byte	0x04, 0x37
        /*0002*/ 	.short	(.L_235 - .L_234)
.L_234:
        /*0004*/ 	.word	0x00000082


	//----- nvinfo : EIATTR_KPARAM_INFO
	.align		4
.L_235:
        /*0008*/ 	.byte	0x04, 0x17
        /*000a*/ 	.short	(.L_237 - .L_236)
.L_236:
        /*000c*/ 	.word	0x00000000
        /*0010*/ 	.short	0x0003
        /*0012*/ 	.short	0x0018
        /*0014*/ 	.byte	0x00, 0xf0, 0x11, 0x00


	//----- nvinfo : EIATTR_KPARAM_INFO
	.align		4
.L_237:
        /*0018*/ 	.byte	0x04, 0x17
        /*001a*/ 	.short	(.L_239 - .L_238)
.L_238:
        /*001c*/ 	.word	0x00000000
        /*0020*/ 	.short	0x0002
        /*0022*/ 	.short	0x0010
        /*0024*/ 	.byte	0x00, 0xf5, 0x21, 0x00


	//----- nvinfo : EIATTR_KPARAM_INFO
	.align		4
.L_239:
        /*0028*/ 	.byte	0x04, 0x17
        /*002a*/ 	.short	(.L_241 - .L_240)
.L_240:
        /*002c*/ 	.word	0x00000000
        /*0030*/ 	.short	0x0001
        /*0032*/ 	.short	0x0008
        /*0034*/ 	.byte	0x00, 0xf5, 0x21, 0x00


	//----- nvinfo : EIATTR_KPARAM_INFO
	.align		4
.L_241:
        /*0038*/ 	.byte	0x04, 0x17
        /*003a*/ 	.short	(.L_243 - .L_242)
.L_242:
        /*003c*/ 	.word	0x00000000
        /*0040*/ 	.short	0x0000
        /*0042*/ 	.short	0x0000
        /*0044*/ 	.byte	0x00, 0xf5, 0x21, 0x00


	//----- nvinfo : EIATTR_SPARSE_MMA_MASK
	.align		4
.L_243:
        /*0048*/ 	.byte	0x03, 0x50
        /*004a*/ 	.short	0x0000


	//----- nvinfo : EIATTR_MAXREG_COUNT
	.align		4
        /*004c*/ 	.byte	0x03, 0x1b
        /*004e*/ 	.short	0x00ff


	//----- nvinfo : EIATTR_NUM_BARRIERS
	.align		4
        /*0050*/ 	.byte	0x02, 0x4c
        /*0052*/ 	.byte	0x01
	.zero		1


	//----- nvinfo : EIATTR_MERCURY_ISA_VERSION
	.align		4
        /*0054*/ 	.byte	0x03, 0x5f
        /*0056*/ 	.short	0x0101


	//----- nvinfo : EIATTR_COOP_GROUP_MASK_REGIDS
	.align		4
        /*0058*/ 	.byte	0x04, 0x29
        /*005a*/ 	.short	(.L_245 - .L_244)


	//   ....[0]....
.L_244:
        /*005c*/ 	.word	0xffffffff


	//   ....[1]....
        /*0060*/ 	.word	0xffffffff


	//   ....[2]....
        /*0064*/ 	.word	0xffffffff


	//   ....[3]....
        /*0068*/ 	.word	0xffffffff


	//   ....[4]....
        /*006c*/ 	.word	0xffffffff


	//   ....[5]....
        /*0070*/ 	.word	0xffffffff


	//   ....[6]....
        /*0074*/ 	.word	0xffffffff


	//   ....[7]....
        /*0078*/ 	.word	0xffffffff


	//   ....[8]....
        /*007c*/ 	.word	0xffffffff


	//   ....[9]....
        /*0080*/ 	.word	0xffffffff


	//----- nvinfo : EIATTR_COOP_GROUP_INSTR_OFFSETS
	.align		4
.L_245:
        /*0084*/ 	.byte	0x04, 0x28
        /*0086*/ 	.short	(.L_247 - .L_246)


	//   ....[0]....
.L_246:
        /*0088*/ 	.word	0x000014d0


	//   ....[1]....
        /*008c*/ 	.word	0x00001540


	//   ....[2]....
        /*0090*/ 	.word	0x000015c0


	//   ....[3]....
        /*0094*/ 	.word	0x00001620


	//   ....[4]....
        /*0098*/ 	.word	0x00001660


	//   ....[5]....
        /*009c*/ 	.word	0x000018b0


	//   ....[6]....
        /*00a0*/ 	.word	0x00001920


	//   ....[7]....
        /*00a4*/ 	.word	0x00001970


	//   ....[8]....
        /*00a8*/ 	.word	0x000019d0


	//   ....[9]....
        /*00ac*/ 	.word	0x00001a40


	//----- nvinfo : EIATTR_VRC_CTA_INIT_COUNT
	.align		4
.L_247:
        /*00b0*/ 	.byte	0x02, 0x4a
	.zero		1
	.zero		1


	//----- nvinfo : EIATTR_EXIT_INSTR_OFFSETS
	.align		4
        /*00b4*/ 	.byte	0x04, 0x1c
        /*00b6*/ 	.short	(.L_249 - .L_248)


	//   ....[0]....
.L_248:
        /*00b8*/ 	.word	0x00001e60


	//   ....[1]....
        /*00bc*/ 	.word	0x00002410


	//   ....[2]....
        /*00c0*/ 	.word	0x00002ad0


	//   ....[3]....
        /*00c4*/ 	.word	0x00003a90


	//   ....[4]....
        /*00c8*/ 	.word	0x00003ef0


	//   ....[5]....
        /*00cc*/ 	.word	0x00004140


	//----- nvinfo : EIATTR_CRS_STACK_SIZE
	.align		4
.L_249:
        /*00d0*/ 	.byte	0x04, 0x1e
        /*00d2*/ 	.short	(.L_251 - .L_250)
.L_250:
        /*00d4*/ 	.word	0x00000000


	//----- nvinfo : EIATTR_CBANK_PARAM_SIZE
	.align		4
.L_251:
        /*00d8*/ 	.byte	0x03, 0x19
        /*00da*/ 	.short	0x001c


	//----- nvinfo : EIATTR_PARAM_CBANK
	.align		4
        /*00dc*/ 	.byte	0x04, 0x0a
        /*00de*/ 	.short	(.L_253 - .L_252)
	.align		4
.L_252:
        /*00e0*/ 	.word	index@(.nv.constant0._ZN4vllm32dynamic_scaled_int8_quant_kernelIffEEvPKT_PaPT0_i)
        /*00e4*/ 	.short	0x0380
        /*00e6*/ 	.short	0x001c


	//----- nvinfo : EIATTR_SW_WAR
	.align		4
.L_253:
        /*00e8*/ 	.byte	0x04, 0x36
        /*00ea*/ 	.short	(.L_255 - .L_254)
.L_254:
        /*00ec*/ 	.word	0x00000008
.L_255:


//--------------------- .nv.info._ZN4vllm35static_scaled_int8_azp_quant_kernelIN3c108BFloat16EfiEEvPKT_PaPKT0_PKT1_i --------------------------
	.section	.nv.info._ZN4vllm35static_scaled_int8_azp_quant_kernelIN3c108BFloat16EfiEEvPKT_PaPKT0_PKT1_i,"",@"SHT_CUDA_INFO"
	.sectionflags	@""
	.align	4


	//----- nvinfo : EIATTR_CUDA_API_VERSION
	.align		4
        /*0000*/ 	.byte	0x04, 0x37
        /*0002*/ 	.short	(.L_257 - .L_256)
.L_256:
        /*0004*/ 	.word	0x00000082


	//----- nvinfo : EIATTR_KPARAM_INFO
	.align		4
.L_257:
        /*0008*/ 	.byte	0x04, 0x17
        /*000a*/ 	.short	(.L_259 - .L_258)
.L_258:
        /*000c*/ 	.word	0x00000000
        /*0010*/ 	.short	0x0004
        /*0012*/ 	.short	0x0020
        /*0014*/ 	.byte	0x00, 0xf0, 0x11, 0x00


	//----- nvinfo : EIATTR_KPARAM_INFO
	.align		4
.L_259:
        /*0018*/ 	.byte	0x04, 0x17
        /*001a*/ 	.short	(.L_261 - .L_260)
.L_260:
        /*001c*/ 	.word	0x00000000
        /*0020*/ 	.short	0x0003
        /*0022*/ 	.short	0x0018
        /*0024*/ 	.byte	0x00, 0xf5, 0x21, 0x00


	//----- nvinfo : EIATTR_KPARAM_INFO
	.align		4
.L_261:
        /*0028*/ 	.byte	0x04, 0x17
        /*002a*/ 	.short	(.L_263 - .L_262)
.L_262:
        /*002c*/ 	.word	0x00000000
        /*0030*/ 	.short	0x0002
        /*0032*/ 	.short	0x0010
        /*0034*/ 	.byte	0x00, 0xf5, 0x21, 0x00


	//----- nvinfo : EIATTR_KPARAM_INFO
	.align		4
.L_263:
        /*0038*/ 	.byte	0x04, 0x17
        /*003a*/ 	.short	(.L_265 - .L_264)
.L_264:
        /*003c*/ 	.word	0x00000000
        /*0040*/ 	.short	0x0001
        /*0042*/ 	.short	0x0008
        /*0044*/ 	.byte	0x00, 0xf5, 0x21, 0x00


	//----- nvinfo : EIATTR_KPARAM_INFO
	.align		4
.L_265:
        /*0048*/ 	.byte	0x04, 0x17
        /*004a*/ 	.short	(.L_267 - .L_266)
.L_266:
        /*004c*/ 	.word	0x00000000
        /*0050*/ 	.short	0x0000
        /*0052*/ 	.short	0x0000
        /*0054*/ 	.byte	0x00, 0xf5, 0x21, 0x00


	//----- nvinfo : EIATTR_SPARSE_MMA_MASK
	.align		4
.L_267:
        /*0058*/ 	.byte	0x03, 0x50
        /*005a*/ 	.short	0x0000


	//----- nvinfo : EIATTR_MAXREG_COUNT
	.align		4
        /*005c*/ 	.byte	0x03, 0x1b
        /*005e*/ 	.short	0x00ff


	//----- nvinfo : EIATTR_MERCURY_ISA_VERSION
	.align		4
        /*0060*/ 	.byte	0x03, 0x5f
        /*0062*/ 	.short	0x0101


	//----- nvinfo : EIATTR_VRC_CTA_INIT_COUNT
	.align		4
        /*0064*/ 	.byte	0x02, 0x4a
	.zero		1
	.zero		1


	//----- nvinfo : EIATTR_EXIT_INSTR_OFFSETS
	.align		4
        /*0068*/ 	.byte	0x04, 0x1c
        /*006a*/ 	.short	(.L_269 - .L_268)


	//   ....[0]....
.L_268:
        /*006c*/ 	.word	0x000001e0


	//   ....[1]....
        /*0070*/ 	.word	0x00000bd0


	//   ....[2]....
        /*0074*/ 	.word	0x00001c20


	//   ....[3]....
        /*0078*/ 	.word	0x00003a20


	//   ....[4]....
        /*007c*/ 	.word	0x00003e10


	//   ....[5]....
        /*0080*/ 	.word	0x00004180


	//----- nvinfo : EIATTR_CRS_STACK_SIZE
	.align		4
.L_269:
        /*0084*/ 	.byte	0x04, 0x1e
        /*0086*/ 	.short	(.L_271 - .L_270)
.L_270:
        /*0088*/ 	.word	0x00000000


	//----- nvinfo : EIATTR_CBANK_PARAM_SIZE
	.align		4
.L_271:
        /*008c*/ 	.byte	0x03, 0x19
        /*008e*/ 	.short	0x0024


	//----- nvinfo : EIATTR_PARAM_CBANK
	.align		4
        /*0090*/ 	.byte	0x04, 0x0a
        /*0092*/ 	.short	(.L_273 - .L_272)
	.align		4
.L_272:
        /*0094*/ 	.word	index@(.nv.constant0._ZN4vllm35static_scaled_int8_azp_quant_kernelIN3c108BFloat16EfiEEvPKT_PaPKT0_PKT1_i)
        /*0098*/ 	.short	0x0380
        /*009a*/ 	.short	0x0024


	//----- nvinfo : EIATTR_SW_WAR
	.align		4
.L_273:
        /*009c*/ 	.byte	0x04, 0x36
        /*009e*/ 	.short	(.L_275 - .L_274)
.L_274:
        /*00a0*/ 	.word	0x00000008
.L_275:


//--------------------- .nv.info._ZN4vllm31static_scaled_int8_quant_kernelIN3c108BFloat16EfEEvPKT_PaPKT0_i --------------------------
	.section	.nv.info._ZN4vllm31static_scaled_int8_quant_kernelIN3c108BFloat16EfEEvPKT_PaPKT0_i,"",@"SHT_CUDA_INFO"
	.sectionflags	@""
	.align	4


	//----- nvinfo : EIATTR_CUDA_API_VERSION
	.align		4
        /*0000*/ 	.byte	0x04, 0x37
        /*0002*/ 	.short	(.L_277 - .L_276)
.L_276:
        /*0004*/ 	.word	0x00000082


	//----- nvinfo : EIATTR_KPARAM_INFO
	.align		4
.L_277:
        /*0008*/ 	.byte	0x04, 0x17
        /*000a*/ 	.short	(.L_279 - .L_278)
.L_278:
        /*000c*/ 	.word	0x00000000
        /*0010*/ 	.short	0x0003
        /*0012*/ 	.short	0x0018
        /*0014*/ 	.byte	0x00, 0xf0, 0x11, 0x00


	//----- nvinfo : EIATTR_KPARAM_INFO
	.align		4
.L_279:
        /*0018*/ 	.byte	0x04, 0x17
        /*001a*/ 	.short	(.L_281 - .L_280)
.L_280:
        /*001c*/ 	.word	0x00000000
        /*0020*/ 	.short	0x0002
        /*0022*/ 	.short	0x0010
        /*0024*/ 	.byte	0x00, 0xf5, 0x21, 0x00


	//----- nvinfo : EIATTR_KPARAM_INFO
	.align		4
.L_281:
        /*0028*/ 	.byte	0x04, 0x17
        /*002a*/ 	.short	(.L_283 - .L_282)
.L_282:
        /*002c*/ 	.word	0x00000000
        /*0030*/ 	.short	0x0001
        /*0032*/ 	.short	0x0008
        /*0034*/ 	.byte	0x00, 0xf5, 0x21, 0x00


	//----- nvinfo : EIATTR_KPARAM_INFO
	.align		4
.L_283:
        /*0038*/ 	.byte	0x04, 0x17
        /*003a*/ 	.short	(.L_285 - .L_284)
.L_284:
        /*003c*/ 	.word	0x00000000
        /*0040*/ 	.short	0x0000
        /*0042*/ 	.short	0x0000
        /*0044*/ 	.byte	0x00, 0xf5, 0x21, 0x00


	//----- nvinfo : EIATTR_SPARSE_MMA_MASK
	.align		4
.L_285:
        /*0048*/ 	.byte	0x03, 0x50
        /*004a*/ 	.short	0x0000


	//----- nvinfo : EIATTR_MAXREG_COUNT
	.align		4
        /*004c*/ 	.byte	0x03, 0x1b
        /*004e*/ 	.short	0x00ff


	//----- nvinfo : EIATTR_MERCURY_ISA_VERSION
	.align		4
        /*0050*/ 	.byte	0x03, 0x5f
        /*0052*/ 	.short	0x0101


	//----- nvinfo : EIATTR_VRC_CTA_INIT_COUNT
	.align		4
        /*0054*/ 	.byte	0x02, 0x4a
	.zero		1
	.zero		1


	//----- nvinfo : EIATTR_EXIT_INSTR_OFFSETS
	.align		4
        /*0058*/ 	.byte	0x04, 0x1c
        /*005a*/ 	.short	(.L_287 - .L_286)


	//   ....[0]....
.L_286:
        /*005c*/ 	.word	0x000001b0


	//   ....[1]....
        /*0060*/ 	.word	0x00000850


	//   ....[2]....
        /*0064*/ 	.word	0x000011e0


	//   ....[3]....
        /*0068*/ 	.word	0x00002560


	//   ....[4]....
        /*006c*/ 	.word	0x00002930


	//   ....[5]....
        /*0070*/ 	.word	0x00002bd0


	//----- nvinfo : EIATTR_CRS_STACK_SIZE
	.align		4
.L_287:
        /*0074*/ 	.byte	0x04, 0x1e
        /*0076*/ 	.short	(.L_289 - .L_288)
.L_288:
        /*0078*/ 	.word	0x00000000


	//----- nvinfo : EIATTR_CBANK_PARAM_SIZE
	.align		4
.L_289:
        /*007c*/ 	.byte	0x03, 0x19
        /*007e*/ 	.short	0x001c


	//----- nvinfo : EIATTR_PARAM_CBANK
	.align		4
        /*0080*/ 	.byte	0x04, 0x0a
        /*0082*/ 	.short	(.L_291 - .L_290)
	.align		4
.L_290:
        /*0084*/ 	.word	index@(.nv.constant0._ZN4vllm31static_scaled_int8_quant_kernelIN3c108BFloat16EfEEvPKT_PaPKT0_i)
        /*0088*/ 	.short	0x0380
        /*008a*/ 	.short	0x001c


	//----- nvinfo : EIATTR_SW_WAR
	.align		4
.L_291:
        /*008c*/ 	.byte	0x04, 0x36
        /*008e*/ 	.short	(.L_293 - .L_292)
.L_292:
        /*0090*/ 	.word	0x00000008
.L_293:


//--------------------- .nv.info._ZN4vllm35static_scaled_int8_azp_quant_kernelIN3c104HalfEfiEEvPKT_PaPKT0_PKT1_i --------------------------
	.section	.nv.info._ZN4vllm35static_scaled_int8_azp_quant_kernelIN3c104HalfEfiEEvPKT_PaPKT0_PKT1_i,"",@"SHT_CUDA_INFO"
	.sectionflags	@""
	.align	4


	//----- nvinfo : EIATTR_CUDA_API_VERSION
	.align		4
        /*0000*/ 	.byte	0x04, 0x37
        /*0002*/ 	.short	(.L_295 - .L_294)
.L_294:
        /*0004*/ 	.word	0x00000082


	//----- nvinfo : EIATTR_KPARAM_INFO
	.align		4
.L_295:
        /*0008*/ 	.byte	0x04, 0x17
        /*000a*/ 	.short	(.L_297 - .L_296)
.L_296:
        /*000c*/ 	.word	0x00000000
        /*0010*/ 	.short	0x0004
        /*0012*/ 	.short	0x0020
        /*0014*/ 	.byte	0x00, 0xf0, 0x11, 0x00


	//----- nvinfo : EIATTR_KPARAM_INFO
	.align		4
.L_297:
        /*0018*/ 	.byte	0x04, 0x17
        /*001a*/ 	.short	(.L_299 - .L_298)
.L_298:
        /*001c*/ 	.word	0x00000000
        /*0020*/ 	.short	0x0003
        /*0022*/ 	.short	0x0018
        /*0024*/ 	.byte	0x00, 0xf5, 0x21, 0x00


	//----- nvinfo : EIATTR_KPARAM_INFO
	.align		4
.L_299:
        /*0028*/ 	.byte	0x04, 0x17
        /*002a*/ 	.short	(.L_301 - .L_300)
.L_300:
        /*002c*/ 	.word	0x00000000
        /*0030*/ 	.short	0x0002
        /*0032*/ 	.short	0x0010
        /*0034*/ 	.byte	0x00, 0xf5, 0x21, 0x00


	//----- nvinfo : EIATTR_KPARAM_INFO
	.align		4
.L_301:
        /*0038*/ 	.byte	0x04, 0x17
        /*003a*/ 	.short	(.L_303 - .L_302)
.L_302:
        /*003c*/ 	.word	0x00000000
        /*0040*/ 	.short	0x0001
        /*0042*/ 	.short	0x0008
        /*0044*/ 	.byte	0x00, 0xf5, 0x21, 0x00


	//----- nvinfo : EIATTR_KPARAM_INFO
	.align		4
.L_303:
        /*0048*/ 	.byte	0x04, 0x17
        /*004a*/ 	.short	(.L_305 - .L_304)
.L_304:
        /*004c*/ 	.word	0x00000000
        /*0050*/ 	.short	0x0000
        /*0052*/ 	.short	0x0000
        /*0054*/ 	.byte	0x00, 0xf5, 0x21, 0x00


	//----- nvinfo : EIATTR_SPARSE_MMA_MASK
	.align		4
.L_305:
        /*0058*/ 	.byte	0x03, 0x50
        /*005a*/ 	.short	0x0000


	//----- nvinfo : EIATTR_MAXREG_COUNT
	.align		4
        /*005c*/ 	.byte	0x03, 0x1b
        /*005e*/ 	.short	0x00ff


	//----- nvinfo : EIATTR_MERCURY_ISA_VERSION
	.align		4
        /*0060*/ 	.byte	0x03, 0x5f
        /*0062*/ 	.short	0x0101


	//----- nvinfo : EIATTR_VRC_CTA_INIT_COUNT
	.align		4
        /*0064*/ 	.byte	0x02, 0x4a
	.zero		1
	.zero		1


	//----- nvinfo : EIATTR_EXIT_INSTR_OFFSETS
	.align		4
        /*0068*/ 	.byte	0x04, 0x1c
        /*006a*/ 	.short	(.L_307 - .L_306)


	//   ....[0]....
.L_306:
        /*006c*/ 	.word	0x000001e0


	//   ....[1]....
        /*0070*/ 	.word	0x00000b60


	//   ....[2]....
        /*0074*/ 	.word	0x00001ac0


	//   ....[3]....
        /*0078*/ 	.word	0x000036c0


	//   ....[4]....
        /*007c*/ 	.word	0x00003ab0


	//   ....[5]....
        /*0080*/ 	.word	0x00003e20


	//----- nvinfo : EIATTR_CRS_STACK_SIZE
	.align		4
.L_307:
        /*0084*/ 	.byte	0x04, 0x1e
        /*0086*/ 	.short	(.L_309 - .L_308)
.L_308:
        /*0088*/ 	.word	0x00000000


	//----- nvinfo : EIATTR_CBANK_PARAM_SIZE
	.align		4
.L_309:
        /*008c*/ 	.byte	0x03, 0x19
        /*008e*/ 	.short	0x0024


	//----- nvinfo : EIATTR_PARAM_CBANK
	.align		4
        /*0090*/ 	.byte	0x04, 0x0a
        /*0092*/ 	.short	(.L_311 - .L_310)
	.align		4
.L_310:
        /*0094*/ 	.word	index@(.nv.constant0._ZN4vllm35static_scaled_int8_azp_quant_kernelIN3c104HalfEfiEEvPKT_PaPKT0_PKT1_i)
        /*0098*/ 	.short	0x0380
        /*009a*/ 	.short	0x0024


	//----- nvinfo : EIATTR_SW_WAR
	.align		4
.L_311:
        /*009c*/ 	.byte	0x04, 0x36
        /*009e*/ 	.short	(.L_313 - .L_312)
.L_312:
        /*00a0*/ 	.word	0x00000008
.L_313:


//--------------------- .nv.info._ZN4vllm31static_scaled_int8_quant_kernelIN3c104HalfEfEEvPKT_PaPKT0_i --------------------------
	.section	.nv.info._ZN4vllm31static_scaled_int8_quant_kernelIN3c104HalfEfEEvPKT_PaPKT0_i,"",@"SHT_CUDA_INFO"
	.sectionflags	@""
	.align	4


	//----- nvinfo : EIATTR_CUDA_API_VERSION
	.align		4
        /*0000*/ 	.byte	0x04, 0x37
        /*0002*/ 	.short	(.L_315 - .L_314)
.L_314:
        /*0004*/ 	.word	0x00000082


	//----- nvinfo : EIATTR_KPARAM_INFO
	.align		4
.L_315:
        /*0008*/ 	.byte	0x04, 0x17
        /*000a*/ 	.short	(.L_317 - .L_316)
.L_316:
        /*000c*/ 	.word	0x00000000
        /*0010*/ 	.short	0x0003
        /*0012*/ 	.short	0x0018
        /*0014*/ 	.byte	0x00, 0xf0, 0x11, 0x00


	//----- nvinfo : EIATTR_KPARAM_INFO
	.align		4
.L_317:
        /*0018*/ 	.byte	0x04, 0x17
        /*001a*/ 	.short	(.L_319 - .L_318)
.L_318:
        /*001c*/ 	.word	0x00000000
        /*0020*/ 	.short	0x0002
        /*0022*/ 	.short	0x0010
        /*0024*/ 	.byte	0x00, 0xf5, 0x21, 0x00


	//----- nvinfo : EIATTR_KPARAM_INFO
	.align		4
.L_319:
        /*0028*/ 	.byte	0x04, 0x17
        /*002a*/ 	.short	(.L_321 - .L_320)
.L_320:
        /*002c*/ 	.word	0x00000000
        /*0030*/ 	.short	0x0001
        /*0032*/ 	.short	0x0008
        /*0034*/ 	.byte	0x00, 0xf5, 0x21, 0x00


	//----- nvinfo : EIATTR_KPARAM_INFO
	.align		4
.L_321:
        /*0038*/ 	.byte	0x04, 0x17
        /*003a*/ 	.short	(.L_323 - .L_322)
.L_322:
        /*003c*/ 	.word	0x00000000
        /*0040*/ 	.short	0x0000
        /*0042*/ 	.short	0x0000
        /*0044*/ 	.byte	0x00, 0xf5, 0x21, 0x00


	//----- nvinfo : EIATTR_SPARSE_MMA_MASK
	.align		4
.L_323:
        /*0048*/ 	.byte	0x03, 0x50
        /*004a*/ 	.short	0x0000


	//----- nvinfo : EIATTR_MAXREG_COUNT
	.align		4
        /*004c*/ 	.byte	0x03, 0x1b
        /*004e*/ 	.short	0x00ff


	//----- nvinfo : EIATTR_MERCURY_ISA_VERSION
	.align		4
        /*0050*/ 	.byte	0x03, 0x5f
        /*0052*/ 	.short	0x0101


	//----- nvinfo : EIATTR_VRC_CTA_INIT_COUNT
	.align		4
        /*0054*/ 	.byte	0x02, 0x4a
	.zero		1
	.zero		1


	//----- nvinfo : EIATTR_EXIT_INSTR_OFFSETS
	.align		4
        /*0058*/ 	.byte	0x04, 0x1c
        /*005a*/ 	.short	(.L_325 - .L_324)


	//   ....[0]....
.L_324:
        /*005c*/ 	.word	0x000001b0


	//   ....[1]....
        /*0060*/ 	.word	0x000007d0


	//   ....[2]....
        /*0064*/ 	.word	0x00001060


	//   ....[3]....
        /*0068*/ 	.word	0x00002260


	//   ....[4]....
        /*006c*/ 	.word	0x00002630


	//   ....[5]....
        /*0070*/ 	.word	0x000028d0


	//----- nvinfo : EIATTR_CRS_STACK_SIZE
	.align		4
.L_325:
        /*0074*/ 	.byte	0x04, 0x1e
        /*0076*/ 	.short	(.L_327 - .L_326)
.L_326:
        /*0078*/ 	.word	0x00000000


	//----- nvinfo : EIATTR_CBANK_PARAM_SIZE
	.align		4
.L_327:
        /*007c*/ 	.byte	0x03, 0x19
        /*007e*/ 	.short	0x001c


	//----- nvinfo : EIATTR_PARAM_CBANK
	.align		4
        /*0080*/ 	.byte	0x04, 0x0a
        /*0082*/ 	.short	(.L_329 - .L_328)
	.align		4
.L_328:
        /*0084*/ 	.word	index@(.nv.constant0._ZN4vllm31static_scaled_int8_quant_kernelIN3c104HalfEfEEvPKT_PaPKT0_i)
        /*0088*/ 	.short	0x0380
        /*008a*/ 	.short	0x001c


	//----- nvinfo : EIATTR_SW_WAR
	.align		4
.L_329:
        /*008c*/ 	.byte	0x04, 0x36
        /*008e*/ 	.short	(.L_331 - .L_330)
.L_330:
        /*0090*/ 	.word	0x00000008
.L_331:


//--------------------- .nv.info._ZN4vllm35static_scaled_int8_azp_quant_kernelIffiEEvPKT_PaPKT0_PKT1_i --------------------------
	.section	.nv.info._ZN4vllm35static_scaled_int8_azp_quant_kernelIffiEEvPKT_PaPKT0_PKT1_i,"",@"SHT_CUDA_INFO"
	.sectionflags	@""
	.align	4


	//----- nvinfo : EIATTR_CUDA_API_VERSION
	.align		4
        /*0000*/ 	.byte	0x04, 0x37
        /*0002*/ 	.short	(.L_333 - .L_332)
.L_332:
        /*0004*/ 	.word	0x00000082


	//----- nvinfo : EIATTR_KPARAM_INFO
	.align		4
.L_333:
        /*0008*/ 	.byte	0x04, 0x17
        /*000a*/ 	.short	(.L_335 - .L_334)
.L_334:
        /*000c*/ 	.word	0x00000000
        /*0010*/ 	.short	0x0004
        /*0012*/ 	.short	0x0020
        /*0014*/ 	.byte	0x00, 0xf0, 0x11, 0x00


	//----- nvinfo : EIATTR_KPARAM_INFO
	.align		4
.L_335:
        /*0018*/ 	.byte	0x04, 0x17
        /*001a*/ 	.short	(.L_337 - .L_336)
.L_336:
        /*001c*/ 	.word	0x00000000
        /*0020*/ 	.short	0x0003
        /*0022*/ 	.short	0x0018
        /*0024*/ 	.byte	0x00, 0xf5, 0x21, 0x00


	//----- nvinfo : EIATTR_KPARAM_INFO
	.align		4
.L_337:
        /*0028*/ 	.byte	0x04, 0x17
        /*002a*/ 	.short	(.L_339 - .L_338)
.L_338:
        /*002c*/ 	.word	0x00000000
        /*0030*/ 	.short	0x0002
        /*0032*/ 	.short	0x0010
        /*0034*/ 	.byte	0x00, 0xf5, 0x21, 0x00


	//----- nvinfo : EIATTR_KPARAM_INFO
	.align		4
.L_339:
        /*0038*/ 	.byte	0x04, 0x17
        /*003a*/ 	.short	(.L_341 - .L_340)
.L_340:
        /*003c*/ 	.word	0x00000000
        /*0040*/ 	.short	0x0001
        /*0042*/ 	.short	0x0008
        /*0044*/ 	.byte	0x00, 0xf5, 0x21, 0x00


	//----- nvinfo : EIATTR_KPARAM_INFO
	.align		4
.L_341:
        /*0048*/ 	.byte	0x04, 0x17
        /*004a*/ 	.short	(.L_343 - .L_342)
.L_342:
        /*004c*/ 	.word	0x00000000
        /*0050*/ 	.short	0x0000
        /*0052*/ 	.short	0x0000
        /*0054*/ 	.byte	0x00, 0xf5, 0x21, 0x00


	//----- nvinfo : EIATTR_SPARSE_MMA_MASK
	.align		4
.L_343:
        /*0058*/ 	.byte	0x03, 0x50
        /*005a*/ 	.short	0x0000


	//----- nvinfo : EIATTR_MAXREG_COUNT
	.align		4
        /*005c*/ 	.byte	0x03, 0x1b
        /*005e*/ 	.short	0x00ff


	//----- nvinfo : EIATTR_MERCURY_ISA_VERSION
	.align		4
        /*0060*/ 	.byte	0x03, 0x5f
        /*0062*/ 	.short	0x0101


	//----- nvinfo : EIATTR_VRC_CTA_INIT_COUNT
	.align		4
        /*0064*/ 	.byte	0x02, 0x4a
	.zero		1
	.zero		1


	//----- nvinfo : EIATTR_EXIT_INSTR_OFFSETS
	.align		4
        /*0068*/ 	.byte	0x04, 0x1c
        /*006a*/ 	.short	(.L_345 - .L_344)


	//   ....[0]....
.L_344:
        /*006c*/ 	.word	0x000001e0


	//   ....[1]....
        /*0070*/ 	.word	0x00000a10


	//   ....[2]....
        /*0074*/ 	.word	0x000016c0


	//   ....[3]....
        /*0078*/ 	.word	0x00003000


	//   ....[4]....
        /*007c*/ 	.word	0x00003410


	//   ....[5]....
        /*0080*/ 	.word	0x00003740


	//----- nvinfo : EIATTR_CRS_STACK_SIZE
	.align		4
.L_345:
        /*0084*/ 	.byte	0x04, 0x1e
        /*0086*/ 	.short	(.L_347 - .L_346)
.L_346:
        /*0088*/ 	.word	0x00000000


	//----- nvinfo : EIATTR_CBANK_PARAM_SIZE
	.align		4
.L_347:
        /*008c*/ 	.byte	0x03, 0x19
        /*008e*/ 	.short	0x0024


	//----- nvinfo : EIATTR_PARAM_CBANK
	.align		4
        /*0090*/ 	.byte	0x04, 0x0a
        /*0092*/ 	.short	(.L_349 - .L_348)
	.align		4
.L_348:
        /*0094*/ 	.word	index@(.nv.constant0._ZN4vllm35static_scaled_int8_azp_quant_kernelIffiEEvPKT_PaPKT0_PKT1_i)
        /*0098*/ 	.short	0x0380
        /*009a*/ 	.short	0x0024


	//----- nvinfo : EIATTR_SW_WAR
	.align		4
.L_349:
        /*009c*/ 	.byte	0x04, 0x36
        /*009e*/ 	.short	(.L_351 - .L_350)
.L_350:
        /*00a0*/ 	.word	0x00000008
.L_351:


//--------------------- .nv.info._ZN4vllm31static_scaled_int8_quant_kernelIffEEvPKT_PaPKT0_i --------------------------
	.section	.nv.info._ZN4vllm31static_scaled_int8_quant_kernelIffEEvPKT_PaPKT0_i,"",@"SHT_CUDA_INFO"
	.sectionflags	@""
	.align	4


	//----- nvinfo : EIATTR_CUDA_API_VERSION
	.align		4
        /*0000*/ 	.byte	0x04, 0x37
        /*0002*/ 	.short	(.L_353 - .L_352)
.L_352:
        /*0004*/ 	.word	0x00000082


	//----- nvinfo : EIATTR_KPARAM_INFO
	.align		4
.L_353:
        /*0008*/ 	.byte	0x04, 0x17
        /*000a*/ 	.short	(.L_355 - .L_354)
.L_354:
        /*000c*/ 	.word	0x00000000
        /*0010*/ 	.short	0x0003
        /*0012*/ 	.short	0x0018
        /*0014*/ 	.byte	0x00, 0xf0, 0x11, 0x00


	//----- nvinfo : EIATTR_KPARAM_INFO
	.align		4
.L_355:
        /*0018*/ 	.byte	0x04, 0x17
        /*001a*/ 	.short	(.L_357 - .L_356)
.L_356:
        /*001c*/ 	.word	0x00000000
        /*0020*/ 	.short	0x0002
        /*0022*/ 	.short	0x0010
        /*0024*/ 	.byte	0x00, 0xf5, 0x21, 0x00


	//----- nvinfo : EIATTR_KPARAM_INFO
	.align		4
.L_357:
        /*0028*/ 	.byte	0x04, 0x17
        /*002a*/ 	.short	(.L_359 - .L_358)
.L_358:
        /*002c*/ 	.word	0x00000000
        /*0030*/ 	.short	0x0001
        /*0032*/ 	.short	0x0008
        /*0034*/ 	.byte	0x00, 0xf5, 0x21, 0x00


	//----- nvinfo : EIATTR_KPARAM_INFO
	.align		4
.L_359:
        /*0038*/ 	.byte	0x04, 0x17
        /*003a*/ 	.short	(.L_361 - .L_360)
.L_360:
        /*003c*/ 	.word	0x00000000
        /*0040*/ 	.short	0x0000
        /*0042*/ 	.short	0x0000
        /*0044*/ 	.byte	0x00, 0xf5, 0x21, 0x00


	//----- nvinfo : EIATTR_SPARSE_MMA_MASK
	.align		4
.L_361:
        /*0048*/ 	.byte	0x03, 0x50
        /*004a*/ 	.short	0x0000


	//----- nvinfo : EIATTR_MAXREG_COUNT
	.align		4
        /*004c*/ 	.byte	0x03, 0x1b
        /*004e*/ 	.short	0x00ff


	//----- nvinfo : EIATTR_MERCURY_ISA_VERSION
	.align		4
        /*0050*/ 	.byte	0x03, 0x5f
        /*0052*/ 	.short	0x0101


	//----- nvinfo : EIATTR_VRC_CTA_INIT_COUNT
	.align		4
        /*0054*/ 	.byte	0x02, 0x4a
	.zero		1
	.zero		1


	//----- nvinfo : EIATTR_EXIT_INSTR_OFFSETS
	.align		4
        /*0058*/ 	.byte	0x04, 0x1c
        /*005a*/ 	.short	(.L_363 - .L_362)


	//   ....[0]....
.L_362:
        /*005c*/ 	.word	0x000001b0


	//   ....[1]....
        /*0060*/ 	.word	0x000006e0


	//   ....[2]....
        /*0064*/ 	.word	0x00000d90


	//   ....[3]....
        /*0068*/ 	.word	0x00001cb0


	//   ....[4]....
        /*006c*/ 	.word	0x00002070


	//   ....[5]....
        /*0070*/ 	.word	0x000022d0


	//----- nvinfo : EIATTR_CRS_STACK_SIZE
	.align		4
.L_363:
        /*0074*/ 	.byte	0x04, 0x1e
        /*0076*/ 	.short	(.L_365 - .L_364)
.L_364:
        /*0078*/ 	.word	0x00000000


	//----- nvinfo : EIATTR_CBANK_PARAM_SIZE
	.align		4
.L_365:
        /*007c*/ 	.byte	0x03, 0x19
        /*007e*/ 	.short	0x001c


	//----- nvinfo : EIATTR_PARAM_CBANK
	.align		4
        /*0080*/ 	.byte	0x04, 0x0a
        /*0082*/ 	.short	(.L_367 - .L_366)
	.align		4
.L_366:
        /*0084*/ 	.word	index@(.nv.constant0._ZN4vllm31static_scaled_int8_quant_kernelIffEEvPKT_PaPKT0_i)
        /*0088*/ 	.short	0x0380
        /*008a*/ 	.short	0x001c


	//----- nvinfo : EIATTR_SW_WAR
	.align		4
.L_367:
        /*008c*/ 	.byte	0x04, 0x36
        /*008e*/ 	.short	(.L_369 - .L_368)
.L_368:
        /*0090*/ 	.word	0x00000008
.L_369:


//--------------------- .nv.info._ZN3cub18CUB_300001_SM_10306detail11EmptyKernelIvEEvv --------------------------
	.section	.nv.info._ZN3cub18CUB_300001_SM_10306detail11EmptyKernelIvEEvv,"",@"SHT_CUDA_INFO"
	.sectionflags	@""
	.align	4


	//----- nvinfo : EIATTR_CUDA_API_VERSION
	.align		4
        /*0000*/ 	.byte	0x04, 0x37
        /*0002*/ 	.short	(.L_371 - .L_370)
.L_370:
        /*0004*/ 	.word	0x00000082


	//----- nvinfo : EIATTR_SPARSE_MMA_MASK
	.align		4
.L_371:
        /*0008*/ 	.byte	0x03, 0x50
        /*000a*/ 	.short	0x0000


	//----- nvinfo : EIATTR_MAXREG_COUNT
	.align		4
        /*000c*/ 	.byte	0x03, 0x1b
        /*000e*/ 	.short	0x00ff


	//----- nvinfo : EIATTR_MERCURY_ISA_VERSION
	.align		4
        /*0010*/ 	.byte	0x03, 0x5f
        /*0012*/ 	.short	0x0101


	//----- nvinfo : EIATTR_VRC_CTA_INIT_COUNT
	.align		4
        /*0014*/ 	.byte	0x02, 0x4a
	.zero		1
	.zero		1


	//----- nvinfo : EIATTR_EXIT_INSTR_OFFSETS
	.align		4
        /*0018*/ 	.byte	0x04, 0x1c
        /*001a*/ 	.short	(.L_373 - .L_372)


	//   ....[0]....
.L_372:
        /*001c*/ 	.word	0x00000010


	//----- nvinfo : EIATTR_SW_WAR
	.align		4
.L_373:
        /*0020*/ 	.byte	0x04, 0x36
        /*0022*/ 	.short	(.L_375 - .L_374)
.L_374:
        /*0024*/ 	.word	0x00000008
.L_375:


//--------------------- .nv.callgraph             --------------------------
	.section	.nv.callgraph,"",@"SHT_CUDA_CALLGRAPH"
	.align	4
	.sectionentsize	8
	.align		4
        /*0000*/ 	.word	0x00000000
	.align		4
        /*0004*/ 	.word	0xffffffff
	.align		4
        /*0008*/ 	.word	0x00000000
	.align		4
        /*000c*/ 	.word	0xfffffffe
	.align		4
        /*0010*/ 	.word	0x00000000
	.align		4
        /*0014*/ 	.word	0xfffffffd
	.align		4
        /*0018*/ 	.word	0x00000000
	.align		4
        /*001c*/ 	.word	0xfffffffc


//--------------------- .nv.constant4             --------------------------
	.section	.nv.constant4,"a",@progbits
	.align	8
	.align		8
.nv.constant4:
        /*0000*/ 	.dword	_ZN46_INTERNAL_cca0ce3b_15_scaled_quant_cu_f2eb58cb4cuda3std3__45__cpo5beginE
	.align		8
        /*0008*/ 	.dword	_ZN46_INTERNAL_cca0ce3b_15_scaled_quant_cu_f2eb58cb4cuda3std3__45__cpo3endE
	.align		8
        /*0010*/ 	.dword	_ZN46_INTERNAL_cca0ce3b_15_scaled_quant_cu_f2eb58cb4cuda3std3__45__cpo6cbeginE
	.align		8
        /*0018*/ 	.dword	_ZN46_INTERNAL_cca0ce3b_15_scaled_quant_cu_f2eb58cb4cuda3std3__45__cpo4cendE
	.align		8
        /*0020*/ 	.dword	_ZN46_INTERNAL_cca0ce3b_15_scaled_quant_cu_f2eb58cb4cuda3std3__45__cpo6rbeginE
	.align		8
        /*0028*/ 	.dword	_ZN46_INTERNAL_cca0ce3b_15_scaled_quant_cu_f2eb58cb4cuda3std3__45__cpo4rendE
	.align		8
        /*0030*/ 	.dword	_ZN46_INTERNAL_cca0ce3b_15_scaled_quant_cu_f2eb58cb4cuda3std3__45__cpo7crbeginE
	.align		8
        /*0038*/ 	.dword	_ZN46_INTERNAL_cca0ce3b_15_scaled_quant_cu_f2eb58cb4cuda3std3__45__cpo5crendE
	.align		8
        /*0040*/ 	.dword	_ZN46_INTERNAL_cca0ce3b_15_scaled_quant_cu_f2eb58cb4cuda3std3__448_GLOBAL__N__cca0ce3b_15_scaled_quant_cu_f2eb58cb6ignoreE
	.align		8
        /*0048*/ 	.dword	_ZN46_INTERNAL_cca0ce3b_15_scaled_quant_cu_f2eb58cb4cuda3std3__419piecewise_constructE
	.align		8
        /*0050*/ 	.dword	_ZN46_INTERNAL_cca0ce3b_15_scaled_quant_cu_f2eb58cb4cuda3std3__48in_placeE
	.align		8
        /*0058*/ 	.dword	_ZN46_INTERNAL_cca0ce3b_15_scaled_quant_cu_f2eb58cb4cuda3std3__420unreachable_sentinelE
	.align		8
        /*0060*/ 	.dword	_ZN46_INTERNAL_cca0ce3b_15_scaled_quant_cu_f2eb58cb4cuda3std3__47nulloptE
	.align		8
        /*0068*/ 	.dword	_ZN46_INTERNAL_cca0ce3b_15_scaled_quant_cu_f2eb58cb4cuda3std3__48unexpectE
	.align		8
        /*0070*/ 	.dword	_ZN46_INTERNAL_cca0ce3b_15_scaled_quant_cu_f2eb58cb4cuda3std6ranges3__45__cpo4swapE
	.align		8
        /*0078*/ 	.dword	_ZN46_INTERNAL_cca0ce3b_15_scaled_quant_cu_f2eb58cb4cuda3std6ranges3__45__cpo9iter_moveE
	.align		8
        /*0080*/ 	.dword	_ZN46_INTERNAL_cca0ce3b_15_scaled_quant_cu_f2eb58cb4cuda3std6ranges3__45__cpo5beginE
	.align		8
        /*0088*/ 	.dword	_ZN46_INTERNAL_cca0ce3b_15_scaled_quant_cu_f2eb58cb4cuda3std6ranges3__45__cpo3endE
	.align		8
        /*0090*/ 	.dword	_ZN46_INTERNAL_cca0ce3b_15_scaled_quant_cu_f2eb58cb4cuda3std6ranges3__45__cpo6cbeginE
	.align		8
        /*0098*/ 	.dword	_ZN46_INTERNAL_cca0ce3b_15_scaled_quant_cu_f2eb58cb4cuda3std6ranges3__45__cpo4cendE
	.align		8
        /*00a0*/ 	.dword	_ZN46_INTERNAL_cca0ce3b_15_scaled_quant_cu_f2eb58cb4cuda3std6ranges3__45__cpo7advanceE
	.align		8
        /*00a8*/ 	.dword	_ZN46_INTERNAL_cca0ce3b_15_scaled_quant_cu_f2eb58cb4cuda3std6ranges3__45__cpo9iter_swapE
	.align		8
        /*00b0*/ 	.dword	_ZN46_INTERNAL_cca0ce3b_15_scaled_quant_cu_f2eb58cb4cuda3std6ranges3__45__cpo4nextE
	.align		8
        /*00b8*/ 	.dword	_ZN46_INTERNAL_cca0ce3b_15_scaled_quant_cu_f2eb58cb4cuda3std6ranges3__45__cpo4prevE
	.align		8
        /*00c0*/ 	.dword	_ZN46_INTERNAL_cca0ce3b_15_scaled_quant_cu_f2eb58cb4cuda3std6ranges3__45__cpo4dataE
	.align		8
        /*00c8*/ 	.dword	_ZN46_INTERNAL_cca0ce3b_15_scaled_quant_cu_f2eb58cb4cuda3std6ranges3__45__cpo5cdataE
	.align		8
        /*00d0*/ 	.dword	_ZN46_INTERNAL_cca0ce3b_15_scaled_quant_cu_f2eb58cb4cuda3std6ranges3__45__cpo4sizeE
	.align		8
        /*00d8*/ 	.dword	_ZN46_INTERNAL_cca0ce3b_15_scaled_quant_cu_f2eb58cb4cuda3std6ranges3__45__cpo5ssizeE
	.align		8
        /*00e0*/ 	.dword	_ZN46_INTERNAL_cca0ce3b_15_scaled_quant_cu_f2eb58cb4cuda3std6ranges3__45__cpo8distanceE
	.align		8
        /*00e8*/ 	.dword	_ZN46_INTERNAL_cca0ce3b_15_scaled_quant_cu_f2eb58cb6thrust24THRUST_300001_SM_1030_NS6system6detail10sequential3seqE
	.align		8
        /*00f0*/ 	.dword	_ZN46_INTERNAL_cca0ce3b_15_scaled_quant_cu_f2eb58cb6thrust24THRUST_300001_SM_1030_NS12placeholders2_1E
	.align		8
        /*00f8*/ 	.dword	_ZN46_INTERNAL_cca0ce3b_15_scaled_quant_cu_f2eb58cb6thrust24THRUST_300001_SM_1030_NS12placeholders2_2E
	.align		8
        /*0100*/ 	.dword	_ZN46_INTERNAL_cca0ce3b_15_scaled_quant_cu_f2eb58cb6thrust24THRUST_300001_SM_1030_NS12placeholders2_3E
	.align		8
        /*0108*/ 	.dword	_ZN46_INTERNAL_cca0ce3b_15_scaled_quant_cu_f2eb58cb6thrust24THRUST_300001_SM_1030_NS12placeholders2_4E
	.align		8
        /*0110*/ 	.dword	_ZN46_INTERNAL_cca0ce3b_15_scaled_quant_cu_f2eb58cb6thrust24THRUST_300001_SM_1030_NS12placeholders2_5E
	.align		8
        /*0118*/ 	.dword	_ZN46_INTERNAL_cca0ce3b_15_scaled_quant_cu_f2eb58cb6thrust24THRUST_300001_SM_1030_NS12placeholders2_6E
	.align		8
        /*0120*/ 	.dword	_ZN46_INTERNAL_cca0ce3b_15_scaled_quant_cu_f2eb58cb6thrust24THRUST_300001_SM_1030_NS12placeholders2_7E
	.align		8
        /*0128*/ 	.dword	_ZN46_INTERNAL_cca0ce3b_15_scaled_quant_cu_f2eb58cb6thrust24THRUST_300001_SM_1030_NS12placeholders2_8E
	.align		8
        /*0130*/ 	.dword	_ZN46_INTERNAL_cca0ce3b_15_scaled_quant_cu_f2eb58cb6thrust24THRUST_300001_SM_1030_NS12placeholders2_9E
	.align		8
        /*0138*/ 	.dword	_ZN46_INTERNAL_cca0ce3b_15_scaled_quant_cu_f2eb58cb6thrust24THRUST_300001_SM_1030_NS12placeholders3_10E


//--------------------- .text._ZN4vllm36dynamic_scaled_int8_azp_quant_kernelIN3c108BFloat16EfiEEvPKT_PaPT0_PT1_i --------------------------
	.section	.text._ZN4vllm36dynamic_scaled_int8_azp_quant_kernelIN3c108BFloat16EfiEEvPKT_PaPT0_PT1_i,"ax",@progbits
	.align	128
        .global         _ZN4vllm36dynamic_scaled_int8_azp_quant_kernelIN3c108BFloat16EfiEEvPKT_PaPT0_PT1_i
        .type           _ZN4vllm36dynamic_scaled_int8_azp_quant_kernelIN3c108BFloat16EfiEEvPKT_PaPT0_PT1_i,@function
        .size           _ZN4vllm36dynamic_scaled_int8_azp_quant_kernelIN3c108BFloat16EfiEEvPKT_PaPT0_PT1_i,(.L_x_349 - _ZN4vllm36dynamic_scaled_int8_azp_quant_kernelIN3c108BFloat16EfiEEvPKT_PaPT0_PT1_i)
        .other          _ZN4vllm36dynamic_scaled_int8_azp_quant_kernelIN3c108BFloat16EfiEEvPKT_PaPT0_PT1_i,@"STO_CUDA_ENTRY STV_DEFAULT"
_ZN4vllm36dynamic_scaled_int8_azp_quant_kernelIN3c108BFloat16EfiEEvPKT_PaPT0_PT1_i:
.text._ZN4vllm36dynamic_scaled_int8_azp_quant_kernelIN3c108BFloat16EfiEEvPKT_PaPT0_PT1_i:
[----:B------:R-:W-:Y:S08]  /*0000*/  LDC R1, c[0x0][0x37c] ;  /* 0x0000df00ff017b82 */ /* 0x000ff00000000800 */
[----:B------:R-:W0:Y:S01]  /*0010*/  S2UR UR22, SR_CTAID.X ;  /* 0x00000000001679c3 */ /* 0x000e220000002500 */
[----:B------:R-:W1:Y:S01]  /*0020*/  LDCU UR23, c[0x0][0x3a0] ;  /* 0x00007400ff1777ac */ /* 0x000e620008000800 */
[----:B------:R-:W2:Y:S01]  /*0030*/  S2R R3, SR_TID.X ;  /* 0x0000000000037919 */ /* 0x000ea20000002100 */
[----:B------:R-:W-:Y:S01]  /*0040*/  BSSY.RECONVERGENT B0, `(.L_x_0) ;  /* 0x00001f8000007945 */ /* 0x000fe20003800200 */
[----:B------:R-:W3:Y:S01]  /*0050*/  LDCU.64 UR4, c[0x0][0x380] ;  /* 0x00007000ff0477ac */ /* 0x000ee20008000a00 */
[----:B------:R-:W4:Y:S01]  /*0060*/  LDCU.64 UR18, c[0x0][0x358] ;  /* 0x00006b00ff1277ac */ /* 0x000f220008000a00 */
[----:B------:R-:W0:Y:S01]  /*0070*/  LDCU UR17, c[0x0][0x360] ;  /* 0x00006c00ff1177ac */ /* 0x000e220008000800 */
[----:B-1----:R-:W-:-:S02]  /*0080*/  USHF.R.S32.HI UR6, URZ, 0x1f, UR23 ;  /* 0x0000001fff067899 */ /* 0x002fc40008011417 */
[----:B------:R-:W-:Y:S02]  /*0090*/  ULOP3.LUT UP1, URZ, UR23, 0xf, URZ, 0xc0, !UPT ;  /* 0x0000000f17ff7892 */ /* 0x000fe4000f82c0ff */
[----:B0-----:R-:W-:Y:S02]  /*00a0*/  UIMAD.WIDE.U32 UR20, UR22, UR23, URZ ;  /* 0x00000017161472a5 */ /* 0x001fe4000f8e00ff */
[----:B------:R-:W-:Y:S02]  /*00b0*/  UIMAD UR9, UR6, UR22, URZ ;  /* 0x00000016060972a4 */ /* 0x000fe4000f8e02ff */
[----:B------:R-:W-:Y:S02]  /*00c0*/  USHF.L.U32 UR6, UR20, 0x1, URZ ;  /* 0x0000000114067899 */ /* 0x000fe400080006ff */
[----:B------:R-:W-:Y:S02]  /*00d0*/  UIADD3 UR9, UPT, UPT, UR21, UR9, URZ ;  /* 0x0000000915097290 */ /* 0x000fe4000fffe0ff */
[----:B---3--:R-:W-:-:S02]  /*00e0*/  UIADD3 UR10, UP0, UPT, UR6, UR4, URZ ;  /* 0x00000004060a7290 */ /* 0x008fc4000ff1e0ff */
[----:B------:R-:W-:-:S04]  /*00f0*/  USHF.L.U64.HI UR4, UR20, 0x1, UR9 ;  /* 0x0000000114047899 */ /* 0x000fc80008010209 */
[----:B------:R-:W-:Y:S01]  /*0100*/  UIADD3.X UR4, UPT, UPT, UR4, UR5, URZ, UP0, !UPT ;  /* 0x0000000504047290 */ /* 0x000fe200087fe4ff */
[----:B------:R-:W-:Y:S01]  /*0110*/  IMAD.U32 R22, RZ, RZ, UR10 ;  /* 0x0000000aff167e24 */ /* 0x000fe2000f8e00ff */
[----:B------:R-:W-:-:S04]  /*0120*/  ULOP3.LUT UP0, URZ, UR10, 0x1f, URZ, 0xc0, !UPT ;  /* 0x0000001f0aff7892 */ /* 0x000fc8000f80c0ff */
[----:B------:R-:W-:Y:S01]  /*0130*/  UPLOP3.LUT UP0, UPT, UP1, UP0, UPT, 0x2, 0x20 ;  /* 0x000000000020789c */ /* 0x000fe20000f00072 */
[----:B------:R-:W-:-:S08]  /*0140*/  IMAD.U32 R23, RZ, RZ, UR4 ;  /* 0x00000004ff177e24 */ /* 0x000fd0000f8e00ff */
[----:B--2-4-:R-:W-:Y:S05]  /*0150*/  BRA.U !UP0, `(.L_x_1) ;  /* 0x0000000908c87547 */ /* 0x014fea000b800000 */
[----:B------:R-:W-:Y:S01]  /*0160*/  USHF.R.S32.HI UR6, URZ, 0x4, UR23 ;  /* 0x00000004ff067899 */ /* 0x000fe20008011417 */
[----:B------:R-:W-:Y:S02]  /*0170*/  IMAD.MOV.U32 R2, RZ, RZ, 0x7f7fffff ;  /* 0x7f7fffffff027424 */ /* 0x000fe400078e00ff */
[----:B------:R-:W-:-:S03]  /*0180*/  IMAD.MOV.U32 R0, RZ, RZ, -0x800001 ;  /* 0xff7fffffff007424 */ /* 0x000fc600078e00ff */
[----:B------:R-:W-:-:S13]  /*0190*/  ISETP.GE.AND P0, PT, R3, UR6, PT ;  /* 0x0000000603007c0c */ /* 0x000fda000bf06270 */
[----:B------:R-:W-:Y:S05]  /*01a0*/  @P0 BRA `(.L_x_2) ;  /* 0x0000001c00840947 */ /* 0x000fea0003800000 */
[----:B------:R-:W0:Y:S01]  /*01b0*/  I2F.U32.RP R2, UR17 ;  /* 0x0000001100027d06 */ /* 0x000e220008209000 */
[----:B------:R-:W-:Y:S01]  /*01c0*/  VIADD R12, R3, UR17 ;  /* 0x00000011030c7c36 */ /* 0x000fe20008000000 */
[----:B------:R-:W-:Y:S01]  /*01d0*/  ISETP.NE.U32.AND P2, PT, RZ, UR17, PT ;  /* 0x00000011ff007c0c */ /* 0x000fe2000bf45070 */
[----:B------:R-:W-:Y:S01]  /*01e0*/  BSSY.RECONVERGENT B1, `(.L_x_3) ;  /* 0x0000049000017945 */ /* 0x000fe20003800200 */
[----:B------:R-:W-:Y:S02]  /*01f0*/  IMAD.MOV.U32 R21, RZ, RZ, R3 ;  /* 0x000000ffff157224 */ /* 0x000fe400078e0003 */
[C---:B------:R-:W-:Y:S02]  /*0200*/  ISETP.GE.U32.AND P0, PT, R12.reuse, UR6, PT ;  /* 0x000000060c007c0c */ /* 0x040fe4000bf06070 */
[----:B------:R-:W-:Y:S02]  /*0210*/  VIMNMX.U32 R7, PT, PT, R12, UR6, !PT ;  /* 0x000000060c077c48 */ /* 0x000fe4000ffe0000 */
[----:B------:R-:W-:-:S04]  /*0220*/  SEL R0, RZ, 0x1, P0 ;  /* 0x00000001ff007807 */ /* 0x000fc80000000000 */
[----:B------:R-:W-:Y:S01]  /*0230*/  IADD3 R7, PT, PT, R7, -R12, -R0 ;  /* 0x8000000c07077210 */ /* 0x000fe20007ffe800 */
[----:B0-----:R-:W0:Y:S02]  /*0240*/  MUFU.RCP R2, R2 ;  /* 0x0000000200027308 */ /* 0x001e240000001000 */
[----:B0-----:R-:W-:-:S06]  /*0250*/  VIADD R4, R2, 0xffffffe ;  /* 0x0ffffffe02047836 */ /* 0x001fcc0000000000 */
[----:B------:R0:W1:Y:S02]  /*0260*/  F2I.FTZ.U32.TRUNC.NTZ R5, R4 ;  /* 0x0000000400057305 */ /* 0x000064000021f000 */
[----:B0-----:R-:W-:Y:S02]  /*0270*/  IMAD.MOV.U32 R4, RZ, RZ, RZ ;  /* 0x000000ffff047224 */ /* 0x001fe400078e00ff */
[----:B-1----:R-:W-:-:S04]  /*0280*/  IMAD.MOV R9, RZ, RZ, -R5 ;  /* 0x000000ffff097224 */ /* 0x002fc800078e0a05 */
[----:B------:R-:W-:-:S04]  /*0290*/  IMAD R9, R9, UR17, RZ ;  /* 0x0000001109097c24 */ /* 0x000fc8000f8e02ff */
[----:B------:R-:W-:-:S06]  /*02a0*/  IMAD.HI.U32 R2, R5, R9, R4 ;  /* 0x0000000905027227 */ /* 0x000fcc00078e0004 */
[----:B------:R-:W-:-:S04]  /*02b0*/  IMAD.HI.U32 R5, R2, R7, RZ ;  /* 0x0000000702057227 */ /* 0x000fc800078e00ff */
[----:B------:R-:W-:-:S04]  /*02c0*/  IMAD.MOV R2, RZ, RZ, -R5 ;  /* 0x000000ffff027224 */ /* 0x000fc800078e0a05 */
[----:B------:R-:W-:-:S05]  /*02d0*/  IMAD R7, R2, UR17, R7 ;  /* 0x0000001102077c24 */ /* 0x000fca000f8e0207 */
[----:B------:R-:W-:-:S13]  /*02e0*/  ISETP.GE.U32.AND P0, PT, R7, UR17, PT ;  /* 0x0000001107007c0c */ /* 0x000fda000bf06070 */
[----:B------:R-:W-:Y:S02]  /*02f0*/  @P0 VIADD R7, R7, -UR17 ;  /* 0x8000001107070c36 */ /* 0x000fe40008000000 */
[----:B------:R-:W-:-:S03]  /*0300*/  @P0 VIADD R5, R5, 0x1 ;  /* 0x0000000105050836 */ /* 0x000fc60000000000 */
[----:B------:R-:W-:-:S13]  /*0310*/  ISETP.GE.U32.AND P1, PT, R7, UR17, PT ;  /* 0x0000001107007c0c */ /* 0x000fda000bf26070 */
[----:B------:R-:W-:Y:S01]  /*0320*/  @P1 VIADD R5, R5, 0x1 ;  /* 0x0000000105051836 */ /* 0x000fe20000000000 */
[----:B------:R-:W-:-:S05]  /*0330*/  @!P2 LOP3.LUT R5, RZ, UR17, RZ, 0x33, !PT ;  /* 0x00000011ff05ac12 */ /* 0x000fca000f8e33ff */
[----:B------:R-:W-:-:S05]  /*0340*/  IMAD.IADD R0, R0, 0x1, R5 ;  /* 0x0000000100007824 */ /* 0x000fca00078e0205 */
[C---:B------:R-:W-:Y:S02]  /*0350*/  LOP3.LUT R2, R0.reuse, 0x1, RZ, 0xc0, !PT ;  /* 0x0000000100027812 */ /* 0x040fe400078ec0ff */
[----:B------:R-:W-:Y:S01]  /*0360*/  ISETP.NE.AND P1, PT, R0, RZ, PT ;  /* 0x000000ff0000720c */ /* 0x000fe20003f25270 */
[----:B------:R-:W-:Y:S01]  /*0370*/  IMAD.MOV.U32 R0, RZ, RZ, -0x800001 ;  /* 0xff7fffffff007424 */ /* 0x000fe200078e00ff */
[----:B------:R-:W-:Y:S01]  /*0380*/  ISETP.NE.U32.AND P0, PT, R2, 0x1, PT ;  /* 0x000000010200780c */ /* 0x000fe20003f05070 */
[----:B------:R-:W-:-:S12]  /*0390*/  IMAD.MOV.U32 R2, RZ, RZ, 0x7f7fffff ;  /* 0x7f7fffffff027424 */ /* 0x000fd800078e00ff */
[----:B------:R-:W-:Y:S05]  /*03a0*/  @!P0 BRA `(.L_x_4) ;  /* 0x0000000000b08947 */ /* 0x000fea0003800000 */
[----:B------:R-:W-:-:S04]  /*03b0*/  LEA R4, P0, R3, UR10, 0x5 ;  /* 0x0000000a03047c11 */ /* 0x000fc8000f8028ff */
[----:B------:R-:W-:-:S06]  /*03c0*/  LEA.HI.X R5, R3, UR4, RZ, 0x5, P0 ;  /* 0x0000000403057c11 */ /* 0x000fcc00080f2cff */
[----:B------:R-:W2:Y:S01]  /*03d0*/  LDG.E.ENL2.256 R4, R8, desc[UR18][R4.64] ;  /* 0xfe0000120408797e */ /* 0x000ea20008121904 */
[----:B------:R-:W-:Y:S01]  /*03e0*/  IMAD.MOV.U32 R21, RZ, RZ, R12 ;  /* 0x000000ffff157224 */ /* 0x000fe200078e000c */
[C---:B--2---:R-:W-:Y:S01]  /*03f0*/  PRMT R0, R8.reuse, 0x7632, R0 ;  /* 0x0000763208007816 */ /* 0x044fe20000000000 */
[----:B------:R-:W-:Y:S01]  /*0400*/  IMAD.U32 R8, R8, 0x10000, RZ ;  /* 0x0001000008087824 */ /* 0x000fe200078e00ff */
[C---:B------:R-:W-:Y:S01]  /*0410*/  PRMT R2, R9.reuse, 0x7632, R2 ;  /* 0x0000763209027816 */ /* 0x040fe20000000002 */
[----:B------:R-:W-:Y:S02]  /*0420*/  IMAD.U32 R9, R9, 0x10000, RZ ;  /* 0x0001000009097824 */ /* 0x000fe400078e00ff */
[----:B------:R-:W-:Y:S01]  /*0430*/  IMAD.U32 R13, R0, 0x10000, RZ ;  /* 0x00010000000d7824 */ /* 0x000fe200078e00ff */
[----:B------:R-:W-:Y:S01]  /*0440*/  PRMT R0, R10, 0x7632, R0 ;  /* 0x000076320a007816 */ /* 0x000fe20000000000 */
[----:B------:R-:W-:-:S03]  /*0450*/  IMAD.U32 R15, R11, 0x10000, RZ ;  /* 0x000100000b0f7824 */ /* 0x000fc600078e00ff */
[C-C-:B------:R-:W-:Y:S02]  /*0460*/  FMNMX3.FTZ R14, R8.reuse, 3.40282346638528859812e+38, R13.reuse, PT ;  /* 0x7f7fffff080e7876 */ /* 0x140fe4000381000d */
[----:B------:R-:W-:Y:S01]  /*0470*/  FMNMX3.FTZ R8, R8, -3.40282346638528859812e+38, R13, !PT ;  /* 0xff7fffff08087876 */ /* 0x000fe2000781000d */
[----:B------:R-:W-:Y:S02]  /*0480*/  IMAD.U32 R13, R10, 0x10000, RZ ;  /* 0x000100000a0d7824 */ /* 0x000fe400078e00ff */
[----:B------:R-:W-:Y:S01]  /*0490*/  IMAD.U32 R10, R2, 0x10000, RZ ;  /* 0x00010000020a7824 */ /* 0x000fe200078e00ff */
[----:B------:R-:W-:Y:S01]  /*04a0*/  PRMT R2, R11, 0x7632, R2 ;  /* 0x000076320b027816 */ /* 0x000fe20000000002 */
[----:B------:R-:W-:Y:S01]  /*04b0*/  IMAD.U32 R11, R0, 0x10000, RZ ;  /* 0x00010000000b7824 */ /* 0x000fe200078e00ff */
[----:B------:R-:W-:Y:S02]  /*04c0*/  PRMT R0, R4, 0x7632, R0 ;  /* 0x0000763204007816 */ /* 0x000fe40000000000 */
[-CC-:B------:R-:W-:Y:S01]  /*04d0*/  FMNMX3.FTZ R14, R14, R9.reuse, R10.reuse, PT ;  /* 0x000000090e0e7276 */ /* 0x180fe2000381000a */
[----:B------:R-:W-:Y:S01]  /*04e0*/  IMAD.U32 R2, R2, 0x10000, RZ ;  /* 0x0001000002027824 */ /* 0x000fe200078e00ff */
[----:B------:R-:W-:Y:S01]  /*04f0*/  FMNMX3.FTZ R8, R8, R9, R10, !PT ;  /* 0x0000000908087276 */ /* 0x000fe2000781000a */
[----:B------:R-:W-:Y:S01]  /*0500*/  IMAD.U32 R9, R4, 0x10000, RZ ;  /* 0x0001000004097824 */ /* 0x000fe200078e00ff */
[-CC-:B------:R-:W-:Y:S01]  /*0510*/  FMNMX3.FTZ R14, R14, R13.reuse, R11.reuse, PT ;  /* 0x0000000d0e0e7276 */ /* 0x180fe2000381000b */
[----:B------:R-:W-:Y:S01]  /*0520*/  IMAD.U32 R0, R0, 0x10000, RZ ;  /* 0x0001000000007824 */ /* 0x000fe200078e00ff */
[----:B------:R-:W-:-:S02]  /*0530*/  FMNMX3.FTZ R8, R8, R13, R11, !PT ;  /* 0x0000000d08087276 */ /* 0x000fc4000781000b */
[-CC-:B------:R-:W-:Y:S02]  /*0540*/  FMNMX3.FTZ R14, R14, R15.reuse, R2.reuse, PT ;  /* 0x0000000f0e0e7276 */ /* 0x180fe40003810002 */
[----:B------:R-:W-:Y:S02]  /*0550*/  FMNMX3.FTZ R8, R8, R15, R2, !PT ;  /* 0x0000000f08087276 */ /* 0x000fe40007810002 */
[C---:B------:R-:W-:Y:S01]  /*0560*/  PRMT R4, R5.reuse, 0x7632, R4 ;  /* 0x0000763205047816 */ /* 0x040fe20000000004 */
[----:B------:R-:W-:Y:S01]  /*0570*/  IMAD.U32 R5, R5, 0x10000, RZ ;  /* 0x0001000005057824 */ /* 0x000fe200078e00ff */
[-CC-:B------:R-:W-:Y:S02]  /*0580*/  FMNMX3.FTZ R14, R14, R9.reuse, R0.reuse, PT ;  /* 0x000000090e0e7276 */ /* 0x180fe40003810000 */
[----:B------:R-:W-:Y:S01]  /*0590*/  FMNMX3.FTZ R8, R8, R9, R0, !PT ;  /* 0x0000000908087276 */ /* 0x000fe20007810000 */
[----:B------:R-:W-:Y:S01]  /*05a0*/  IMAD.U32 R0, R4, 0x10000, RZ ;  /* 0x0001000004007824 */ /* 0x000fe200078e00ff */
[C---:B------:R-:W-:Y:S01]  /*05b0*/  PRMT R2, R6.reuse, 0x7632, R2 ;  /* 0x0000763206027816 */ /* 0x040fe20000000002 */
[----:B------:R-:W-:Y:S01]  /*05c0*/  IMAD.U32 R9, R6, 0x10000, RZ ;  /* 0x0001000006097824 */ /* 0x000fe200078e00ff */
[C---:B------:R-:W-:Y:S01]  /*05d0*/  PRMT R4, R7.reuse, 0x7632, R4 ;  /* 0x0000763207047816 */ /* 0x040fe20000000004 */
[----:B------:R-:W-:Y:S01]  /*05e0*/  IMAD.U32 R7, R7, 0x10000, RZ ;  /* 0x0001000007077824 */ /* 0x000fe200078e00ff */
[-CC-:B------:R-:W-:Y:S01]  /*05f0*/  FMNMX3.FTZ R14, R14, R5.reuse, R0.reuse, PT ;  /* 0x000000050e0e7276 */ /* 0x180fe20003810000 */
[----:B------:R-:W-:Y:S01]  /*0600*/  IMAD.U32 R2, R2, 0x10000, RZ ;  /* 0x0001000002027824 */ /* 0x000fe200078e00ff */
[----:B------:R-:W-:Y:S01]  /*0610*/  FMNMX3.FTZ R8, R8, R5, R0, !PT ;  /* 0x0000000508087276 */ /* 0x000fe20007810000 */
[----:B------:R-:W-:-:S03]  /*0620*/  IMAD.U32 R0, R4, 0x10000, RZ ;  /* 0x0001000004007824 */ /* 0x000fc600078e00ff */
[-CC-:B------:R-:W-:Y:S02]  /*0630*/  FMNMX3.FTZ R14, R14, R9.reuse, R2.reuse, PT ;  /* 0x000000090e0e7276 */ /* 0x180fe40003810002 */
[----:B------:R-:W-:Y:S02]  /*0640*/  FMNMX3.FTZ R8, R8, R9, R2, !PT ;  /* 0x0000000908087276 */ /* 0x000fe40007810002 */
[-CC-:B------:R-:W-:Y:S02]  /*0650*/  FMNMX3.FTZ R2, R14, R7.reuse, R0.reuse, PT ;  /* 0x000000070e027276 */ /* 0x180fe40003810000 */
[----:B------:R-:W-:-:S07]  /*0660*/  FMNMX3.FTZ R0, R8, R7, R0, !PT ;  /* 0x0000000708007276 */ /* 0x000fce0007810000 */
.L_x_4:
[----:B------:R-:W-:Y:S05]  /*0670*/  BSYNC.RECONVERGENT B1 ;  /* 0x0000000000017941 */ /* 0x000fea0003800200 */
.L_x_3:
[----:B------:R-:W-:Y:S05]  /*0680*/  @!P1 BRA `(.L_x_2) ;  /* 0x00000018004c9947 */ /* 0x000fea0003800000 */
[----:B------:R-:W-:Y:S01]  /*0690*/  BSSY.RECONVERGENT B1, `(.L_x_5) ;  /* 0x000005d000017945 */ /* 0x000fe20003800200 */
[----:B------:R-:W-:-:S07]  /*06a0*/  VIADD R25, R21, UR17 ;  /* 0x0000001115197c36 */ /* 0x000fce0008000000 */
.L_x_6:
[----:B------:R-:W-:-:S06]  /*06b0*/  IMAD.WIDE.U32 R4, R21, 0x20, R22 ;  /* 0x0000002015047825 */ /* 0x000fcc00078e0016 */
[----:B------:R-:W2:Y:S01]  /*06c0*/  LDG.E.ENL2.256 R8, R4, desc[UR18][R4.64] ;  /* 0xfe0000120404797e */ /* 0x000ea20008121908 */
[----:B------:R-:W-:-:S06]  /*06d0*/  IMAD.WIDE.U32 R12, R25, 0x20, R22 ;  /* 0x00000020190c7825 */ /* 0x000fcc00078e0016 */
[----:B------:R-:W3:Y:S01]  /*06e0*/  LDG.E.ENL2.256 R16, R12, desc[UR18][R12.64] ;  /* 0xfe0000120c0c797e */ /* 0x000ee20008121910 */
[----:B------:R-:W-:Y:S01]  /*06f0*/  USHF.R.S32.HI UR7, URZ, 0x4, UR23 ;  /* 0x00000004ff077899 */ /* 0x000fe20008011417 */
[C---:B--2---:R-:W-:Y:S01]  /*0700*/  PRMT R20, R4.reuse, 0x7632, R20 ;  /* 0x0000763204147816 */ /* 0x044fe20000000014 */
[----:B------:R-:W-:Y:S01]  /*0710*/  IMAD.U32 R27, R4, 0x10000, RZ ;  /* 0x00010000041b7824 */ /* 0x000fe200078e00ff */
[C---:B------:R-:W-:Y:S01]  /*0720*/  PRMT R4, R7.reuse, 0x7632, R4 ;  /* 0x0000763207047816 */ /* 0x040fe20000000004 */
[----:B------:R-:W-:Y:S02]  /*0730*/  IMAD.U32 R7, R7, 0x10000, RZ ;  /* 0x0001000007077824 */ /* 0x000fe400078e00ff */
[----:B------:R-:W-:Y:S01]  /*0740*/  IMAD.U32 R24, R20, 0x10000, RZ ;  /* 0x0001000014187824 */ /* 0x000fe200078e00ff */
[----:B------:R-:W-:Y:S01]  /*0750*/  PRMT R20, R5, 0x7632, R20 ;  /* 0x0000763205147816 */ /* 0x000fe20000000014 */
[----:B------:R-:W-:-:S03]  /*0760*/  IMAD.U32 R4, R4, 0x10000, RZ ;  /* 0x0001000004047824 */ /* 0x000fc600078e00ff */
[-CC-:B------:R-:W-:Y:S01]  /*0770*/  FMNMX3.FTZ R26, R2, R27.reuse, R24.reuse, PT ;  /* 0x0000001b021a7276 */ /* 0x180fe20003810018 */
[----:B------:R-:W-:Y:S01]  /*0780*/  IMAD.U32 R20, R20, 0x10000, RZ ;  /* 0x0001000014147824 */ /* 0x000fe200078e00ff */
[----:B------:R-:W-:Y:S01]  /*0790*/  FMNMX3.FTZ R24, R0, R27, R24, !PT ;  /* 0x0000001b00187276 */ /* 0x000fe20007810018 */
[----:B------:R-:W-:Y:S01]  /*07a0*/  IMAD.U32 R27, R5, 0x10000, RZ ;  /* 0x00010000051b7824 */ /* 0x000fe200078e00ff */
[C---:B------:R-:W-:Y:S01]  /*07b0*/  PRMT R2, R6.reuse, 0x7632, R2 ;  /* 0x0000763206027816 */ /* 0x040fe20000000002 */
[----:B------:R-:W-:-:S03]  /*07c0*/  IMAD.U32 R5, R6, 0x10000, RZ ;  /* 0x0001000006057824 */ /* 0x000fc600078e00ff */
[-CC-:B------:R-:W-:Y:S01]  /*07d0*/  FMNMX3.FTZ R0, R26, R27.reuse, R20.reuse, PT ;  /* 0x0000001b1a007276 */ /* 0x180fe20003810014 */
[----:B------:R-:W-:Y:S01]  /*07e0*/  IMAD.U32 R6, R2, 0x10000, RZ ;  /* 0x0001000002067824 */ /* 0x000fe200078e00ff */
[----:B------:R-:W-:Y:S02]  /*07f0*/  FMNMX3.FTZ R24, R24, R27, R20, !PT ;  /* 0x0000001b18187276 */ /* 0x000fe40007810014 */
[----:B------:R-:W-:Y:S02]  /*0800*/  PRMT R2, R8, 0x7632, R2 ;  /* 0x0000763208027816 */ /* 0x000fe40000000002 */
[-CC-:B------:R-:W-:Y:S02]  /*0810*/  FMNMX3.FTZ R0, R0, R5.reuse, R6.reuse, PT ;  /* 0x0000000500007276 */ /* 0x180fe40003810006 */
[----:B------:R-:W-:Y:S01]  /*0820*/  FMNMX3.FTZ R24, R24, R5, R6, !PT ;  /* 0x0000000518187276 */ /* 0x000fe20007810006 */
[----:B------:R-:W-:Y:S01]  /*0830*/  IMAD.U32 R5, R8, 0x10000, RZ ;  /* 0x0001000008057824 */ /* 0x000fe200078e00ff */
[-CC-:B------:R-:W-:Y:S01]  /*0840*/  FMNMX3.FTZ R0, R0, R7.reuse, R4.reuse, PT ;  /* 0x0000000700007276 */ /* 0x180fe20003810004 */
[----:B------:R-:W-:Y:S01]  /*0850*/  IMAD.U32 R2, R2, 0x10000, RZ ;  /* 0x0001000002027824 */ /* 0x000fe200078e00ff */
[----:B------:R-:W-:Y:S01]  /*0860*/  FMNMX3.FTZ R24, R24, R7, R4, !PT ;  /* 0x0000000718187276 */ /* 0x000fe20007810004 */
[----:B---3--:R-:W-:Y:S01]  /*0870*/  IMAD.U32 R7, R12, 0x10000, RZ ;  /* 0x000100000c077824 */ /* 0x008fe200078e00ff */
[C---:B------:R-:W-:Y:S01]  /*0880*/  PRMT R6, R9.reuse, 0x7632, R6 ;  /* 0x0000763209067816 */ /* 0x040fe20000000006 */
[----:B------:R-:W-:Y:S01]  /*0890*/  IMAD.U32 R9, R9, 0x10000, RZ ;  /* 0x0001000009097824 */ /* 0x000fe200078e00ff */
[----:B------:R-:W-:-:S02]  /*08a0*/  FMNMX3.FTZ R0, R0, R5, R2, PT ;  /* 0x0000000500007276 */ /* 0x000fc40003810002 */
        /* <DEDUP_REMOVED lines=11> */
[--C-:B------:R-:W-:Y:S02]  /*0960*/  FMNMX3.FTZ R24, R24, R5, R4.reuse, !PT ;  /* 0x0000000518187276 */ /* 0x100fe40007810004 */
[----:B------:R-:W-:Y:S02]  /*0970*/  PRMT R5, R12, 0x7632, R5 ;  /* 0x000076320c057816 */ /* 0x000fe40000000005 */
[C---:B------:R-:W-:Y:S01]  /*0980*/  PRMT R4, R13.reuse, 0x7632, R4 ;  /* 0x000076320d047816 */ /* 0x040fe20000000004 */
[----:B------:R-:W-:Y:S01]  /*0990*/  IMAD.U32 R13, R13, 0x10000, RZ ;  /* 0x000100000d0d7824 */ /* 0x000fe200078e00ff */
[-CC-:B------:R-:W-:Y:S01]  /*09a0*/  FMNMX3.FTZ R0, R0, R11.reuse, R2.reuse, PT ;  /* 0x0000000b00007276 */ /* 0x180fe20003810002 */
[----:B------:R-:W-:Y:S01]  /*09b0*/  IMAD.U32 R5, R5, 0x10000, RZ ;  /* 0x0001000005057824 */ /* 0x000fe200078e00ff */
[--C-:B------:R-:W-:Y:S01]  /*09c0*/  FMNMX3.FTZ R24, R24, R11, R2.reuse, !PT ;  /* 0x0000000b18187276 */ /* 0x100fe20007810002 */
[----:B------:R-:W-:Y:S01]  /*09d0*/  IMAD.U32 R4, R4, 0x10000, RZ ;  /* 0x0001000004047824 */ /* 0x000fe200078e00ff */
[----:B------:R-:W-:-:S02]  /*09e0*/  PRMT R2, R14, 0x7632, R2 ;  /* 0x000076320e027816 */ /* 0x000fc40000000002 */
[-CC-:B------:R-:W-:Y:S02]  /*09f0*/  FMNMX3.FTZ R0, R0, R7.reuse, R5.reuse, PT ;  /* 0x0000000700007276 */ /* 0x180fe40003810005 */
[----:B------:R-:W-:Y:S01]  /*0a00*/  FMNMX3.FTZ R24, R24, R7, R5, !PT ;  /* 0x0000000718187276 */ /* 0x000fe20007810005 */
[----:B------:R-:W-:Y:S01]  /*0a10*/  IMAD.U32 R5, R14, 0x10000, RZ ;  /* 0x000100000e057824 */ /* 0x000fe200078e00ff */
[-C--:B------:R-:W-:Y:S01]  /*0a20*/  FMNMX3.FTZ R0, R0, R13.reuse, R4, PT ;  /* 0x0000000d00007276 */ /* 0x080fe20003810004 */
[----:B------:R-:W-:Y:S01]  /*0a30*/  IMAD.U32 R6, R2, 0x10000, RZ ;  /* 0x0001000002067824 */ /* 0x000fe200078e00ff */
[C---:B------:R-:W-:Y:S01]  /*0a40*/  PRMT R2, R15.reuse, 0x7632, R2 ;  /* 0x000076320f027816 */ /* 0x040fe20000000002 */
[----:B------:R-:W-:Y:S01]  /*0a50*/  IMAD.U32 R15, R15, 0x10000, RZ ;  /* 0x000100000f0f7824 */ /* 0x000fe200078e00ff */
[----:B------:R-:W-:Y:S02]  /*0a60*/  FMNMX3.FTZ R24, R24, R13, R4, !PT ;  /* 0x0000000d18187276 */ /* 0x000fe40007810004 */
[----:B------:R-:W-:Y:S01]  /*0a70*/  FMNMX3.FTZ R4, R0, R5, R6, PT ;  /* 0x0000000500047276 */ /* 0x000fe20003810006 */
[----:B------:R-:W-:Y:S01]  /*0a80*/  IMAD.U32 R2, R2, 0x10000, RZ ;  /* 0x0001000002027824 */ /* 0x000fe200078e00ff */
[----:B------:R-:W-:-:S02]  /*0a90*/  PRMT R0, R16, 0x7632, R0 ;  /* 0x0000763210007816 */ /* 0x000fc40000000000 */
[----:B------:R-:W-:Y:S01]  /*0aa0*/  FMNMX3.FTZ R24, R24, R5, R6, !PT ;  /* 0x0000000518187276 */ /* 0x000fe20007810006 */
[----:B------:R-:W-:Y:S01]  /*0ab0*/  IMAD.U32 R5, R16, 0x10000, RZ ;  /* 0x0001000010057824 */ /* 0x000fe200078e00ff */
[-CC-:B------:R-:W-:Y:S01]  /*0ac0*/  FMNMX3.FTZ R4, R4, R15.reuse, R2.reuse, PT ;  /* 0x0000000f04047276 */ /* 0x180fe20003810002 */
[----:B------:R-:W-:Y:S01]  /*0ad0*/  IMAD.U32 R0, R0, 0x10000, RZ ;  /* 0x0001000000007824 */ /* 0x000fe200078e00ff */
[--C-:B------:R-:W-:Y:S01]  /*0ae0*/  FMNMX3.FTZ R24, R24, R15, R2.reuse, !PT ;  /* 0x0000000f18187276 */ /* 0x100fe20007810002 */
[----:B------:R-:W-:Y:S01]  /*0af0*/  IMAD.U32 R6, RZ, RZ, UR17 ;  /* 0x00000011ff067e24 */ /* 0x000fe2000f8e00ff */
[----:B------:R-:W-:Y:S02]  /*0b00*/  PRMT R2, R18, 0x7632, R2 ;  /* 0x0000763212027816 */ /* 0x000fe40000000002 */
[-CC-:B------:R-:W-:Y:S02]  /*0b10*/  FMNMX3.FTZ R4, R4, R5.reuse, R0.reuse, PT ;  /* 0x0000000504047276 */ /* 0x180fe40003810000 */
[--C-:B------:R-:W-:Y:S01]  /*0b20*/  FMNMX3.FTZ R24, R24, R5, R0.reuse, !PT ;  /* 0x0000000518187276 */ /* 0x100fe20007810000 */
[----:B------:R-:W-:Y:S01]  /*0b30*/  IMAD.U32 R5, R18, 0x10000, RZ ;  /* 0x0001000012057824 */ /* 0x000fe200078e00ff */
[C---:B------:R-:W-:Y:S01]  /*0b40*/  PRMT R0, R17.reuse, 0x7632, R0 ;  /* 0x0000763211007816 */ /* 0x040fe20000000000 */
[----:B------:R-:W-:Y:S01]  /*0b50*/  IMAD.U32 R17, R17, 0x10000, RZ ;  /* 0x0001000011117824 */ /* 0x000fe200078e00ff */
[----:B------:R-:W-:-:S02]  /*0b60*/  IADD3 R21, PT, PT, R6, UR17, R21 ;  /* 0x0000001106157c10 */ /* 0x000fc4000fffe015 */
[----:B------:R-:W-:Y:S01]  /*0b70*/  PRMT R6, R19, 0x7632, R6 ;  /* 0x0000763213067816 */ /* 0x000fe20000000006 */
[----:B------:R-:W-:Y:S01]  /*0b80*/  IMAD.U32 R0, R0, 0x10000, RZ ;  /* 0x0001000000007824 */ /* 0x000fe200078e00ff */
[----:B------:R-:W-:Y:S01]  /*0b90*/  ISETP.GE.AND P0, PT, R21, UR7, PT ;  /* 0x0000000715007c0c */ /* 0x000fe2000bf06270 */
[----:B------:R-:W-:Y:S02]  /*0ba0*/  IMAD.U32 R19, R19, 0x10000, RZ ;  /* 0x0001000013137824 */ /* 0x000fe400078e00ff */
[----:B------:R-:W-:Y:S01]  /*0bb0*/  IMAD.U32 R6, R6, 0x10000, RZ ;  /* 0x0001000006067824 */ /* 0x000fe200078e00ff */
[-CC-:B------:R-:W-:Y:S02]  /*0bc0*/  FMNMX3.FTZ R4, R4, R17.reuse, R0.reuse, PT ;  /* 0x0000001104047276 */ /* 0x180fe40003810000 */
[----:B------:R-:W-:Y:S01]  /*0bd0*/  FMNMX3.FTZ R24, R24, R17, R0, !PT ;  /* 0x0000001118187276 */ /* 0x000fe20007810000 */
[----:B------:R-:W-:Y:S02]  /*0be0*/  IMAD.U32 R0, R2, 0x10000, RZ ;  /* 0x0001000002007824 */ /* 0x000fe400078e00ff */
[----:B------:R-:W-:-:S03]  /*0bf0*/  IMAD.U32 R2, RZ, RZ, UR17 ;  /* 0x00000011ff027e24 */ /* 0x000fc6000f8e00ff */
[-CC-:B------:R-:W-:Y:S01]  /*0c00*/  FMNMX3.FTZ R4, R4, R5.reuse, R0.reuse, PT ;  /* 0x0000000504047276 */ /* 0x180fe20003810000 */
[----:B------:R-:W-:Y:S01]  /*0c10*/  IMAD R25, R2, 0x2, R25 ;  /* 0x0000000202197824 */ /* 0x000fe200078e0219 */
[----:B------:R-:W-:Y:S02]  /*0c20*/  FMNMX3.FTZ R0, R24, R5, R0, !PT ;  /* 0x0000000518007276 */ /* 0x000fe40007810000 */
[-CC-:B------:R-:W-:Y:S02]  /*0c30*/  FMNMX3.FTZ R2, R4, R19.reuse, R6.reuse, PT ;  /* 0x0000001304027276 */ /* 0x180fe40003810006 */
[----:B------:R-:W-:Y:S01]  /*0c40*/  FMNMX3.FTZ R0, R0, R19, R6, !PT ;  /* 0x0000001300007276 */ /* 0x000fe20007810006 */
[----:B------:R-:W-:Y:S06]  /*0c50*/  @!P0 BRA `(.L_x_6) ;  /* 0xfffffff800948947 */ /* 0x000fec000383ffff */
[----:B------:R-:W-:Y:S05]  /*0c60*/  BSYNC.RECONVERGENT B1 ;  /* 0x0000000000017941 */ /* 0x000fea0003800200 */
.L_x_5:
[----:B------:R-:W-:Y:S05]  /*0c70*/  BRA `(.L_x_2) ;  /* 0x0000001000d07947 */ /* 0x000fea0003800000 */
.L_x_1:
[----:B------:R-:W-:Y:S01]  /*0c80*/  IMAD R0, RZ, RZ, -UR10 ;  /* 0x8000000aff007e24 */ /* 0x000fe2000f8e02ff */
[----:B------:R-:W0:Y:S01]  /*0c90*/  S2R R7, SR_TID.X ;  /* 0x0000000000077919 */ /* 0x000e220000002100 */
[----:B------:R-:W-:Y:S01]  /*0ca0*/  BSSY.RECONVERGENT B1, `(.L_x_7) ;  /* 0x0000022000017945 */ /* 0x000fe20003800200 */
[----:B------:R-:W-:Y:S02]  /*0cb0*/  IMAD.MOV.U32 R2, RZ, RZ, 0x7f7fffff ;  /* 0x7f7fffffff027424 */ /* 0x000fe400078e00ff */
[----:B------:R-:W-:-:S04]  /*0cc0*/  SHF.R.U32.HI R0, RZ, 0x1, R0 ;  /* 0x00000001ff007819 */ /* 0x000fc80000011600 */
[----:B------:R-:W-:-:S04]  /*0cd0*/  LOP3.LUT R0, R0, 0xf, RZ, 0xc0, !PT ;  /* 0x0000000f00007812 */ /* 0x000fc800078ec0ff */
[----:B------:R-:W-:-:S04]  /*0ce0*/  VIMNMX R10, PT, PT, R0, UR23, PT ;  /* 0x00000017000a7c48 */ /* 0x000fc8000bfe0100 */
[----:B------:R-:W-:Y:S02]  /*0cf0*/  IADD3 R11, PT, PT, -R10, UR23, RZ ;  /* 0x000000170a0b7c10 */ /* 0x000fe4000fffe1ff */
[----:B------:R-:W-:Y:S02]  /*0d00*/  ISETP.GE.AND P0, PT, R3, R10, PT ;  /* 0x0000000a0300720c */ /* 0x000fe40003f06270 */
[----:B------:R-:W-:-:S04]  /*0d10*/  SHF.R.S32.HI R0, RZ, 0x1f, R11 ;  /* 0x0000001fff007819 */ /* 0x000fc8000001140b */
[----:B------:R-:W-:-:S04]  /*0d20*/  LEA.HI R0, R0, R11, RZ, 0x4 ;  /* 0x0000000b00007211 */ /* 0x000fc800078f20ff */
[----:B------:R-:W-:Y:S01]  /*0d30*/  SHF.R.S32.HI R12, RZ, 0x4, R0 ;  /* 0x00000004ff0c7819 */ /* 0x000fe20000011400 */
[----:B------:R-:W-:-:S03]  /*0d40*/  IMAD.MOV.U32 R0, RZ, RZ, -0x800001 ;  /* 0xff7fffffff007424 */ /* 0x000fc600078e00ff */
[----:B------:R-:W-:Y:S01]  /*0d50*/  ISETP.GE.AND P1, PT, R3, R12, PT ;  /* 0x0000000c0300720c */ /* 0x000fe20003f26270 */
[----:B0-----:R-:W-:-:S12]  /*0d60*/  @P0 BRA `(.L_x_8) ;  /* 0x0000000000540947 */ /* 0x001fd80003800000 */
[----:B------:R-:W0:Y:S01]  /*0d70*/  LDCU UR6, c[0x0][0x380] ;  /* 0x00007000ff0677ac */ /* 0x000e220008000800 */
[----:B------:R-:W-:Y:S02]  /*0d80*/  IMAD.MOV.U32 R0, RZ, RZ, -0x800001 ;  /* 0xff7fffffff007424 */ /* 0x000fe400078e00ff */
[----:B------:R-:W-:Y:S01]  /*0d90*/  IMAD.MOV.U32 R2, RZ, RZ, 0x7f7fffff ;  /* 0x7f7fffffff027424 */ /* 0x000fe200078e00ff */
[----:B------:R-:W-:Y:S01]  /*0da0*/  USHF.L.U32 UR7, UR20, 0x1, URZ ;  /* 0x0000000114077899 */ /* 0x000fe200080006ff */
[----:B------:R-:W-:Y:S01]  /*0db0*/  IMAD.MOV.U32 R13, RZ, RZ, R3 ;  /* 0x000000ffff0d7224 */ /* 0x000fe200078e0003 */
[----:B------:R-:W-:-:S04]  /*0dc0*/  USHF.L.U64.HI UR4, UR20, 0x1, UR9 ;  /* 0x0000000114047899 */ /* 0x000fc80008010209 */
[----:B------:R-:W-:-:S04]  /*0dd0*/  LEA R4, P0, R7, UR7, 0x1 ;  /* 0x0000000707047c11 */ /* 0x000fc8000f8008ff */
[----:B------:R-:W-:Y:S02]  /*0de0*/  LEA.HI.X R5, R7, UR4, RZ, 0x1, P0 ;  /* 0x0000000407057c11 */ /* 0x000fe400080f0cff */
[----:B0-----:R-:W-:-:S04]  /*0df0*/  IADD3 R4, P2, PT, R4, UR6, RZ ;  /* 0x0000000604047c10 */ /* 0x001fc8000ff5e0ff */
[----:B------:R-:W-:-:S09]  /*0e00*/  IADD3.X R5, PT, PT, R5, UR5, RZ, P2, !PT ;  /* 0x0000000505057c10 */ /* 0x000fd200097fe4ff */
.L_x_9:
[----:B------:R-:W-:Y:S02]  /*0e10*/  IMAD.MOV.U32 R8, RZ, RZ, R4 ;  /* 0x000000ffff087224 */ /* 0x000fe400078e0004 */
[----:B------:R-:W-:-:S05]  /*0e20*/  IMAD.MOV.U32 R9, RZ, RZ, R5 ;  /* 0x000000ffff097224 */ /* 0x000fca00078e0005 */
[----:B------:R-:W2:Y:S01]  /*0e30*/  LDG.E.U16 R6, desc[UR18][R8.64] ;  /* 0x0000001208067981 */ /* 0x000ea2000c1e1500 */
[----:B------:R-:W-:Y:S02]  /*0e40*/  VIADD R13, R13, UR17 ;  /* 0x000000110d0d7c36 */ /* 0x000fe40008000000 */
[----:B------:R-:W-:-:S03]  /*0e50*/  IMAD.U32 R5, RZ, RZ, UR17 ;  /* 0x00000011ff057e24 */ /* 0x000fc6000f8e00ff */
[----:B------:R-:W-:Y:S01]  /*0e60*/  ISETP.GE.AND P0, PT, R13, R10, PT ;  /* 0x0000000a0d00720c */ /* 0x000fe20003f06270 */
[----:B------:R-:W-:-:S04]  /*0e70*/  IMAD.WIDE.U32 R4, R5, 0x2, R8 ;  /* 0x0000000205047825 */ /* 0x000fc800078e0008 */
[----:B--2---:R-:W-:-:S05]  /*0e80*/  IMAD.U32 R15, R6, 0x10000, RZ ;  /* 0x00010000060f7824 */ /* 0x004fca00078e00ff */
[C---:B------:R-:W-:Y:S02]  /*0e90*/  FMNMX.FTZ R2, R15.reuse, R2, PT ;  /* 0x000000020f027209 */ /* 0x040fe40003810000 */
[----:B------:R-:W-:Y:S01]  /*0ea0*/  FMNMX.FTZ R0, R15, R0, !PT ;  /* 0x000000000f007209 */ /* 0x000fe20007810000 */
[----:B------:R-:W-:Y:S06]  /*0eb0*/  @!P0 BRA `(.L_x_9) ;  /* 0xfffffffc00d48947 */ /* 0x000fec000383ffff */
.L_x_8:
[----:B------:R-:W-:Y:S05]  /*0ec0*/  BSYNC.RECONVERGENT B1 ;  /* 0x0000000000017941 */ /* 0x000fea0003800200 */
.L_x_7:
[----:B------:R-:W-:Y:S01]  /*0ed0*/  BSSY.RECONVERGENT B1, `(.L_x_10) ;  /* 0x00000bf000017945 */ /* 0x000fe20003800200 */
[----:B------:R-:W-:-:S03]  /*0ee0*/  IMAD.WIDE R4, R10, 0x2, R22 ;  /* 0x000000020a047825 */ /* 0x000fc600078e0216 */
[----:B------:R-:W-:Y:S05]  /*0ef0*/  @P1 BRA `(.L_x_11) ;  /* 0x0000000800f01947 */ /* 0x000fea0003800000 */
[----:B------:R-:W0:Y:S01]  /*0f00*/  I2F.U32.RP R13, UR17 ;  /* 0x00000011000d7d06 */ /* 0x000e220008209000 */
[----:B------:R-:W-:Y:S01]  /*0f10*/  VIADD R9, R3, UR17 ;  /* 0x0000001103097c36 */ /* 0x000fe20008000000 */
[----:B------:R-:W-:Y:S01]  /*0f20*/  ISETP.NE.U32.AND P2, PT, RZ, UR17, PT ;  /* 0x00000011ff007c0c */ /* 0x000fe2000bf45070 */
[----:B------:R-:W-:Y:S03]  /*0f30*/  BSSY.RECONVERGENT B2, `(.L_x_12) ;  /* 0x000004e000027945 */ /* 0x000fe60003800200 */
[----:B------:R-:W-:Y:S02]  /*0f40*/  ISETP.GE.U32.AND P0, PT, R9, R12, PT ;  /* 0x0000000c0900720c */ /* 0x000fe40003f06070 */
[----:B------:R-:W-:Y:S02]  /*0f50*/  VIMNMX.U32 R6, PT, PT, R12, R9, !PT ;  /* 0x000000090c067248 */ /* 0x000fe40007fe0000 */
        /* <DEDUP_REMOVED lines=18> */
[----:B------:R-:W-:Y:S02]  /*1080*/  IMAD.IADD R8, R8, 0x1, R13 ;  /* 0x0000000108087824 */ /* 0x000fe400078e020d */
[----:B------:R-:W-:-:S03]  /*1090*/  IMAD.MOV.U32 R13, RZ, RZ, R3 ;  /* 0x000000ffff0d7224 */ /* 0x000fc600078e0003 */
[C---:B------:R-:W-:Y:S02]  /*10a0*/  LOP3.LUT R6, R8.reuse, 0x1, RZ, 0xc0, !PT ;  /* 0x0000000108067812 */ /* 0x040fe400078ec0ff */
[----:B------:R-:W-:Y:S02]  /*10b0*/  ISETP.NE.AND P1, PT, R8, RZ, PT ;  /* 0x000000ff0800720c */ /* 0x000fe40003f25270 */
[----:B------:R-:W-:-:S13]  /*10c0*/  ISETP.NE.U32.AND P0, PT, R6, 0x1, PT ;  /* 0x000000010600780c */ /* 0x000fda0003f05070 */
[----:B------:R-:W-:Y:S05]  /*10d0*/  @!P0 BRA `(.L_x_13) ;  /* 0x0000000000cc8947 */ /* 0x000fea0003800000 */
[----:B------:R-:W-:-:S04]  /*10e0*/  LEA R6, P0, R7, R4, 0x5 ;  /* 0x0000000407067211 */ /* 0x000fc800078028ff */
[----:B------:R-:W-:-:S05]  /*10f0*/  LEA.HI.X R7, R7, R5, RZ, 0x5, P0 ;  /* 0x0000000507077211 */ /* 0x000fca00000f2cff */
[----:B------:R-:W2:Y:S04]  /*1100*/  LDG.E.U16 R13, desc[UR18][R6.64] ;  /* 0x00000012060d7981 */ /* 0x000ea8000c1e1500 */
[----:B------:R-:W3:Y:S04]  /*1110*/  LDG.E.U16 R14, desc[UR18][R6.64+0x2] ;  /* 0x00000212060e7981 */ /* 0x000ee8000c1e1500 */
[----:B------:R-:W4:Y:S04]  /*1120*/  LDG.E.U16 R20, desc[UR18][R6.64+0x4] ;  /* 0x0000041206147981 */ /* 0x000f28000c1e1500 */
[----:B------:R-:W5:Y:S04]  /*1130*/  LDG.E.U16 R21, desc[UR18][R6.64+0x6] ;  /* 0x0000061206157981 */ /* 0x000f68000c1e1500 */
[----:B------:R-:W5:Y:S04]  /*1140*/  LDG.E.U16 R18, desc[UR18][R6.64+0x8] ;  /* 0x0000081206127981 */ /* 0x000f68000c1e1500 */
[----:B------:R-:W5:Y:S04]  /*1150*/  LDG.E.U16 R19, desc[UR18][R6.64+0xa] ;  /* 0x00000a1206137981 */ /* 0x000f68000c1e1500 */
[----:B------:R-:W5:Y:S04]  /*1160*/  LDG.E.U16 R8, desc[UR18][R6.64+0xc] ;  /* 0x00000c1206087981 */ /* 0x000f68000c1e1500 */
[----:B------:R-:W5:Y:S04]  /*1170*/  LDG.E.U16 R17, desc[UR18][R6.64+0xe] ;  /* 0x00000e1206117981 */ /* 0x000f68000c1e1500 */
[----:B------:R-:W5:Y:S04]  /*1180*/  LDG.E.U16 R16, desc[UR18][R6.64+0x10] ;  /* 0x0000101206107981 */ /* 0x000f68000c1e1500 */
[----:B------:R-:W5:Y:S04]  /*1190*/  LDG.E.U16 R15, desc[UR18][R6.64+0x12] ;  /* 0x00001212060f7981 */ /* 0x000f68000c1e1500 */
[----:B------:R-:W5:Y:S04]  /*11a0*/  LDG.E.U16 R24, desc[UR18][R6.64+0x1a] ;  /* 0x00001a1206187981 */ /* 0x000f68000c1e1500 */
[----:B------:R-:W5:Y:S01]  /*11b0*/  LDG.E.U16 R27, desc[UR18][R6.64+0x1e] ;  /* 0x00001e12061b7981 */ /* 0x000f62000c1e1500 */
[----:B--2---:R-:W-:-:S03]  /*11c0*/  IMAD.U32 R25, R13, 0x10000, RZ ;  /* 0x000100000d197824 */ /* 0x004fc600078e00ff */
[----:B------:R-:W2:Y:S01]  /*11d0*/  LDG.E.U16 R13, desc[UR18][R6.64+0x16] ;  /* 0x00001612060d7981 */ /* 0x000ea2000c1e1500 */
[----:B---3--:R-:W-:-:S03]  /*11e0*/  IMAD.U32 R26, R14, 0x10000, RZ ;  /* 0x000100000e1a7824 */ /* 0x008fc600078e00ff */
[----:B------:R-:W3:Y:S02]  /*11f0*/  LDG.E.U16 R14, desc[UR18][R6.64+0x14] ;  /* 0x00001412060e7981 */ /* 0x000ee4000c1e1500 */
[-CC-:B------:R-:W-:Y:S02]  /*1200*/  FMNMX3.FTZ R2, R2, R25.reuse, R26.reuse, PT ;  /* 0x0000001902027276 */ /* 0x180fe4000381001a */
[----:B------:R-:W-:Y:S02]  /*1210*/  FMNMX3.FTZ R26, R0, R25, R26, !PT ;  /* 0x00000019001a7276 */ /* 0x000fe4000781001a */
[----:B------:R-:W3:Y:S04]  /*1220*/  LDG.E.U16 R25, desc[UR18][R6.64+0x18] ;  /* 0x0000181206197981 */ /* 0x000ee8000c1e1500 */
[----:B------:R0:W3:Y:S01]  /*1230*/  LDG.E.U16 R0, desc[UR18][R6.64+0x1c] ;  /* 0x00001c1206007981 */ /* 0x0000e2000c1e1500 */
[----:B----4-:R-:W-:-:S02]  /*1240*/  IMAD.U32 R29, R20, 0x10000, RZ ;  /* 0x00010000141d7824 */ /* 0x010fc400078e00ff */
[----:B-----5:R-:W-:Y:S02]  /*1250*/  IMAD.U32 R21, R21, 0x10000, RZ ;  /* 0x0001000015157824 */ /* 0x020fe400078e00ff */
[----:B------:R-:W-:-:S03]  /*1260*/  IMAD.U32 R19, R19, 0x10000, RZ ;  /* 0x0001000013137824 */ /* 0x000fc600078e00ff */
[-CC-:B------:R-:W-:Y:S02]  /*1270*/  FMNMX3.FTZ R2, R2, R29.reuse, R21.reuse, PT ;  /* 0x0000001d02027276 */ /* 0x180fe40003810015 */
[----:B------:R-:W-:Y:S01]  /*1280*/  FMNMX3.FTZ R26, R26, R29, R21, !PT ;  /* 0x0000001d1a1a7276 */ /* 0x000fe20007810015 */
[----:B------:R-:W-:Y:S02]  /*1290*/  IMAD.U32 R21, R18, 0x10000, RZ ;  /* 0x0001000012157824 */ /* 0x000fe400078e00ff */
[----:B------:R-:W-:Y:S02]  /*12a0*/  IMAD.U32 R29, R8, 0x10000, RZ ;  /* 0x00010000081d7824 */ /* 0x000fe400078e00ff */
[----:B------:R-:W-:Y:S01]  /*12b0*/  IMAD.U32 R17, R17, 0x10000, RZ ;  /* 0x0001000011117824 */ /* 0x000fe200078e00ff */
[-CC-:B------:R-:W-:Y:S02]  /*12c0*/  FMNMX3.FTZ R2, R2, R21.reuse, R19.reuse, PT ;  /* 0x0000001502027276 */ /* 0x180fe40003810013 */
[----:B------:R-:W-:Y:S01]  /*12d0*/  FMNMX3.FTZ R26, R26, R21, R19, !PT ;  /* 0x000000151a1a7276 */ /* 0x000fe20007810013 */
[----:B0-----:R-:W-:Y:S01]  /*12e0*/  IMAD.U32 R7, R16, 0x10000, RZ ;  /* 0x0001000010077824 */ /* 0x001fe200078e00ff */
[-CC-:B------:R-:W-:Y:S01]  /*12f0*/  FMNMX3.FTZ R2, R2, R29.reuse, R17.reuse, PT ;  /* 0x0000001d02027276 */ /* 0x180fe20003810011 */
[----:B------:R-:W-:Y:S01]  /*1300*/  IMAD.U32 R15, R15, 0x10000, RZ ;  /* 0x000100000f0f7824 */ /* 0x000fe200078e00ff */
[----:B------:R-:W-:Y:S01]  /*1310*/  FMNMX3.FTZ R26, R26, R29, R17, !PT ;  /* 0x0000001d1a1a7276 */ /* 0x000fe20007810011 */
[----:B------:R-:W-:-:S03]  /*1320*/  IMAD.U32 R24, R24, 0x10000, RZ ;  /* 0x0001000018187824 */ /* 0x000fc600078e00ff */
[-CC-:B------:R-:W-:Y:S02]  /*1330*/  FMNMX3.FTZ R2, R2, R7.reuse, R15.reuse, PT ;  /* 0x0000000702027276 */ /* 0x180fe4000381000f */
[----:B------:R-:W-:Y:S01]  /*1340*/  FMNMX3.FTZ R26, R26, R7, R15, !PT ;  /* 0x000000071a1a7276 */ /* 0x000fe2000781000f */
[----:B------:R-:W-:Y:S02]  /*1350*/  IMAD.U32 R27, R27, 0x10000, RZ ;  /* 0x000100001b1b7824 */ /* 0x000fe400078e00ff */
[----:B--2---:R-:W-:Y:S02]  /*1360*/  IMAD.U32 R13, R13, 0x10000, RZ ;  /* 0x000100000d0d7824 */ /* 0x004fe400078e00ff */
[----:B---3--:R-:W-:-:S05]  /*1370*/  IMAD.U32 R17, R14, 0x10000, RZ ;  /* 0x000100000e117824 */ /* 0x008fca00078e00ff */
[-CC-:B------:R-:W-:Y:S01]  /*1380*/  FMNMX3.FTZ R2, R2, R17.reuse, R13.reuse, PT ;  /* 0x0000001102027276 */ /* 0x180fe2000381000d */
[----:B------:R-:W-:Y:S01]  /*1390*/  IMAD.U32 R25, R25, 0x10000, RZ ;  /* 0x0001000019197824 */ /* 0x000fe200078e00ff */
[----:B------:R-:W-:Y:S01]  /*13a0*/  FMNMX3.FTZ R26, R26, R17, R13, !PT ;  /* 0x000000111a1a7276 */ /* 0x000fe2000781000d */
[----:B------:R-:W-:-:S03]  /*13b0*/  IMAD.U32 R7, R0, 0x10000, RZ ;  /* 0x0001000000077824 */ /* 0x000fc600078e00ff */
[-CC-:B------:R-:W-:Y:S02]  /*13c0*/  FMNMX3.FTZ R2, R2, R25.reuse, R24.reuse, PT ;  /* 0x0000001902027276 */ /* 0x180fe40003810018 */
[----:B------:R-:W-:Y:S01]  /*13d0*/  FMNMX3.FTZ R26, R26, R25, R24, !PT ;  /* 0x000000191a1a7276 */ /* 0x000fe20007810018 */
[----:B------:R-:W-:Y:S01]  /*13e0*/  IMAD.MOV.U32 R13, RZ, RZ, R9 ;  /* 0x000000ffff0d7224 */ /* 0x000fe200078e0009 */
[-CC-:B------:R-:W-:Y:S02]  /*13f0*/  FMNMX3.FTZ R2, R2, R7.reuse, R27.reuse, PT ;  /* 0x0000000702027276 */ /* 0x180fe4000381001b */
[----:B------:R-:W-:-:S07]  /*1400*/  FMNMX3.FTZ R0, R26, R7, R27, !PT ;  /* 0x000000071a007276 */ /* 0x000fce000781001b */
.L_x_13:
[----:B------:R-:W-:Y:S05]  /*1410*/  BSYNC.RECONVERGENT B2 ;  /* 0x0000000000027941 */ /* 0x000fea0003800200 */
.L_x_12:
[----:B------:R-:W-:Y:S05]  /*1420*/  @!P1 BRA `(.L_x_11) ;  /* 0x0000000400a49947 */ /* 0x000fea0003800000 */
[----:B------:R-:W-:-:S07]  /*1430*/  VIADD R15, R13, UR17 ;  /* 0x000000110d0f7c36 */ /* 0x000fce0008000000 */
.L_x_14:
[----:B------:R-:W-:-:S05]  /*1440*/  IMAD.WIDE.U32 R6, R13, 0x20, R4 ;  /* 0x000000200d067825 */ /* 0x000fca00078e0004 */
        /* <DEDUP_REMOVED lines=12> */
[----:B---3--:R-:W-:Y:S02]  /*1510*/  IMAD.U32 R18, R17, 0x10000, RZ ;  /* 0x0001000011127824 */ /* 0x008fe400078e00ff */
[----:B----4-:R-:W-:-:S03]  /*1520*/  IMAD.U32 R17, R24, 0x10000, RZ ;  /* 0x0001000018117824 */ /* 0x010fc600078e00ff */
[-CC-:B------:R-:W-:Y:S01]  /*1530*/  FMNMX3.FTZ R2, R2, R21.reuse, R18.reuse, PT ;  /* 0x0000001502027276 */ /* 0x180fe20003810012 */
[----:B------:R-:W3:Y:S01]  /*1540*/  LDG.E.U16 R24, desc[UR18][R6.64+0x16] ;  /* 0x0000161206187981 */ /* 0x000ee2000c1e1500 */
[----:B------:R-:W-:Y:S01]  /*1550*/  FMNMX3.FTZ R0, R0, R21, R18, !PT ;  /* 0x0000001500007276 */ /* 0x000fe20007810012 */
[----:B-----5:R-:W-:Y:S02]  /*1560*/  IMAD.U32 R25, R25, 0x10000, RZ ;  /* 0x0001000019197824 */ /* 0x020fe400078e00ff */
[----:B------:R-:W4:Y:S01]  /*1570*/  LDG.E.U16 R21, desc[UR18][R6.64+0x14] ;  /* 0x0000141206157981 */ /* 0x000f22000c1e1500 */
[----:B------:R-:W-:Y:S02]  /*1580*/  IMAD.U32 R9, R9, 0x10000, RZ ;  /* 0x0001000009097824 */ /* 0x000fe400078e00ff */
[-CC-:B------:R-:W-:Y:S01]  /*1590*/  FMNMX3.FTZ R2, R2, R17.reuse, R25.reuse, PT ;  /* 0x0000001102027276 */ /* 0x180fe20003810019 */
[----:B------:R-:W5:Y:S01]  /*15a0*/  LDG.E.U16 R18, desc[UR18][R6.64+0x1e] ;  /* 0x00001e1206127981 */ /* 0x000f62000c1e1500 */
[----:B------:R-:W-:Y:S01]  /*15b0*/  FMNMX3.FTZ R0, R0, R17, R25, !PT ;  /* 0x0000001100007276 */ /* 0x000fe20007810019 */
[----:B------:R-:W-:-:S02]  /*15c0*/  IMAD.U32 R8, R8, 0x10000, RZ ;  /* 0x0001000008087824 */ /* 0x000fc400078e00ff */
[----:B------:R-:W5:Y:S03]  /*15d0*/  LDG.E.U16 R25, desc[UR18][R6.64+0x18] ;  /* 0x0000181206197981 */ /* 0x000f66000c1e1500 */
[-CC-:B------:R-:W-:Y:S02]  /*15e0*/  FMNMX3.FTZ R27, R2, R9.reuse, R8.reuse, PT ;  /* 0x00000009021b7276 */ /* 0x180fe40003810008 */
[----:B------:R-:W-:Y:S01]  /*15f0*/  FMNMX3.FTZ R28, R0, R9, R8, !PT ;  /* 0x00000009001c7276 */ /* 0x000fe20007810008 */
[----:B------:R-:W-:Y:S01]  /*1600*/  IMAD.WIDE.U32 R8, R15, 0x20, R4 ;  /* 0x000000200f087825 */ /* 0x000fe200078e0004 */
[----:B------:R-:W5:Y:S03]  /*1610*/  LDG.E.U16 R0, desc[UR18][R6.64+0x1c] ;  /* 0x00001c1206007981 */ /* 0x000f66000c1e1500 */
[----:B------:R-:W-:Y:S01]  /*1620*/  IMAD.U32 R19, R19, 0x10000, RZ ;  /* 0x0001000013137824 */ /* 0x000fe200078e00ff */
[----:B------:R-:W5:Y:S01]  /*1630*/  LDG.E.U16 R2, desc[UR18][R8.64] ;  /* 0x0000001208027981 */ /* 0x000f62000c1e1500 */
[----:B------:R-:W-:-:S03]  /*1640*/  IMAD.U32 R20, R20, 0x10000, RZ ;  /* 0x0001000014147824 */ /* 0x000fc600078e00ff */
[----:B------:R-:W5:Y:S02]  /*1650*/  LDG.E.U16 R17, desc[UR18][R8.64+0x2] ;  /* 0x0000021208117981 */ /* 0x000f64000c1e1500 */
[-CC-:B------:R-:W-:Y:S02]  /*1660*/  FMNMX3.FTZ R27, R27, R19.reuse, R20.reuse, PT ;  /* 0x000000131b1b7276 */ /* 0x180fe40003810014 */
[----:B------:R-:W-:Y:S01]  /*1670*/  FMNMX3.FTZ R28, R28, R19, R20, !PT ;  /* 0x000000131c1c7276 */ /* 0x000fe20007810014 */
[----:B------:R-:W-:Y:S01]  /*1680*/  IMAD.U32 R16, R16, 0x10000, RZ ;  /* 0x0001000010107824 */ /* 0x000fe200078e00ff */
[----:B------:R-:W5:Y:S04]  /*1690*/  LDG.E.U16 R19, desc[UR18][R8.64+0x4] ;  /* 0x0000041208137981 */ /* 0x000f68000c1e1500 */
[----:B------:R-:W5:Y:S01]  /*16a0*/  LDG.E.U16 R20, desc[UR18][R8.64+0x6] ;  /* 0x0000061208147981 */ /* 0x000f62000c1e1500 */
[----:B------:R-:W-:-:S03]  /*16b0*/  IMAD.U32 R26, R26, 0x10000, RZ ;  /* 0x000100001a1a7824 */ /* 0x000fc600078e00ff */
[----:B------:R-:W5:Y:S04]  /*16c0*/  LDG.E.U16 R6, desc[UR18][R8.64+0x8] ;  /* 0x0000081208067981 */ /* 0x000f68000c1e1500 */
[----:B------:R-:W5:Y:S01]  /*16d0*/  LDG.E.U16 R7, desc[UR18][R8.64+0xc] ;  /* 0x00000c1208077981 */ /* 0x000f62000c1e1500 */
[----:B--2---:R-:W-:-:S03]  /*16e0*/  IMAD.U32 R29, R14, 0x10000, RZ ;  /* 0x000100000e1d7824 */ /* 0x004fc600078e00ff */
[----:B------:R-:W2:Y:S02]  /*16f0*/  LDG.E.U16 R14, desc[UR18][R8.64+0xe] ;  /* 0x00000e12080e7981 */ /* 0x000ea4000c1e1500 */
[-CC-:B------:R-:W-:Y:S02]  /*1700*/  FMNMX3.FTZ R27, R27, R16.reuse, R29.reuse, PT ;  /* 0x000000101b1b7276 */ /* 0x180fe4000381001d */
[----:B------:R-:W-:Y:S01]  /*1710*/  FMNMX3.FTZ R28, R28, R16, R29, !PT ;  /* 0x000000101c1c7276 */ /* 0x000fe2000781001d */
[----:B---3--:R-:W-:Y:S01]  /*1720*/  IMAD.U32 R24, R24, 0x10000, RZ ;  /* 0x0001000018187824 */ /* 0x008fe200078e00ff */
[----:B------:R-:W3:Y:S01]  /*1730*/  LDG.E.U16 R16, desc[UR18][R8.64+0xa] ;  /* 0x00000a1208107981 */ /* 0x000ee2000c1e1500 */
[----:B----4-:R-:W-:-:S05]  /*1740*/  IMAD.U32 R21, R21, 0x10000, RZ ;  /* 0x0001000015157824 */ /* 0x010fca00078e00ff */
[-CC-:B------:R-:W-:Y:S02]  /*1750*/  FMNMX3.FTZ R27, R27, R21.reuse, R24.reuse, PT ;  /* 0x000000151b1b7276 */ /* 0x180fe40003810018 */
[----:B------:R-:W-:Y:S01]  /*1760*/  FMNMX3.FTZ R28, R28, R21, R24, !PT ;  /* 0x000000151c1c7276 */ /* 0x000fe20007810018 */
[----:B-----5:R-:W-:-:S05]  /*1770*/  IMAD.U32 R25, R25, 0x10000, RZ ;  /* 0x0001000019197824 */ /* 0x020fca00078e00ff */
[-CC-:B------:R-:W-:Y:S02]  /*1780*/  FMNMX3.FTZ R21, R27, R25.reuse, R26.reuse, PT ;  /* 0x000000191b157276 */ /* 0x180fe4000381001a */
[----:B------:R-:W-:Y:S01]  /*1790*/  FMNMX3.FTZ R28, R28, R25, R26, !PT ;  /* 0x000000191c1c7276 */ /* 0x000fe2000781001a */
[----:B------:R-:W-:Y:S01]  /*17a0*/  IMAD.U32 R0, R0, 0x10000, RZ ;  /* 0x0001000000007824 */ /* 0x000fe200078e00ff */
[----:B------:R-:W4:Y:S01]  /*17b0*/  LDG.E.U16 R26, desc[UR18][R8.64+0x1e] ;  /* 0x00001e12081a7981 */ /* 0x000f22000c1e1500 */
[----:B------:R-:W-:Y:S02]  /*17c0*/  IMAD.U32 R25, R18, 0x10000, RZ ;  /* 0x0001000012197824 */ /* 0x000fe400078e00ff */
[----:B------:R-:W-:Y:S02]  /*17d0*/  IMAD.U32 R18, R2, 0x10000, RZ ;  /* 0x0001000002127824 */ /* 0x000fe400078e00ff */
[----:B------:R-:W5:Y:S01]  /*17e0*/  LDG.E.U16 R2, desc[UR18][R8.64+0x12] ;  /* 0x0000121208027981 */ /* 0x000f62000c1e1500 */
[----:B------:R-:W-:Y:S01]  /*17f0*/  IMAD.U32 R17, R17, 0x10000, RZ ;  /* 0x0001000011117824 */ /* 0x000fe200078e00ff */
[----:B------:R-:W-:-:S02]  /*1800*/  FMNMX3.FTZ R21, R21, R0, R25, PT ;  /* 0x0000000015157276 */ /* 0x000fc40003810019 */
[----:B------:R-:W-:Y:S02]  /*1810*/  FMNMX3.FTZ R25, R28, R0, R25, !PT ;  /* 0x000000001c197276 */ /* 0x000fe40007810019 */
[----:B------:R-:W4:Y:S01]  /*1820*/  LDG.E.U16 R0, desc[UR18][R8.64+0x10] ;  /* 0x0000101208007981 */ /* 0x000f22000c1e1500 */
[-CC-:B------:R-:W-:Y:S01]  /*1830*/  FMNMX3.FTZ R21, R21, R18.reuse, R17.reuse, PT ;  /* 0x0000001215157276 */ /* 0x180fe20003810011 */
[----:B------:R-:W-:Y:S01]  /*1840*/  IMAD.U32 R24, R19, 0x10000, RZ ;  /* 0x0001000013187824 */ /* 0x000fe200078e00ff */
[----:B------:R-:W-:Y:S01]  /*1850*/  FMNMX3.FTZ R25, R25, R18, R17, !PT ;  /* 0x0000001219197276 */ /* 0x000fe20007810011 */
[----:B------:R-:W-:Y:S01]  /*1860*/  IMAD.U32 R20, R20, 0x10000, RZ ;  /* 0x0001000014147824 */ /* 0x000fe200078e00ff */
[----:B------:R-:W4:Y:S04]  /*1870*/  LDG.E.U16 R17, desc[UR18][R8.64+0x14] ;  /* 0x0000141208117981 */ /* 0x000f28000c1e1500 */
[----:B------:R-:W4:Y:S01]  /*1880*/  LDG.E.U16 R18, desc[UR18][R8.64+0x16] ;  /* 0x0000161208127981 */ /* 0x000f22000c1e1500 */
[----:B------:R-:W-:-:S02]  /*1890*/  FMNMX3.FTZ R19, R21, R24, R20, PT ;  /* 0x0000001815137276 */ /* 0x000fc40003810014 */
[----:B------:R-:W-:Y:S01]  /*18a0*/  FMNMX3.FTZ R25, R25, R24, R20, !PT ;  /* 0x0000001819197276 */ /* 0x000fe20007810014 */
[----:B------:R-:W4:Y:S04]  /*18b0*/  LDG.E.U16 R21, desc[UR18][R8.64+0x18] ;  /* 0x0000181208157981 */ /* 0x000f28000c1e1500 */
[----:B------:R-:W4:Y:S04]  /*18c0*/  LDG.E.U16 R24, desc[UR18][R8.64+0x1a] ;  /* 0x00001a1208187981 */ /* 0x000f28000c1e1500 */
[----:B------:R0:W4:Y:S01]  /*18d0*/  LDG.E.U16 R20, desc[UR18][R8.64+0x1c] ;  /* 0x00001c1208147981 */ /* 0x000122000c1e1500 */
[----:B------:R-:W-:-:S02]  /*18e0*/  IMAD.U32 R6, R6, 0x10000, RZ ;  /* 0x0001000006067824 */ /* 0x000fc400078e00ff */
[----:B------:R-:W-:Y:S02]  /*18f0*/  IMAD.U32 R28, R7, 0x10000, RZ ;  /* 0x00010000071c7824 */ /* 0x000fe400078e00ff */
[----:B0-----:R-:W-:-:S05]  /*1900*/  IMAD.U32 R8, RZ, RZ, UR17 ;  /* 0x00000011ff087e24 */ /* 0x001fca000f8e00ff */
[----:B------:R-:W-:-:S04]  /*1910*/  IADD3 R13, PT, PT, R8, UR17, R13 ;  /* 0x00000011080d7c10 */ /* 0x000fc8000fffe00d */
[----:B------:R-:W-:Y:S01]  /*1920*/  ISETP.GE.AND P0, PT, R13, R12, PT ;  /* 0x0000000c0d00720c */ /* 0x000fe20003f06270 */
[----:B--2---:R-:W-:Y:S02]  /*1930*/  IMAD.U32 R14, R14, 0x10000, RZ ;  /* 0x000100000e0e7824 */ /* 0x004fe400078e00ff */
[----:B---3--:R-:W-:-:S05]  /*1940*/  IMAD.U32 R16, R16, 0x10000, RZ ;  /* 0x0001000010107824 */ /* 0x008fca00078e00ff */
[-CC-:B------:R-:W-:Y:S02]  /*1950*/  FMNMX3.FTZ R19, R19, R6.reuse, R16.reuse, PT ;  /* 0x0000000613137276 */ /* 0x180fe40003810010 */
[----:B------:R-:W-:Y:S02]  /*1960*/  FMNMX3.FTZ R25, R25, R6, R16, !PT ;  /* 0x0000000619197276 */ /* 0x000fe40007810010 */
[-CC-:B------:R-:W-:Y:S02]  /*1970*/  FMNMX3.FTZ R19, R19, R28.reuse, R14.reuse, PT ;  /* 0x0000001c13137276 */ /* 0x180fe4000381000e */
[----:B------:R-:W-:Y:S01]  /*1980*/  FMNMX3.FTZ R25, R25, R28, R14, !PT ;  /* 0x0000001c19197276 */ /* 0x000fe2000781000e */
[----:B-----5:R-:W-:Y:S02]  /*1990*/  IMAD.U32 R2, R2, 0x10000, RZ ;  /* 0x0001000002027824 */ /* 0x020fe400078e00ff */
[----:B----4-:R-:W-:-:S05]  /*19a0*/  IMAD.U32 R0, R0, 0x10000, RZ ;  /* 0x0001000000007824 */ /* 0x010fca00078e00ff */
[-CC-:B------:R-:W-:Y:S01]  /*19b0*/  FMNMX3.FTZ R19, R19, R0.reuse, R2.reuse, PT ;  /* 0x0000000013137276 */ /* 0x180fe20003810002 */
[----:B------:R-:W-:Y:S01]  /*19c0*/  IMAD.U32 R6, R17, 0x10000, RZ ;  /* 0x0001000011067824 */ /* 0x000fe200078e00ff */
[----:B------:R-:W-:Y:S01]  /*19d0*/  FMNMX3.FTZ R25, R25, R0, R2, !PT ;  /* 0x0000000019197276 */ /* 0x000fe20007810002 */
[----:B------:R-:W-:Y:S02]  /*19e0*/  IMAD.U32 R18, R18, 0x10000, RZ ;  /* 0x0001000012127824 */ /* 0x000fe400078e00ff */
[----:B------:R-:W-:-:S03]  /*19f0*/  IMAD.U32 R0, R21, 0x10000, RZ ;  /* 0x0001000015007824 */ /* 0x000fc600078e00ff */
[-CC-:B------:R-:W-:Y:S01]  /*1a00*/  FMNMX3.FTZ R19, R19, R6.reuse, R18.reuse, PT ;  /* 0x0000000613137276 */ /* 0x180fe20003810012 */
[----:B------:R-:W-:Y:S01]  /*1a10*/  IMAD.U32 R24, R24, 0x10000, RZ ;  /* 0x0001000018187824 */ /* 0x000fe200078e00ff */
[----:B------:R-:W-:Y:S01]  /*1a20*/  FMNMX3.FTZ R25, R25, R6, R18, !PT ;  /* 0x0000000619197276 */ /* 0x000fe20007810012 */
[----:B------:R-:W-:Y:S02]  /*1a30*/  IMAD.U32 R2, RZ, RZ, UR17 ;  /* 0x00000011ff027e24 */ /* 0x000fe4000f8e00ff */
[----:B------:R-:W-:Y:S01]  /*1a40*/  IMAD.U32 R20, R20, 0x10000, RZ ;  /* 0x0001000014147824 */ /* 0x000fe200078e00ff */
[-CC-:B------:R-:W-:Y:S01]  /*1a50*/  FMNMX3.FTZ R19, R19, R0.reuse, R24.reuse, PT ;  /* 0x0000000013137276 */ /* 0x180fe20003810018 */
[----:B------:R-:W-:Y:S01]  /*1a60*/  IMAD.U32 R7, R26, 0x10000, RZ ;  /* 0x000100001a077824 */ /* 0x000fe200078e00ff */
[----:B------:R-:W-:Y:S01]  /*1a70*/  FMNMX3.FTZ R0, R25, R0, R24, !PT ;  /* 0x0000000019007276 */ /* 0x000fe20007810018 */
[----:B------:R-:W-:-:S03]  /*1a80*/  IMAD R15, R2, 0x2, R15 ;  /* 0x00000002020f7824 */ /* 0x000fc600078e020f */
[-CC-:B------:R-:W-:Y:S02]  /*1a90*/  FMNMX3.FTZ R2, R19, R20.reuse, R7.reuse, PT ;  /* 0x0000001413027276 */ /* 0x180fe40003810007 */
[----:B------:R-:W-:Y:S01]  /*1aa0*/  FMNMX3.FTZ R0, R0, R20, R7, !PT ;  /* 0x0000001400007276 */ /* 0x000fe20007810007 */
[----:B------:R-:W-:Y:S06]  /*1ab0*/  @!P0 BRA `(.L_x_14) ;  /* 0xfffffff800608947 */ /* 0x000fec000383ffff */
.L_x_11:
[----:B------:R-:W-:Y:S05]  /*1ac0*/  BSYNC.RECONVERGENT B1 ;  /* 0x0000000000017941 */ /* 0x000fea0003800200 */
.L_x_10:
[----:B------:R-:W-:-:S05]  /*1ad0*/  IMAD R6, R12, 0x10, R3 ;  /* 0x000000100c067824 */ /* 0x000fca00078e0203 */
[----:B------:R-:W-:-:S13]  /*1ae0*/  ISETP.GE.AND P0, PT, R6, R11, PT ;  /* 0x0000000b0600720c */ /* 0x000fda0003f06270 */
[----:B------:R-:W-:Y:S05]  /*1af0*/  @P0 BRA `(.L_x_2) ;  /* 0x0000000400300947 */ /* 0x000fea0003800000 */
[----:B------:R-:W0:Y:S01]  /*1b00*/  I2F.U32.RP R14, UR17 ;  /* 0x00000011000e7d06 */ /* 0x000e220008209000 */
[----:B------:R-:W-:Y:S01]  /*1b10*/  VIADD R12, R6, UR17 ;  /* 0x00000011060c7c36 */ /* 0x000fe20008000000 */
[----:B------:R-:W-:Y:S01]  /*1b20*/  ISETP.NE.U32.AND P2, PT, RZ, UR17, PT ;  /* 0x00000011ff007c0c */ /* 0x000fe2000bf45070 */
[----:B------:R-:W-:Y:S03]  /*1b30*/  BSSY.RECONVERGENT B1, `(.L_x_15) ;  /* 0x000002e000017945 */ /* 0x000fe60003800200 */
[----:B------:R-:W-:Y:S02]  /*1b40*/  ISETP.GE.AND P0, PT, R12, R11, PT ;  /* 0x0000000b0c00720c */ /* 0x000fe40003f06270 */
[----:B------:R-:W-:Y:S02]  /*1b50*/  VIMNMX R7, PT, PT, R11, R12, !PT ;  /* 0x0000000c0b077248 */ /* 0x000fe40007fe0100 */
        /* <DEDUP_REMOVED lines=20> */
[----:B------:R-:W-:Y:S02]  /*1ca0*/  ISETP.GE.U32.AND P1, PT, R7, 0x3, PT ;  /* 0x000000030700780c */ /* 0x000fe40003f26070 */
[----:B------:R-:W-:-:S13]  /*1cb0*/  ISETP.NE.AND P0, PT, R8, 0x3, PT ;  /* 0x000000030800780c */ /* 0x000fda0003f05270 */
[----:B------:R-:W-:Y:S05]  /*1cc0*/  @!P0 BRA `(.L_x_16) ;  /* 0x0000000000508947 */ /* 0x000fea0003800000 */
[----:B------:R-:W0:Y:S01]  /*1cd0*/  LDCU UR6, c[0x0][0x380] ;  /* 0x00007000ff0677ac */ /* 0x000e220008000800 */
[----:B------:R-:W-:Y:S01]  /*1ce0*/  VIADD R7, R7, 0x1 ;  /* 0x0000000107077836 */ /* 0x000fe20000000000 */
[----:B------:R-:W-:Y:S02]  /*1cf0*/  USHF.L.U32 UR7, UR20, 0x1, URZ ;  /* 0x0000000114077899 */ /* 0x000fe400080006ff */
[----:B------:R-:W-:Y:S02]  /*1d00*/  USHF.L.U64.HI UR4, UR20, 0x1, UR9 ;  /* 0x0000000114047899 */ /* 0x000fe40008010209 */
[----:B------:R-:W-:Y:S02]  /*1d10*/  LOP3.LUT R7, R7, 0x3, RZ, 0xc0, !PT ;  /* 0x0000000307077812 */ /* 0x000fe400078ec0ff */
[----:B------:R-:W-:Y:S02]  /*1d20*/  IMAD.U32 R8, RZ, RZ, UR7 ;  /* 0x00000007ff087e24 */ /* 0x000fe4000f8e00ff */
[----:B------:R-:W-:-:S02]  /*1d30*/  IMAD.U32 R9, RZ, RZ, UR4 ;  /* 0x00000004ff097e24 */ /* 0x000fc4000f8e00ff */
[----:B------:R-:W-:Y:S02]  /*1d40*/  IMAD.MOV R7, RZ, RZ, -R7 ;  /* 0x000000ffff077224 */ /* 0x000fe400078e0a07 */
[----:B------:R-:W-:-:S03]  /*1d50*/  IMAD.WIDE R8, R10, 0x2, R8 ;  /* 0x000000020a087825 */ /* 0x000fc600078e0208 */
[----:B0-----:R-:W-:-:S04]  /*1d60*/  IADD3 R12, P0, PT, R8, UR6, RZ ;  /* 0x00000006080c7c10 */ /* 0x001fc8000ff1e0ff */
[----:B------:R-:W-:-:S09]  /*1d70*/  IADD3.X R13, PT, PT, R9, UR5, RZ, P0, !PT ;  /* 0x00000005090d7c10 */ /* 0x000fd200087fe4ff */
.L_x_17:
[----:B------:R-:W-:-:S06]  /*1d80*/  IMAD.WIDE R8, R6, 0x2, R12 ;  /* 0x0000000206087825 */ /* 0x000fcc00078e020c */
[----:B------:R-:W2:Y:S01]  /*1d90*/  LDG.E.U16 R8, desc[UR18][R8.64] ;  /* 0x0000001208087981 */ /* 0x000ea2000c1e1500 */
[----:B------:R-:W-:Y:S02]  /*1da0*/  VIADD R7, R7, 0x1 ;  /* 0x0000000107077836 */ /* 0x000fe40000000000 */
[----:B------:R-:W-:-:S03]  /*1db0*/  VIADD R6, R6, UR17 ;  /* 0x0000001106067c36 */ /* 0x000fc60008000000 */
[----:B------:R-:W-:Y:S01]  /*1dc0*/  ISETP.NE.AND P0, PT, R7, RZ, PT ;  /* 0x000000ff0700720c */ /* 0x000fe20003f05270 */
[----:B--2---:R-:W-:-:S05]  /*1dd0*/  IMAD.U32 R15, R8, 0x10000, RZ ;  /* 0x00010000080f7824 */ /* 0x004fca00078e00ff */
[C---:B------:R-:W-:Y:S02]  /*1de0*/  FMNMX.FTZ R2, R15.reuse, R2, PT ;  /* 0x000000020f027209 */ /* 0x040fe40003810000 */
[----:B------:R-:W-:-:S05]  /*1df0*/  FMNMX.FTZ R0, R15, R0, !PT ;  /* 0x000000000f007209 */ /* 0x000fca0007810000 */
[----:B------:R-:W-:Y:S05]  /*1e00*/  @P0 BRA `(.L_x_17) ;  /* 0xfffffffc00dc0947 */ /* 0x000fea000383ffff */
.L_x_16:
[----:B------:R-:W-:Y:S05]  /*1e10*/  BSYNC.RECONVERGENT B1 ;  /* 0x0000000000017941 */ /* 0x000fea0003800200 */
.L_x_15:
[----:B------:R-:W-:Y:S05]  /*1e20*/  @!P1 BRA `(.L_x_2) ;  /* 0x0000000000649947 */ /* 0x000fea0003800000 */
[----:B------:R-:W-:-:S04]  /*1e30*/  IMAD.U32 R7, RZ, RZ, UR17 ;  /* 0x00000011ff077e24 */ /* 0x000fc8000f8e00ff */
[----:B------:R-:W-:-:S07]  /*1e40*/  IMAD.SHL.U32 R7, R7, 0x2, RZ ;  /* 0x0000000207077824 */ /* 0x000fce00078e00ff */
.L_x_18:
[----:B------:R-:W-:-:S03]  /*1e50*/  IMAD.WIDE R12, R6, 0x2, R4 ;  /* 0x00000002060c7825 */ /* 0x000fc600078e0204 */
[----:B------:R-:W-:-:S03]  /*1e60*/  IADD3 R14, P0, PT, R7, R12, RZ ;  /* 0x0000000c070e7210 */ /* 0x000fc60007f1e0ff */
[----:B------:R-:W2:Y:S02]  /*1e70*/  LDG.E.U16 R12, desc[UR18][R12.64] ;  /* 0x000000120c0c7981 */ /* 0x000ea4000c1e1500 */
[----:B------:R-:W-:Y:S01]  /*1e80*/  IMAD.X R15, RZ, RZ, R13, P0 ;  /* 0x000000ffff0f7224 */ /* 0x000fe200000e060d */
[----:B------:R-:W-:-:S04]  /*1e90*/  IADD3 R16, P0, PT, R7, R14, RZ ;  /* 0x0000000e07107210 */ /* 0x000fc80007f1e0ff */
[----:B------:R-:W3:Y:S01]  /*1ea0*/  LDG.E.U16 R14, desc[UR18][R14.64] ;  /* 0x000000120e0e7981 */ /* 0x000ee2000c1e1500 */
[----:B------:R-:W-:Y:S01]  /*1eb0*/  IMAD.X R17, RZ, RZ, R15, P0 ;  /* 0x000000ffff117224 */ /* 0x000fe200000e060f */
[----:B------:R-:W-:-:S04]  /*1ec0*/  IADD3 R8, P0, PT, R7, R16, RZ ;  /* 0x0000001007087210 */ /* 0x000fc80007f1e0ff */
[----:B------:R-:W4:Y:S01]  /*1ed0*/  LDG.E.U16 R16, desc[UR18][R16.64] ;  /* 0x0000001210107981 */ /* 0x000f22000c1e1500 */
[----:B------:R-:W-:-:S05]  /*1ee0*/  IMAD.X R9, RZ, RZ, R17, P0 ;  /* 0x000000ffff097224 */ /* 0x000fca00000e0611 */
[----:B------:R-:W5:Y:S01]  /*1ef0*/  LDG.E.U16 R8, desc[UR18][R8.64] ;  /* 0x0000001208087981 */ /* 0x000f62000c1e1500 */
[----:B------:R-:W-:-:S04]  /*1f00*/  IMAD.U32 R19, RZ, RZ, UR17 ;  /* 0x00000011ff137e24 */ /* 0x000fc8000f8e00ff */
[----:B------:R-:W-:-:S05]  /*1f10*/  IMAD R6, R19, 0x4, R6 ;  /* 0x0000000413067824 */ /* 0x000fca00078e0206 */
[----:B------:R-:W-:Y:S01]  /*1f20*/  ISETP.GE.AND P0, PT, R6, R11, PT ;  /* 0x0000000b0600720c */ /* 0x000fe20003f06270 */
[----:B--2---:R-:W-:Y:S02]  /*1f30*/  IMAD.U32 R19, R12, 0x10000, RZ ;  /* 0x000100000c137824 */ /* 0x004fe400078e00ff */
[----:B---3--:R-:W-:-:S05]  /*1f40*/  IMAD.U32 R10, R14, 0x10000, RZ ;  /* 0x000100000e0a7824 */ /* 0x008fca00078e00ff */
[-CC-:B------:R-:W-:Y:S01]  /*1f50*/  FMNMX3.FTZ R2, R2, R19.reuse, R10.reuse, PT ;  /* 0x0000001302027276 */ /* 0x180fe2000381000a */
[----:B----4-:R-:W-:Y:S01]  /*1f60*/  IMAD.U32 R13, R16, 0x10000, RZ ;  /* 0x00010000100d7824 */ /* 0x010fe200078e00ff */
[----:B------:R-:W-:Y:S01]  /*1f70*/  FMNMX3.FTZ R0, R0, R19, R10, !PT ;  /* 0x0000001300007276 */ /* 0x000fe2000781000a */
[----:B-----5:R-:W-:-:S05]  /*1f80*/  IMAD.U32 R12, R8, 0x10000, RZ ;  /* 0x00010000080c7824 */ /* 0x020fca00078e00ff */
[-CC-:B------:R-:W-:Y:S02]  /*1f90*/  FMNMX3.FTZ R2, R2, R13.reuse, R12.reuse, PT ;  /* 0x0000000d02027276 */ /* 0x180fe4000381000c */
[----:B------:R-:W-:Y:S01]  /*1fa0*/  FMNMX3.FTZ R0, R0, R13, R12, !PT ;  /* 0x0000000d00007276 */ /* 0x000fe2000781000c */
[----:B------:R-:W-:Y:S06]  /*1fb0*/  @!P0 BRA `(.L_x_18) ;  /* 0xfffffffc00a48947 */ /* 0x000fec000383ffff */
.L_x_2:
[----:B------:R-:W-:Y:S05]  /*1fc0*/  BSYNC.RECONVERGENT B0 ;  /* 0x0000000000007941 */ /* 0x000fea0003800200 */
.L_x_0:
[----:B------:R-:W-:Y:S01]  /*1fd0*/  UISETP.GE.U32.AND UP1, UPT, UR17, 0x100, UPT ;  /* 0x000001001100788c */ /* 0x000fe2000bf26070 */
[----:B------:R-:W-:Y:S08]  /*1fe0*/  BSSY.RECONVERGENT B0, `(.L_x_19) ;  /* 0x00000a8000007945 */ /* 0x000ff00003800200 */
[----:B------:R-:W-:Y:S05]  /*1ff0*/  BRA.U !UP1, `(.L_x_20) ;  /* 0x0000000109f07547 */ /* 0x000fea000b800000 */
[----:B------:R-:W0:Y:S01]  /*2000*/  S2R R8, SR_LANEID ;  /* 0x0000000000087919 */ /* 0x000e220000000000 */
[----:B------:R-:W-:Y:S01]  /*2010*/  BSSY.RECONVERGENT B1, `(.L_x_21) ;  /* 0x0000027000017945 */ /* 0x000fe20003800200 */
[----:B------:R-:W1:Y:S04]  /*2020*/  SHFL.DOWN PT, R5, R2, 0x1, 0x1f ;  /* 0x08201f0002057f89 */ /* 0x000e6800000e0000 */
[----:B------:R-:W2:Y:S01]  /*2030*/  SHFL.DOWN PT, R7, R0, 0x1, 0x1f ;  /* 0x08201f0000077f89 */ /* 0x000ea200000e0000 */
[----:B-1----:R-:W-:Y:S02]  /*2040*/  FMNMX.FTZ R5, R5, R2, PT ;  /* 0x0000000205057209 */ /* 0x002fe40003810000 */
[----:B0-----:R-:W-:Y:S02]  /*2050*/  ISETP.GT.AND P0, PT, R8, 0x1e, PT ;  /* 0x0000001e0800780c */ /* 0x001fe40003f04270 */
[----:B--2---:R-:W-:-:S02]  /*2060*/  FMNMX.FTZ R7, R7, R0, !PT ;  /* 0x0000000007077209 */ /* 0x004fc40007810000 */
[----:B------:R-:W-:Y:S02]  /*2070*/  FSEL R5, R2, R5, P0 ;  /* 0x0000000502057208 */ /* 0x000fe40000000000 */
[----:B------:R-:W-:Y:S02]  /*2080*/  FSEL R7, R0, R7, P0 ;  /* 0x0000000700077208 */ /* 0x000fe40000000000 */
[C---:B------:R-:W-:Y:S01]  /*2090*/  ISETP.GT.AND P0, PT, R8.reuse, 0x1d, PT ;  /* 0x0000001d0800780c */ /* 0x040fe20003f04270 */
[----:B------:R-:W0:Y:S01]  /*20a0*/  SHFL.DOWN PT, R4, R5, 0x2, 0x1f ;  /* 0x08401f0005047f89 */ /* 0x000e2200000e0000 */
[----:B------:R-:W-:-:S03]  /*20b0*/  ISETP.GT.AND P1, PT, R8, 0xf, PT ;  /* 0x0000000f0800780c */ /* 0x000fc60003f24270 */
[----:B------:R-:W1:Y:S08]  /*20c0*/  SHFL.DOWN PT, R6, R7, 0x2, 0x1f ;  /* 0x08401f0007067f89 */ /* 0x000e7000000e0000 */
[----:B0-----:R-:W-:Y:S02]  /*20d0*/  @!P0 FMNMX.FTZ R5, R5, R4, PT ;  /* 0x0000000405058209 */ /* 0x001fe40003810000 */
[----:B-1----:R-:W-:-:S03]  /*20e0*/  @!P0 FMNMX.FTZ R7, R7, R6, !PT ;  /* 0x0000000607078209 */ /* 0x002fc60007810000 */
[----:B------:R-:W0:Y:S01]  /*20f0*/  SHFL.DOWN PT, R0, R5, 0x4, 0x1f ;  /* 0x08801f0005007f89 */ /* 0x000e2200000e0000 */
[----:B------:R-:W-:-:S03]  /*2100*/  ISETP.GT.AND P0, PT, R8, 0x1b, PT ;  /* 0x0000001b0800780c */ /* 0x000fc60003f04270 */
[----:B------:R-:W1:Y:S10]  /*2110*/  SHFL.DOWN PT, R2, R7, 0x4, 0x1f ;  /* 0x08801f0007027f89 */ /* 0x000e7400000e0000 */
[----:B0-----:R-:W-:-:S02]  /*2120*/  @!P0 FMNMX.FTZ R5, R5, R0, PT ;  /* 0x0000000005058209 */ /* 0x001fc40003810000 */
[----:B-1----:R-:W-:-:S03]  /*2130*/  @!P0 FMNMX.FTZ R7, R7, R2, !PT ;  /* 0x0000000207078209 */ /* 0x002fc60007810000 */
[----:B------:R-:W0:Y:S01]  /*2140*/  SHFL.DOWN PT, R0, R5, 0x8, 0x1f ;  /* 0x09001f0005007f89 */ /* 0x000e2200000e0000 */
[----:B------:R-:W-:-:S03]  /*2150*/  ISETP.GT.AND P0, PT, R8, 0x17, PT ;  /* 0x000000170800780c */ /* 0x000fc60003f04270 */
[----:B------:R-:W1:Y:S01]  /*2160*/  SHFL.DOWN PT, R2, R7, 0x8, 0x1f ;  /* 0x09001f0007027f89 */ /* 0x000e6200000e0000 */
[----:B0-----:R-:W-:Y:S02]  /*2170*/  FMNMX.FTZ R4, R5, R0, PT ;  /* 0x0000000005047209 */ /* 0x001fe40003810000 */
[----:B-1----:R-:W-:Y:S02]  /*2180*/  FMNMX.FTZ R6, R7, R2, !PT ;  /* 0x0000000207067209 */ /* 0x002fe40007810000 */
[----:B------:R-:W-:Y:S02]  /*2190*/  FSEL R16, R5, R4, P0 ;  /* 0x0000000405107208 */ /* 0x000fe40000000000 */
[----:B------:R-:W-:-:S03]  /*21a0*/  FSEL R17, R7, R6, P0 ;  /* 0x0000000607117208 */ /* 0x000fc60000000000 */
[----:B------:R0:W1:Y:S04]  /*21b0*/  SHFL.DOWN PT, R9, R16, 0x10, 0x1f ;  /* 0x0a001f0010097f89 */ /* 0x00006800000e0000 */
[----:B------:R0:W2:Y:S01]  /*21c0*/  SHFL.DOWN PT, R11, R17, 0x10, 0x1f ;  /* 0x0a001f00110b7f89 */ /* 0x0000a200000e0000 */
[----:B------:R-:W-:Y:S05]  /*21d0*/  @P1 BRA `(.L_x_22) ;  /* 0x0000000000281947 */ /* 0x000fea0003800000 */
[----:B------:R-:W-:Y:S02]  /*21e0*/  ISETP.NE.AND P0, PT, R8, RZ, PT ;  /* 0x000000ff0800720c */ /* 0x000fe40003f05270 */
[----:B01----:R-:W-:Y:S02]  /*21f0*/  FMNMX.FTZ R16, R4, R9, PT ;  /* 0x0000000904107209 */ /* 0x003fe40003810000 */
[----:B--2---:R-:W-:-:S09]  /*2200*/  FMNMX.FTZ R17, R6, R11, !PT ;  /* 0x0000000b06117209 */ /* 0x004fd20007810000 */
[----:B------:R-:W0:Y:S01]  /*2210*/  @!P0 S2R R5, SR_CgaCtaId ;  /* 0x0000000000058919 */ /* 0x000e220000008800 */
[----:B------:R-:W-:Y:S02]  /*2220*/  @!P0 MOV R2, 0x400 ;  /* 0x0000040000028802 */ /* 0x000fe40000000f00 */
[----:B------:R-:W-:-:S04]  /*2230*/  @!P0 SHF.R.U32.HI R0, RZ, 0x2, R3 ;  /* 0x00000002ff008819 */ /* 0x000fc80000011603 */
[----:B------:R-:W-:Y:S02]  /*2240*/  @!P0 LOP3.LUT R0, R0, 0xf8, RZ, 0xc0, !PT ;  /* 0x000000f800008812 */ /* 0x000fe400078ec0ff */
[----:B0-----:R-:W-:-:S05]  /*2250*/  @!P0 LEA R5, R5, R2, 0x18 ;  /* 0x0000000205058211 */ /* 0x001fca00078ec0ff */
[----:B------:R-:W-:-:S05]  /*2260*/  @!P0 IMAD.IADD R0, R0, 0x1, R5 ;  /* 0x0000000100008824 */ /* 0x000fca00078e0205 */
[----:B------:R3:W-:Y:S02]  /*2270*/  @!P0 STS.64 [R0+0x8], R16 ;  /* 0x0000081000008388 */ /* 0x0007e40000000a00 */
.L_x_22:
[----:B------:R-:W-:Y:S05]  /*2280*/  BSYNC.RECONVERGENT B1 ;  /* 0x0000000000017941 */ /* 0x000fea0003800200 */
.L_x_21:
[----:B------:R-:W-:Y:S01]  /*2290*/  BAR.SYNC.DEFER_BLOCKING 0x0 ;  /* 0x0000000000007b1d */ /* 0x000fe20000010000 */
[----:B------:R-:W-:-:S13]  /*22a0*/  ISETP.NE.AND P0, PT, R3, RZ, PT ;  /* 0x000000ff0300720c */ /* 0x000fda0003f05270 */
[----:B------:R-:W-:Y:S05]  /*22b0*/  @P0 BRA `(.L_x_23) ;  /* 0x0000000400e80947 */ /* 0x000fea0003800000 */
[----:B------:R-:W4:Y:S01]  /*22c0*/  S2UR UR6, SR_CgaCtaId ;  /* 0x00000000000679c3 */ /* 0x000f220000008800 */
[----:B------:R-:W-:Y:S02]  /*22d0*/  UMOV UR4, 0x400 ;  /* 0x0000040000047882 */ /* 0x000fe40000000000 */
[----:B----4-:R-:W-:-:S09]  /*22e0*/  ULEA UR4, UR6, UR4, 0x18 ;  /* 0x0000000406047291 */ /* 0x010fd2000f8ec0ff */
[----:B------:R-:W4:Y:S04]  /*22f0*/  LDS.128 R12, [UR4+0x10] ;  /* 0x00001004ff0c7984 */ /* 0x000f280008000c00 */
[----:B-12---:R-:W1:Y:S04]  /*2300*/  LDS.128 R8, [UR4+0x20] ;  /* 0x00002004ff087984 */ /* 0x006e680008000c00 */
[----:B------:R-:W2:Y:S04]  /*2310*/  LDS.128 R4, [UR4+0x30] ;  /* 0x00003004ff047984 */ /* 0x000ea80008000c00 */
[----:B------:R-:W5:Y:S01]  /*2320*/  LDS.64 R18, [UR4+0x40] ;  /* 0x00004004ff127984 */ /* 0x000f620008000a00 */
[----:B----4-:R-:W-:-:S02]  /*2330*/  FMNMX3.FTZ R21, R16, R12, R14, PT ;  /* 0x0000000c10157276 */ /* 0x010fc4000381000e */
[----:B---3--:R-:W-:Y:S02]  /*2340*/  FMNMX3.FTZ R0, R17, R13, R15, !PT ;  /* 0x0000000d11007276 */ /* 0x008fe4000781000f */
[----:B-1----:R-:W-:Y:S02]  /*2350*/  FMNMX3.FTZ R21, R21, R8, R10, PT ;  /* 0x0000000815157276 */ /* 0x002fe4000381000a */
[----:B------:R-:W-:Y:S02]  /*2360*/  FMNMX3.FTZ R0, R0, R9, R11, !PT ;  /* 0x0000000900007276 */ /* 0x000fe4000781000b */
[----:B--2---:R-:W-:Y:S02]  /*2370*/  FMNMX3.FTZ R21, R21, R4, R6, PT ;  /* 0x0000000415157276 */ /* 0x004fe40003810006 */
[----:B------:R-:W-:Y:S02]  /*2380*/  FMNMX3.FTZ R0, R0, R5, R7, !PT ;  /* 0x0000000500007276 */ /* 0x000fe40007810007 */
[----:B-----5:R-:W-:-:S02]  /*2390*/  FMNMX.FTZ R18, R21, R18, PT ;  /* 0x0000001215127209 */ /* 0x020fc40003810000 */
[----:B------:R-:W-:Y:S01]  /*23a0*/  FMNMX.FTZ R19, R0, R19, !PT ;  /* 0x0000001300137209 */ /* 0x000fe20007810000 */
[----:B------:R-:W-:Y:S06]  /*23b0*/  BRA `(.L_x_24) ;  /* 0x0000000400507947 */ /* 0x000fec0003800000 */
.L_x_20:
[----:B------:R-:W0:Y:S01]  /*23c0*/  S2R R6, SR_LANEID ;  /* 0x0000000000067919 */ /* 0x000e220000000000 */
[----:B------:R-:W-:-:S05]  /*23d0*/  LOP3.LUT R4, R3, 0x3e0, RZ, 0xc0, !PT ;  /* 0x000003e003047812 */ /* 0x000fca00078ec0ff */
[----:B------:R-:W-:Y:S01]  /*23e0*/  VIADD R5, R4, 0x20 ;  /* 0x0000002004057836 */ /* 0x000fe20000000000 */
[----:B------:R-:W-:-:S04]  /*23f0*/  LOP3.LUT R4, RZ, R4, RZ, 0x33, !PT ;  /* 0x00000004ff047212 */ /* 0x000fc800078e33ff */
[----:B------:R-:W-:Y:S01]  /*2400*/  ISETP.GT.U32.AND P0, PT, R5, UR17, PT ;  /* 0x0000001105007c0c */ /* 0x000fe2000bf04070 */
[----:B------:R-:W-:-:S05]  /*2410*/  VIADD R4, R4, UR17 ;  /* 0x0000001104047c36 */ /* 0x000fca0008000000 */
[----:B------:R-:W-:-:S05]  /*2420*/  SEL R5, R4, 0x1f, P0 ;  /* 0x0000001f04057807 */ /* 0x000fca0000000000 */
[----:B------:R-:W1:Y:S04]  /*2430*/  SHFL.DOWN PT, R7, R2, 0x1, R5 ;  /* 0x0820000002077989 */ /* 0x000e6800000e0005 */
[----:B------:R-:W2:Y:S01]  /*2440*/  SHFL.DOWN PT, R9, R0, 0x1, R5 ;  /* 0x0820000000097989 */ /* 0x000ea200000e0005 */
[C---:B0-----:R-:W-:Y:S01]  /*2450*/  ISETP.GE.AND P0, PT, R6.reuse, R5, PT ;  /* 0x000000050600720c */ /* 0x041fe20003f06270 */
[C---:B------:R-:W-:Y:S01]  /*2460*/  VIADD R4, R6.reuse, 0x2 ;  /* 0x0000000206047836 */ /* 0x040fe20000000000 */
[----:B------:R-:W-:-:S11]  /*2470*/  ISETP.NE.AND P1, PT, R6, RZ, PT ;  /* 0x000000ff0600720c */ /* 0x000fd60003f25270 */
[----:B-1----:R-:W-:Y:S02]  /*2480*/  @!P0 FMNMX.FTZ R2, R7, R2, PT ;  /* 0x0000000207028209 */ /* 0x002fe40003810000 */
[----:B------:R-:W0:Y:S01]  /*2490*/  @!P1 S2R R11, SR_CgaCtaId ;  /* 0x00000000000b9919 */ /* 0x000e220000008800 */
[----:B--2---:R-:W-:Y:S02]  /*24a0*/  @!P0 FMNMX.FTZ R0, R9, R0, !PT ;  /* 0x0000000009008209 */ /* 0x004fe40007810000 */
[----:B------:R-:W1:Y:S01]  /*24b0*/  SHFL.DOWN PT, R7, R2, 0x2, R5 ;  /* 0x0840000002077989 */ /* 0x000e6200000e0005 */
[----:B------:R-:W-:Y:S01]  /*24c0*/  ISETP.GT.AND P0, PT, R4, R5, PT ;  /* 0x000000050400720c */ /* 0x000fe20003f04270 */
[----:B------:R-:W-:Y:S02]  /*24d0*/  VIADD R4, R6, 0x4 ;  /* 0x0000000406047836 */ /* 0x000fe40000000000 */
[----:B------:R-:W2:Y:S10]  /*24e0*/  SHFL.DOWN PT, R9, R0, 0x2, R5 ;  /* 0x0840000000097989 */ /* 0x000eb400000e0005 */
[----:B-1----:R-:W-:-:S02]  /*24f0*/  @!P0 FMNMX.FTZ R2, R2, R7, PT ;  /* 0x0000000702028209 */ /* 0x002fc40003810000 */
[----:B--2---:R-:W-:-:S03]  /*2500*/  @!P0 FMNMX.FTZ R0, R0, R9, !PT ;  /* 0x0000000900008209 */ /* 0x004fc60007810000 */
        /* <DEDUP_REMOVED lines=8> */
[----:B------:R-:W-:Y:S01]  /*2590*/  VIADD R4, R6, 0x10 ;  /* 0x0000001006047836 */ /* 0x000fe20000000000 */
[----:B------:R-:W-:Y:S01]  /*25a0*/  @!P1 MOV R6, 0x400 ;  /* 0x0000040000069802 */ /* 0x000fe20000000f00 */
[----:B------:R-:W2:Y:S03]  /*25b0*/  SHFL.DOWN PT, R9, R0, 0x8, R5 ;  /* 0x0900000000097989 */ /* 0x000ea600000e0005 */
[----:B0-----:R-:W-:-:S07]  /*25c0*/  @!P1 LEA R11, R11, R6, 0x18 ;  /* 0x000000060b0b9211 */ /* 0x001fce00078ec0ff */
[----:B-1----:R-:W-:Y:S02]  /*25d0*/  @!P0 FMNMX.FTZ R2, R2, R7, PT ;  /* 0x0000000702028209 */ /* 0x002fe40003810000 */
[----:B--2---:R-:W-:-:S03]  /*25e0*/  @!P0 FMNMX.FTZ R0, R0, R9, !PT ;  /* 0x0000000900008209 */ /* 0x004fc60007810000 */
[----:B------:R-:W0:Y:S01]  /*25f0*/  SHFL.DOWN PT, R7, R2, 0x10, R5 ;  /* 0x0a00000002077989 */ /* 0x000e2200000e0005 */
[----:B------:R-:W-:Y:S02]  /*2600*/  ISETP.GT.AND P0, PT, R4, R5, PT ;  /* 0x000000050400720c */ /* 0x000fe40003f04270 */
[----:B------:R-:W-:Y:S01]  /*2610*/  @!P1 SHF.R.U32.HI R4, RZ, 0x2, R3 ;  /* 0x00000002ff049819 */ /* 0x000fe20000011603 */
[----:B------:R-:W1:Y:S03]  /*2620*/  SHFL.DOWN PT, R9, R0, 0x10, R5 ;  /* 0x0a00000000097989 */ /* 0x000e6600000e0005 */
[----:B------:R-:W-:-:S05]  /*2630*/  @!P1 LOP3.LUT R4, R4, 0xf8, RZ, 0xc0, !PT ;  /* 0x000000f804049812 */ /* 0x000fca00078ec0ff */
[----:B------:R-:W-:Y:S02]  /*2640*/  @!P1 IMAD.IADD R4, R4, 0x1, R11 ;  /* 0x0000000104049824 */ /* 0x000fe400078e020b */
[----:B0-----:R-:W-:Y:S02]  /*2650*/  @!P0 FMNMX.FTZ R2, R2, R7, PT ;  /* 0x0000000702028209 */ /* 0x001fe40003810000 */
[----:B-1----:R-:W-:-:S03]  /*2660*/  @!P0 FMNMX.FTZ R0, R0, R9, !PT ;  /* 0x0000000900008209 */ /* 0x002fc60007810000 */
[----:B------:R-:W-:Y:S01]  /*2670*/  IMAD.MOV.U32 R18, RZ, RZ, R2 ;  /* 0x000000ffff127224 */ /* 0x000fe200078e0002 */
[----:B------:R-:W-:Y:S01]  /*2680*/  ISETP.NE.AND P0, PT, R3, RZ, PT ;  /* 0x000000ff0300720c */ /* 0x000fe20003f05270 */
[----:B------:R-:W-:-:S05]  /*2690*/  IMAD.MOV.U32 R19, RZ, RZ, R0 ;  /* 0x000000ffff137224 */ /* 0x000fca00078e0000 */
[----:B------:R4:W-:Y:S01]  /*26a0*/  @!P1 STS.64 [R4+0x8], R18 ;  /* 0x0000081204009388 */ /* 0x0009e20000000a00 */
[----:B------:R-:W-:Y:S06]  /*26b0*/  BAR.SYNC.DEFER_BLOCKING 0x0 ;  /* 0x0000000000007b1d */ /* 0x000fec0000010000 */
[----:B------:R-:W-:Y:S05]  /*26c0*/  @P0 BRA `(.L_x_23) ;  /* 0x0000000000e40947 */ /* 0x000fea0003800000 */
[----:B------:R-:W-:-:S09]  /*26d0*/  UISETP.GE.U32.AND UP1, UPT, UR17, 0x21, UPT ;  /* 0x000000211100788c */ /* 0x000fd2000bf26070 */
[----:B------:R-:W-:Y:S05]  /*26e0*/  BRA.U !UP1, `(.L_x_24) ;  /* 0x0000000109847547 */ /* 0x000fea000b800000 */
[----:B------:R-:W0:Y:S01]  /*26f0*/  S2UR UR6, SR_CgaCtaId ;  /* 0x00000000000679c3 */ /* 0x000e220000008800 */
[----:B------:R-:W-:Y:S01]  /*2700*/  UMOV UR4, 0x400 ;  /* 0x0000040000047882 */ /* 0x000fe20000000000 */
[----:B------:R-:W-:Y:S02]  /*2710*/  UISETP.GE.U32.AND UP1, UPT, UR17, 0x41, UPT ;  /* 0x000000411100788c */ /* 0x000fe4000bf26070 */
[----:B0-----:R-:W-:-:S09]  /*2720*/  ULEA UR4, UR6, UR4, 0x18 ;  /* 0x0000000406047291 */ /* 0x001fd2000f8ec0ff */
[----:B----4-:R-:W0:Y:S02]  /*2730*/  LDS.128 R4, [UR4+0x10] ;  /* 0x00001004ff047984 */ /* 0x010e240008000c00 */
[----:B0-----:R-:W-:Y:S02]  /*2740*/  FMNMX.FTZ R18, R18, R4, PT ;  /* 0x0000000412127209 */ /* 0x001fe40003810000 */
[----:B------:R-:W-:Y:S01]  /*2750*/  FMNMX.FTZ R19, R19, R5, !PT ;  /* 0x0000000513137209 */ /* 0x000fe20007810000 */
[----:B------:R-:W-:Y:S06]  /*2760*/  BRA.U !UP1, `(.L_x_24) ;  /* 0x0000000109647547 */ /* 0x000fec000b800000 */
[----:B------:R-:W-:Y:S01]  /*2770*/  UISETP.GE.U32.AND UP1, UPT, UR17, 0x61, UPT ;  /* 0x000000611100788c */ /* 0x000fe2000bf26070 */
[----:B------:R-:W-:Y:S02]  /*2780*/  FMNMX.FTZ R18, R18, R6, PT ;  /* 0x0000000612127209 */ /* 0x000fe40003810000 */
[----:B------:R-:W-:-:S06]  /*2790*/  FMNMX.FTZ R19, R19, R7, !PT ;  /* 0x0000000713137209 */ /* 0x000fcc0007810000 */
[----:B------:R-:W-:Y:S05]  /*27a0*/  BRA.U !UP1, `(.L_x_24) ;  /* 0x0000000109547547 */ /* 0x000fea000b800000 */
[----:B------:R-:W0:Y:S01]  /*27b0*/  LDS.128 R4, [UR4+0x20] ;  /* 0x00002004ff047984 */ /* 0x000e220008000c00 */
[----:B------:R-:W-:Y:S01]  /*27c0*/  UISETP.GE.U32.AND UP1, UPT, UR17, 0x81, UPT ;  /* 0x000000811100788c */ /* 0x000fe2000bf26070 */
[----:B0-----:R-:W-:Y:S02]  /*27d0*/  FMNMX.FTZ R18, R18, R4, PT ;  /* 0x0000000412127209 */ /* 0x001fe40003810000 */
[----:B------:R-:W-:-:S06]  /*27e0*/  FMNMX.FTZ R19, R19, R5, !PT ;  /* 0x0000000513137209 */ /* 0x000fcc0007810000 */
[----:B------:R-:W-:Y:S05]  /*27f0*/  BRA.U !UP1, `(.L_x_24) ;  /* 0x0000000109407547 */ /* 0x000fea000b800000 */
        /* <DEDUP_REMOVED lines=11> */
[----:B------:R-:W-:-:S03]  /*28b0*/  FMNMX.FTZ R19, R19, R7, !PT ;  /* 0x0000000713137209 */ /* 0x000fc60007810000 */
[----:B------:R-:W-:-:S13]  /*28c0*/  PLOP3.LUT P0, PT, PT, PT, UP1, 0x80, 0x8 ;  /* 0x000000000008781c */ /* 0x000fda0003f0f018 */
[----:B------:R-:W0:Y:S02]  /*28d0*/  @P0 LDS.64 R4, [UR4+0x40] ;  /* 0x00004004ff040984 */ /* 0x000e240008000a00 */
[----:B0-----:R-:W-:Y:S02]  /*28e0*/  @P0 FMNMX.FTZ R18, R18, R4, PT ;  /* 0x0000000412120209 */ /* 0x001fe40003810000 */
[----:B------:R-:W-:-:S07]  /*28f0*/  @P0 FMNMX.FTZ R19, R19, R5, !PT ;  /* 0x0000000513130209 */ /* 0x000fce0007810000 */
.L_x_24:
[----:B----4-:R-:W-:Y:S01]  /*2900*/  FADD.FTZ R19, R19, -R18 ;  /* 0x8000001213137221 */ /* 0x010fe20000010000 */
[----:B------:R-:W1:Y:S01]  /*2910*/  LDCU.128 UR12, c[0x0][0x390] ;  /* 0x00007200ff0c77ac */ /* 0x000e620008000c00 */
[----:B------:R-:W2:Y:S02]  /*2920*/  S2UR UR16, SR_CgaCtaId ;  /* 0x00000000001079c3 */ /* 0x000ea40000008800 */
[----:B------:R-:W-:Y:S01]  /*2930*/  FMUL.FTZ R8, R19, 0.0039215688593685626984 ;  /* 0x3b80808113087820 */ /* 0x000fe20000410000 */
[----:B------:R-:W-:Y:S02]  /*2940*/  USHF.L.U32 UR4, UR22, 0x2, URZ ;  /* 0x0000000216047899 */ /* 0x000fe400080006ff */
[----:B------:R-:W-:Y:S01]  /*2950*/  USHF.R.U32.HI UR6, URZ, 0x1e, UR22 ;  /* 0x0000001eff067899 */ /* 0x000fe20008011616 */
[----:B------:R-:W3:Y:S01]  /*2960*/  MUFU.RCP R9, R8 ;  /* 0x0000000800097308 */ /* 0x000ee20000001000 */
[----:B------:R-:W-:Y:S01]  /*2970*/  UMOV UR11, 0x400 ;  /* 0x00000400000b7882 */ /* 0x000fe20000000000 */
[----:B-1----:R-:W-:-:S02]  /*2980*/  UIADD3 UR7, UP1, UPT, UR4, UR12, URZ ;  /* 0x0000000c04077290 */ /* 0x002fc4000ff3e0ff */
[----:B------:R-:W-:Y:S02]  /*2990*/  UIADD3 UR4, UP2, UPT, UR4, UR14, URZ ;  /* 0x0000000e04047290 */ /* 0x000fe4000ff5e0ff */
[----:B------:R-:W-:Y:S02]  /*29a0*/  UIADD3.X UR8, UPT, UPT, UR6, UR13, URZ, UP1, !UPT ;  /* 0x0000000d06087290 */ /* 0x000fe40008ffe4ff */
[----:B------:R-:W-:Y:S01]  /*29b0*/  UIADD3.X UR6, UPT, UPT, UR6, UR15, URZ, UP2, !UPT ;  /* 0x0000000f06067290 */ /* 0x000fe200097fe4ff */
[----:B---3--:R-:W-:Y:S01]  /*29c0*/  FFMA.FTZ R9, R9, -R18, -128 ;  /* 0xc300000009097423 */ /* 0x008fe20000010812 */
[----:B--2---:R-:W-:Y:S01]  /*29d0*/  ULEA UR11, UR16, UR11, 0x18 ;  /* 0x0000000b100b7291 */ /* 0x004fe2000f8ec0ff */
[----:B------:R-:W-:Y:S02]  /*29e0*/  IMAD.U32 R4, RZ, RZ, UR7 ;  /* 0x00000007ff047e24 */ /* 0x000fe4000f8e00ff */
[----:B------:R-:W-:Y:S02]  /*29f0*/  IMAD.U32 R5, RZ, RZ, UR8 ;  /* 0x00000008ff057e24 */ /* 0x000fe4000f8e00ff */
[----:B------:R-:W1:Y:S01]  /*2a00*/  F2I.NTZ R9, R9 ;  /* 0x0000000900097305 */ /* 0x000e620000203100 */
[----:B------:R-:W-:-:S02]  /*2a10*/  IMAD.U32 R6, RZ, RZ, UR4 ;  /* 0x00000004ff067e24 */ /* 0x000fc4000f8e00ff */
[----:B------:R-:W-:Y:S01]  /*2a20*/  IMAD.U32 R7, RZ, RZ, UR6 ;  /* 0x00000006ff077e24 */ /* 0x000fe2000f8e00ff */
[----:B------:R2:W-:Y:S04]  /*2a30*/  STG.E desc[UR18][R4.64], R8 ;  /* 0x0000000804007986 */ /* 0x0005e8000c101912 */
[----:B-1----:R2:W-:Y:S04]  /*2a40*/  STS.64 [UR11+0x50], R8 ;  /* 0x00005008ff007988 */ /* 0x0025e80008000a0b */
[----:B------:R2:W-:Y:S02]  /*2a50*/  STG.E desc[UR18][R6.64], R9 ;  /* 0x0000000906007986 */ /* 0x0005e4000c101912 */
.L_x_23:
[----:B------:R-:W-:Y:S05]  /*2a60*/  BSYNC.RECONVERGENT B0 ;  /* 0x0000000000007941 */ /* 0x000fea0003800200 */
.L_x_19:
[----:B------:R-:W5:Y:S08]  /*2a70*/  S2UR UR6, SR_CgaCtaId ;  /* 0x00000000000679c3 */ /* 0x000f700000008800 */
[----:B------:R-:W-:Y:S06]  /*2a80*/  BAR.SYNC.DEFER_BLOCKING 0x0 ;  /* 0x0000000000007b1d */ /* 0x000fec0000010000 */
[----:B------:R-:W-:-:S02]  /*2a90*/  UMOV UR4, 0x400 ;  /* 0x0000040000047882 */ /* 0x000fc40000000000 */
[----:B0--3--:R-:W0:Y:S01]  /*2aa0*/  LDC.64 R16, c[0x0][0x388] ;  /* 0x0000e200ff107b82 */ /* 0x009e220000000a00 */
[----:B--2---:R-:W2:Y:S01]  /*2ab0*/  S2R R5, SR_TID.X ;  /* 0x0000000000057919 */ /* 0x004ea20000002100 */
[----:B-----5:R-:W-:Y:S01]  /*2ac0*/  ULEA UR4, UR6, UR4, 0x18 ;  /* 0x0000000406047291 */ /* 0x020fe2000f8ec0ff */
[----:B0-----:R-:W-:-:S08]  /*2ad0*/  IADD3 R8, P0, PT, R16, UR20, RZ ;  /* 0x0000001410087c10 */ /* 0x001fd0000ff1e0ff */
[----:B------:R-:W0:Y:S01]  /*2ae0*/  LDS.64 R6, [UR4+0x50] ;  /* 0x00005004ff067984 */ /* 0x000e220008000a00 */
[----:B-1----:R-:W-:Y:S01]  /*2af0*/  IADD3.X R9, PT, PT, R17, UR9, RZ, P0, !PT ;  /* 0x0000000911097c10 */ /* 0x002fe200087fe4ff */
[----:B0-----:R-:W0:Y:S01]  /*2b00*/  MUFU.RCP R6, R6 ;  /* 0x0000000600067308 */ /* 0x001e220000001000 */
[----:B------:R-:W-:Y:S02]  /*2b10*/  R2UR UR8, R7 ;  /* 0x00000000070872ca */ /* 0x000fe400000e0000 */
[----:B0-----:R-:W-:Y:S01]  /*2b20*/  R2UR UR7, R6 ;  /* 0x00000000060772ca */ /* 0x001fe200000e0000 */
[----:B--2---:R-:W-:-:S14]  /*2b30*/  BRA.U !UP0, `(.L_x_25) ;  /* 0x0000001908cc7547 */ /* 0x004fdc000b800000 */
[----:B------:R-:W-:-:S06]  /*2b40*/  USHF.R.S32.HI UR11, URZ, 0x4, UR23 ;  /* 0x00000004ff0b7899 */ /* 0x000fcc0008011417 */
[----:B------:R-:W-:-:S13]  /*2b50*/  ISETP.GE.AND P0, PT, R3, UR11, PT ;  /* 0x0000000b03007c0c */ /* 0x000fda000bf06270 */
[----:B------:R-:W-:Y:S05]  /*2b60*/  @P0 EXIT ;  /* 0x000000000000094d */ /* 0x000fea0003800000 */
[----:B----4-:R-:W0:Y:S01]  /*2b70*/  I2F.U32.RP R4, UR17 ;  /* 0x0000001100047d06 */ /* 0x010e220008209000 */
[----:B------:R-:W-:Y:S01]  /*2b80*/  VIADD R0, R3, UR17 ;  /* 0x0000001103007c36 */ /* 0x000fe20008000000 */
[----:B------:R-:W-:Y:S01]  /*2b90*/  ISETP.NE.U32.AND P2, PT, RZ, UR17, PT ;  /* 0x00000011ff007c0c */ /* 0x000fe2000bf45070 */
[----:B------:R-:W-:Y:S03]  /*2ba0*/  BSSY.RECONVERGENT B0, `(.L_x_26) ;  /* 0x00000a9000007945 */ /* 0x000fe60003800200 */
        /* <DEDUP_REMOVED lines=22> */
[----:B------:R-:W-:Y:S02]  /*2d10*/  ISETP.NE.AND P1, PT, R2, RZ, PT ;  /* 0x000000ff0200720c */ /* 0x000fe40003f25270 */
[----:B------:R-:W-:-:S13]  /*2d20*/  ISETP.NE.U32.AND P0, PT, R4, 0x1, PT ;  /* 0x000000010400780c */ /* 0x000fda0003f05070 */
[----:B------:R-:W-:Y:S05]  /*2d30*/  @!P0 BRA `(.L_x_27) ;  /* 0x00000008003c8947 */ /* 0x000fea0003800000 */
[----:B------:R-:W0:Y:S01]  /*2d40*/  LDCU UR4, c[0x0][0x3a0] ;  /* 0x00007400ff0477ac */ /* 0x000e220008000800 */
[----:B------:R-:W-:Y:S01]  /*2d50*/  LEA R12, P0, R5, UR10, 0x5 ;  /* 0x0000000a050c7c11 */ /* 0x000fe2000f8028ff */
[----:B------:R-:W1:Y:S01]  /*2d60*/  LDCU.64 UR12, c[0x0][0x380] ;  /* 0x00007000ff0c77ac */ /* 0x000e620008000a00 */
[----:B0-----:R-:W-:Y:S02]  /*2d70*/  USHF.R.S32.HI UR6, URZ, 0x1f, UR4 ;  /* 0x0000001fff067899 */ /* 0x001fe40008011404 */
[----:B------:R-:W-:Y:S02]  /*2d80*/  UIMAD.WIDE.U32 UR4, UR22, UR4, URZ ;  /* 0x00000004160472a5 */ /* 0x000fe4000f8e00ff */
[----:B------:R-:W-:Y:S02]  /*2d90*/  UIMAD UR6, UR6, UR22, URZ ;  /* 0x00000016060672a4 */ /* 0x000fe4000f8e02ff */
[----:B------:R-:W-:Y:S02]  /*2da0*/  USHF.L.U32 UR9, UR4, 0x1, URZ ;  /* 0x0000000104097899 */ /* 0x000fe400080006ff */
[----:B------:R-:W-:-:S02]  /*2db0*/  UIADD3 UR6, UPT, UPT, UR5, UR6, URZ ;  /* 0x0000000605067290 */ /* 0x000fc4000fffe0ff */
[----:B-1----:R-:W-:Y:S02]  /*2dc0*/  UIADD3 URZ, UP0, UPT, UR9, UR12, URZ ;  /* 0x0000000c09ff7290 */ /* 0x002fe4000ff1e0ff */
[----:B------:R-:W-:-:S04]  /*2dd0*/  USHF.L.U64.HI UR6, UR4, 0x1, UR6 ;  /* 0x0000000104067899 */ /* 0x000fc80008010206 */
[----:B------:R-:W-:-:S06]  /*2de0*/  UIADD3.X UR6, UPT, UPT, UR6, UR13, URZ, UP0, !UPT ;  /* 0x0000000d06067290 */ /* 0x000fcc00087fe4ff */
[----:B------:R-:W-:-:S06]  /*2df0*/  LEA.HI.X R13, R5, UR6, RZ, 0x5, P0 ;  /* 0x00000006050d7c11 */ /* 0x000fcc00080f2cff */
[----:B------:R-:W2:Y:S02]  /*2e00*/  LDG.E.ENL2.256 R12, R16, desc[UR18][R12.64] ;  /* 0xfe0000120c10797e */ /* 0x000ea4000812190c */
[C---:B--2---:R-:W-:Y:S01]  /*2e10*/  IMAD.U32 R2, R15.reuse, 0x10000, RZ ;  /* 0x000100000f027824 */ /* 0x044fe200078e00ff */
[----:B------:R-:W-:Y:S01]  /*2e20*/  PRMT R15, R15, 0x7632, R15 ;  /* 0x000076320f0f7816 */ /* 0x000fe2000000000f */
[C---:B------:R-:W-:Y:S01]  /*2e30*/  IMAD.U32 R3, R14.reuse, 0x10000, RZ ;  /* 0x000100000e037824 */ /* 0x040fe200078e00ff */
[----:B------:R-:W-:Y:S01]  /*2e40*/  PRMT R14, R14, 0x7632, R14 ;  /* 0x000076320e0e7816 */ /* 0x000fe2000000000e */
[----:B------:R-:W-:Y:S01]  /*2e50*/  FMUL.FTZ R20, R2, UR7 ;  /* 0x0000000702147c20 */ /* 0x000fe20008410000 */
[----:B------:R-:W-:Y:S02]  /*2e60*/  IMAD.U32 R2, R13, 0x10000, RZ ;  /* 0x000100000d027824 */ /* 0x000fe400078e00ff */
[----:B------:R-:W-:Y:S01]  /*2e70*/  FMUL.FTZ R11, R3, UR7 ;  /* 0x00000007030b7c20 */ /* 0x000fe20008410000 */
[----:B------:R-:W-:Y:S01]  /*2e80*/  IMAD.U32 R15, R15, 0x10000, RZ ;  /* 0x000100000f0f7824 */ /* 0x000fe200078e00ff */
[----:B------:R-:W-:Y:S01]  /*2e90*/  PRMT R13, R13, 0x7632, R13 ;  /* 0x000076320d0d7816 */ /* 0x000fe2000000000d */
[----:B------:R-:W-:Y:S01]  /*2ea0*/  IMAD.U32 R3, R12, 0x10000, RZ ;  /* 0x000100000c037824 */ /* 0x000fe200078e00ff */
[----:B------:R-:W0:Y:S01]  /*2eb0*/  F2I.NTZ R20, R20 ;  /* 0x0000001400147305 */ /* 0x000e220000203100 */
[----:B------:R-:W-:Y:S01]  /*2ec0*/  FMUL.FTZ R26, R15, UR7 ;  /* 0x000000070f1a7c20 */ /* 0x000fe20008410000 */
[----:B------:R-:W-:-:S02]  /*2ed0*/  IMAD.U32 R15, R14, 0x10000, RZ ;  /* 0x000100000e0f7824 */ /* 0x000fc400078e00ff */
[----:B------:R-:W-:Y:S01]  /*2ee0*/  FMUL.FTZ R10, R2, UR7 ;  /* 0x00000007020a7c20 */ /* 0x000fe20008410000 */
[----:B------:R-:W-:Y:S01]  /*2ef0*/  FMUL.FTZ R7, R3, UR7 ;  /* 0x0000000703077c20 */ /* 0x000fe20008410000 */
[----:B------:R-:W-:Y:S01]  /*2f00*/  PRMT R12, R12, 0x7632, R12 ;  /* 0x000076320c0c7816 */ /* 0x000fe2000000000c */
[----:B------:R-:W-:Y:S01]  /*2f10*/  FMUL.FTZ R25, R15, UR7 ;  /* 0x000000070f197c20 */ /* 0x000fe20008410000 */
[----:B------:R-:W-:Y:S01]  /*2f20*/  IMAD.U32 R15, R13, 0x10000, RZ ;  /* 0x000100000d0f7824 */ /* 0x000fe200078e00ff */
[----:B------:R-:W-:Y:S01]  /*2f30*/  F2I.NTZ R14, R26 ;  /* 0x0000001a000e7305 */ /* 0x000fe20000203100 */
[C---:B------:R-:W-:Y:S01]  /*2f40*/  IMAD.U32 R2, R19.reuse, 0x10000, RZ ;  /* 0x0001000013027824 */ /* 0x040fe200078e00ff */
[----:B------:R-:W-:Y:S01]  /*2f50*/  PRMT R19, R19, 0x7632, R19 ;  /* 0x0000763213137816 */ /* 0x000fe20000000013 */
[----:B------:R-:W-:Y:S01]  /*2f60*/  FMUL.FTZ R24, R15, UR7 ;  /* 0x000000070f187c20 */ /* 0x000fe20008410000 */
[----:B------:R-:W-:Y:S02]  /*2f70*/  IMAD.U32 R15, R12, 0x10000, RZ ;  /* 0x000100000c0f7824 */ /* 0x000fe400078e00ff */
[----:B------:R-:W-:Y:S01]  /*2f80*/  FMUL.FTZ R3, R2, UR7 ;  /* 0x0000000702037c20 */ /* 0x000fe20008410000 */
[C---:B------:R-:W-:Y:S01]  /*2f90*/  IMAD.U32 R2, R18.reuse, 0x10000, RZ ;  /* 0x0001000012027824 */ /* 0x040fe200078e00ff */
[----:B------:R-:W-:Y:S01]  /*2fa0*/  PRMT R18, R18, 0x7632, R18 ;  /* 0x0000763212127816 */ /* 0x000fe20000000012 */
[----:B------:R-:W1:Y:S01]  /*2fb0*/  F2I.NTZ R10, R10 ;  /* 0x0000000a000a7305 */ /* 0x000e620000203100 */
[----:B0-----:R-:W-:-:S02]  /*2fc0*/  VIADD R20, R20, UR8 ;  /* 0x0000000814147c36 */ /* 0x001fc40008000000 */
[----:B------:R-:W-:Y:S01]  /*2fd0*/  FMUL.FTZ R21, R15, UR7 ;  /* 0x000000070f157c20 */ /* 0x000fe20008410000 */
[----:B------:R-:W-:Y:S01]  /*2fe0*/  PRMT R15, R17, 0x7632, R15 ;  /* 0x00007632110f7816 */ /* 0x000fe2000000000f */
[----:B------:R-:W-:Y:S02]  /*2ff0*/  IMAD.U32 R19, R19, 0x10000, RZ ;  /* 0x0001000013137824 */ /* 0x000fe400078e00ff */
[----:B------:R-:W-:Y:S01]  /*3000*/  FMUL.FTZ R2, R2, UR7 ;  /* 0x0000000702027c20 */ /* 0x000fe20008410000 */
[----:B------:R-:W-:Y:S01]  /*3010*/  I2I.S8.S32.SAT R20, R20 ;  /* 0x0000001400147238 */ /* 0x000fe20000001000 */
[----:B------:R-:W-:Y:S01]  /*3020*/  IMAD.U32 R18, R18, 0x10000, RZ ;  /* 0x0001000012127824 */ /* 0x000fe200078e00ff */
[----:B------:R-:W0:Y:S01]  /*3030*/  F2I.NTZ R7, R7 ;  /* 0x0000000700077305 */ /* 0x000e220000203100 */
[C---:B------:R-:W-:Y:S01]  /*3040*/  IMAD.U32 R6, R16.reuse, 0x10000, RZ ;  /* 0x0001000010067824 */ /* 0x040fe200078e00ff */
[----:B------:R-:W-:Y:S01]  /*3050*/  PRMT R16, R16, 0x7632, R16 ;  /* 0x0000763210107816 */ /* 0x000fe20000000010 */
[----:B------:R-:W-:-:S02]  /*3060*/  IMAD.U32 R4, R17, 0x10000, RZ ;  /* 0x0001000011047824 */ /* 0x000fc400078e00ff */
[----:B------:R-:W-:Y:S01]  /*3070*/  FMUL.FTZ R6, R6, UR7 ;  /* 0x0000000706067c20 */ /* 0x000fe20008410000 */
[----:B-1----:R-:W-:Y:S02]  /*3080*/  VIADD R10, R10, UR8 ;  /* 0x000000080a0a7c36 */ /* 0x002fe40008000000 */
[----:B------:R1:W2:Y:S01]  /*3090*/  F2I.NTZ R13, R25 ;  /* 0x00000019000d7305 */ /* 0x0002a20000203100 */
[----:B------:R-:W-:Y:S02]  /*30a0*/  FMUL.FTZ R4, R4, UR7 ;  /* 0x0000000704047c20 */ /* 0x000fe40008410000 */
[----:B------:R-:W-:Y:S01]  /*30b0*/  I2I.S8.S32.SAT R10, R10 ;  /* 0x0000000a000a7238 */ /* 0x000fe20000001000 */
[----:B0-----:R-:W-:-:S04]  /*30c0*/  VIADD R7, R7, UR8 ;  /* 0x0000000807077c36 */ /* 0x001fc80008000000 */
[----:B------:R0:W3:Y:S01]  /*30d0*/  F2I.NTZ R12, R24 ;  /* 0x00000018000c7305 */ /* 0x0000e20000203100 */
[----:B-1----:R-:W-:Y:S02]  /*30e0*/  VIADD R25, R14, UR8 ;  /* 0x000000080e197c36 */ /* 0x002fe40008000000 */
[----:B------:R-:W-:Y:S01]  /*30f0*/  FMUL.FTZ R14, R19, UR7 ;  /* 0x00000007130e7c20 */ /* 0x000fe20008410000 */
[----:B------:R-:W-:Y:S01]  /*3100*/  IMAD.U32 R19, R15, 0x10000, RZ ;  /* 0x000100000f137824 */ /* 0x000fe200078e00ff */
[----:B------:R-:W-:Y:S02]  /*3110*/  I2I.S8.S32.SAT R7, R7 ;  /* 0x0000000700077238 */ /* 0x000fe40000001000 */
[----:B------:R-:W-:Y:S01]  /*3120*/  I2I.S8.S32.SAT R25, R25 ;  /* 0x0000001900197238 */ /* 0x000fe20000001000 */
[----:B--2---:R-:W-:Y:S01]  /*3130*/  VIADD R13, R13, UR8 ;  /* 0x000000080d0d7c36 */ /* 0x004fe20008000000 */
[----:B------:R-:W-:Y:S01]  /*3140*/  F2I.NTZ R11, R11 ;  /* 0x0000000b000b7305 */ /* 0x000fe20000203100 */
[----:B0-----:R-:W-:Y:S01]  /*3150*/  PRMT R24, R20, 0x8880, RZ ;  /* 0x0000888014187816 */ /* 0x001fe200000000ff */
[----:B------:R-:W-:Y:S01]  /*3160*/  FMUL.FTZ R20, R18, UR7 ;  /* 0x0000000712147c20 */ /* 0x000fe20008410000 */
[----:B------:R-:W-:Y:S01]  /*3170*/  FMUL.FTZ R19, R19, UR7 ;  /* 0x0000000713137c20 */ /* 0x000fe20008410000 */
[----:B------:R-:W-:Y:S01]  /*3180*/  IMAD.U32 R18, R16, 0x10000, RZ ;  /* 0x0001000010127824 */ /* 0x000fe200078e00ff */
[----:B------:R-:W-:Y:S01]  /*3190*/  I2I.S8.S32.SAT R13, R13 ;  /* 0x0000000d000d7238 */ /* 0x000fe20000001000 */
[----:B------:R-:W-:Y:S01]  /*31a0*/  IMAD.MOV.U32 R15, RZ, RZ, R24 ;  /* 0x000000ffff0f7224 */ /* 0x000fe200078e0018 */
[----:B------:R-:W-:Y:S01]  /*31b0*/  PRMT R25, R25, 0x8880, RZ ;  /* 0x0000888019197816 */ /* 0x000fe200000000ff */
[----:B---3--:R-:W-:Y:S01]  /*31c0*/  VIADD R12, R12, UR8 ;  /* 0x000000080c0c7c36 */ /* 0x008fe20008000000 */
[----:B------:R-:W0:Y:S01]  /*31d0*/  F2I.NTZ R3, R3 ;  /* 0x0000000300037305 */ /* 0x000e220000203100 */
[----:B------:R-:W-:Y:S01]  /*31e0*/  PRMT R13, R13, 0x8880, RZ ;  /* 0x000088800d0d7816 */ /* 0x000fe200000000ff */
[----:B------:R-:W-:Y:S01]  /*31f0*/  FMUL.FTZ R18, R18, UR7 ;  /* 0x0000000712127c20 */ /* 0x000fe20008410000 */
[----:B------:R-:W-:-:S05]  /*3200*/  IMAD.MOV.U32 R24, RZ, RZ, R25 ;  /* 0x000000ffff187224 */ /* 0x000fca00078e0019 */
[----:B------:R1:W2:Y:S01]  /*3210*/  F2I.NTZ R17, R21 ;  /* 0x0000001500117305 */ /* 0x0002a20000203100 */
[----:B------:R-:W-:Y:S01]  /*3220*/  PRMT R15, R15, 0x3340, R24 ;  /* 0x000033400f0f7816 */ /* 0x000fe20000000018 */
[----:B0-----:R-:W-:-:S06]  /*3230*/  VIADD R3, R3, UR8 ;  /* 0x0000000803037c36 */ /* 0x001fcc0008000000 */
[----:B------:R0:W3:Y:S01]  /*3240*/  F2I.NTZ R16, R20 ;  /* 0x0000001400107305 */ /* 0x0000e20000203100 */
[----:B-1----:R-:W-:Y:S01]  /*3250*/  VIADD R21, R11, UR8 ;  /* 0x000000080b157c36 */ /* 0x002fe20008000000 */
[----:B------:R-:W-:-:S04]  /*3260*/  I2I.S8.S32.SAT R3, R3 ;  /* 0x0000000300037238 */ /* 0x000fc80000001000 */
[----:B------:R-:W-:Y:S01]  /*3270*/  I2I.S8.S32.SAT R21, R21 ;  /* 0x0000001500157238 */ /* 0x000fe20000001000 */
[----:B--2---:R-:W-:Y:S01]  /*3280*/  VIADD R17, R17, UR8 ;  /* 0x0000000811117c36 */ /* 0x004fe20008000000 */
[----:B------:R1:W2:Y:S01]  /*3290*/  F2I.NTZ R11, R19 ;  /* 0x00000013000b7305 */ /* 0x0002a20000203100 */
[----:B0-----:R-:W-:Y:S02]  /*32a0*/  PRMT R20, R10, 0x8880, RZ ;  /* 0x000088800a147816 */ /* 0x001fe400000000ff */
[----:B------:R-:W-:Y:S02]  /*32b0*/  I2I.S8.S32.SAT R10, R12 ;  /* 0x0000000c000a7238 */ /* 0x000fe40000001000 */
[----:B------:R-:W-:Y:S01]  /*32c0*/  I2I.S8.S32.SAT R17, R17 ;  /* 0x0000001100117238 */ /* 0x000fe20000001000 */
[----:B---3--:R-:W-:Y:S02]  /*32d0*/  VIADD R16, R16, UR8 ;  /* 0x0000000810107c36 */ /* 0x008fe40008000000 */
[----:B------:R-:W0:Y:S01]  /*32e0*/  F2I.NTZ R2, R2 ;  /* 0x0000000200027305 */ /* 0x000e220000203100 */
[----:B-1----:R-:W-:Y:S01]  /*32f0*/  PRMT R19, R7, 0x8880, RZ ;  /* 0x0000888007137816 */ /* 0x002fe200000000ff */
[----:B------:R-:W-:Y:S01]  /*3300*/  IMAD.MOV.U32 R7, RZ, RZ, R20 ;  /* 0x000000ffff077224 */ /* 0x000fe200078e0014 */
[----:B------:R-:W-:-:S02]  /*3310*/  PRMT R20, R10, 0x8880, RZ ;  /* 0x000088800a147816 */ /* 0x000fc400000000ff */
[----:B------:R-:W-:Y:S01]  /*3320*/  PRMT R17, R17, 0x8880, RZ ;  /* 0x0000888011117816 */ /* 0x000fe200000000ff */
[----:B------:R-:W-:Y:S01]  /*3330*/  IMAD.MOV.U32 R10, RZ, RZ, R19 ;  /* 0x000000ffff0a7224 */ /* 0x000fe200078e0013 */
[----:B------:R-:W-:Y:S01]  /*3340*/  I2I.S8.S32.SAT R16, R16 ;  /* 0x0000001000107238 */ /* 0x000fe20000001000 */
[----:B------:R-:W1:Y:S01]  /*3350*/  F2I.NTZ R14, R14 ;  /* 0x0000000e000e7305 */ /* 0x000e620000203100 */
[----:B------:R-:W-:Y:S01]  /*3360*/  IMAD.MOV.U32 R19, RZ, RZ, R13 ;  /* 0x000000ffff137224 */ /* 0x000fe200078e000d */
[----:B------:R-:W-:Y:S01]  /*3370*/  PRMT R21, R21, 0x8880, RZ ;  /* 0x0000888015157816 */ /* 0x000fe200000000ff */
[----:B--2---:R-:W-:Y:S01]  /*3380*/  VIADD R11, R11, UR8 ;  /* 0x000000080b0b7c36 */ /* 0x004fe20008000000 */
[----:B------:R-:W-:Y:S02]  /*3390*/  PRMT R10, R10, 0x3340, R17 ;  /* 0x000033400a0a7816 */ /* 0x000fe40000000011 */
[----:B------:R-:W-:Y:S01]  /*33a0*/  PRMT R16, R16, 0x8880, RZ ;  /* 0x0000888010107816 */ /* 0x000fe200000000ff */
[----:B0-----:R-:W-:Y:S01]  /*33b0*/  VIADD R2, R2, UR8 ;  /* 0x0000000802027c36 */ /* 0x001fe20008000000 */
[----:B------:R-:W0:Y:S01]  /*33c0*/  F2I.NTZ R6, R6 ;  /* 0x0000000600067305 */ /* 0x000e220000203100 */
[----:B------:R-:W-:Y:S01]  /*33d0*/  I2I.S8.S32.SAT R11, R11 ;  /* 0x0000000b000b7238 */ /* 0x000fe20000001000 */
[----:B------:R-:W-:Y:S01]  /*33e0*/  IMAD.MOV.U32 R12, RZ, RZ, R21 ;  /* 0x000000ffff0c7224 */ /* 0x000fe200078e0015 */
[----:B------:R-:W-:-:S02]  /*33f0*/  PRMT R7, R7, 0x3340, R20 ;  /* 0x0000334007077816 */ /* 0x000fc40000000014 */
[----:B------:R-:W-:Y:S01]  /*3400*/  I2I.S8.S32.SAT R2, R2 ;  /* 0x0000000200027238 */ /* 0x000fe20000001000 */
[----:B-1----:R-:W-:Y:S02]  /*3410*/  VIADD R14, R14, UR8 ;  /* 0x000000080e0e7c36 */ /* 0x002fe40008000000 */
[----:B------:R1:W2:Y:S01]  /*3420*/  F2I.NTZ R13, R18 ;  /* 0x00000012000d7305 */ /* 0x0002a20000203100 */
[----:B------:R-:W-:Y:S02]  /*3430*/  PRMT R17, R2, 0x8880, RZ ;  /* 0x0000888002117816 */ /* 0x000fe400000000ff */
[----:B------:R-:W-:Y:S02]  /*3440*/  PRMT R11, R11, 0x8880, RZ ;  /* 0x000088800b0b7816 */ /* 0x000fe400000000ff */
[----:B------:R-:W-:Y:S01]  /*3450*/  PRMT R12, R12, 0x3340, R19 ;  /* 0x000033400c0c7816 */ /* 0x000fe20000000013 */
[----:B0-----:R-:W-:Y:S02]  /*3460*/  VIADD R6, R6, UR8 ;  /* 0x0000000806067c36 */ /* 0x001fe40008000000 */
[----:B------:R-:W0:Y:S01]  /*3470*/  F2I.NTZ R4, R4 ;  /* 0x0000000400047305 */ /* 0x000e220000203100 */
[----:B-1----:R-:W-:-:S02]  /*3480*/  PRMT R18, R3, 0x8880, RZ ;  /* 0x0000888003127816 */ /* 0x002fc400000000ff */
[----:B------:R-:W-:Y:S02]  /*3490*/  I2I.S8.S32.SAT R3, R14 ;  /* 0x0000000e00037238 */ /* 0x000fe40000001000 */
[----:B------:R-:W-:Y:S01]  /*34a0*/  I2I.S8.S32.SAT R6, R6 ;  /* 0x0000000600067238 */ /* 0x000fe20000001000 */
[----:B------:R-:W-:Y:S01]  /*34b0*/  IMAD.MOV.U32 R14, RZ, RZ, R18 ;  /* 0x000000ffff0e7224 */ /* 0x000fe200078e0012 */
[----:B------:R-:W-:Y:S01]  /*34c0*/  PRMT R18, R3, 0x8880, RZ ;  /* 0x0000888003127816 */ /* 0x000fe200000000ff */
[----:B--2---:R-:W-:Y:S01]  /*34d0*/  VIADD R13, R13, UR8 ;  /* 0x000000080d0d7c36 */ /* 0x004fe20008000000 */
[----:B------:R-:W-:Y:S01]  /*34e0*/  PRMT R2, R6, 0x8880, RZ ;  /* 0x0000888006027816 */ /* 0x000fe200000000ff */
[----:B------:R-:W-:Y:S01]  /*34f0*/  IMAD.MOV.U32 R6, RZ, RZ, R17 ;  /* 0x000000ffff067224 */ /* 0x000fe200078e0011 */
[----:B------:R-:W-:Y:S01]  /*3500*/  PRMT R15, R12, 0x5410, R15 ;  /* 0x000054100c0f7816 */ /* 0x000fe2000000000f */
[----:B------:R-:W-:Y:S01]  /*3510*/  IMAD.MOV.U32 R17, RZ, RZ, R18 ;  /* 0x000000ffff117224 */ /* 0x000fe200078e0012 */
[----:B------:R-:W-:Y:S01]  /*3520*/  I2I.S8.S32.SAT R13, R13 ;  /* 0x0000000d000d7238 */ /* 0x000fe20000001000 */
[----:B0-----:R-:W-:-:S03]  /*3530*/  VIADD R4, R4, UR8 ;  /* 0x0000000804047c36 */ /* 0x001fc60008000000 */
[----:B------:R-:W-:Y:S01]  /*3540*/  PRMT R3, R13, 0x8880, RZ ;  /* 0x000088800d037816 */ /* 0x000fe200000000ff */
[----:B------:R-:W-:Y:S01]  /*3550*/  IMAD.MOV.U32 R13, RZ, RZ, R16 ;  /* 0x000000ffff0d7224 */ /* 0x000fe200078e0010 */
[----:B------:R-:W-:Y:S02]  /*3560*/  PRMT R16, R14, 0x3340, R17 ;  /* 0x000033400e107816 */ /* 0x000fe40000000011 */
[----:B------:R-:W-:Y:S02]  /*3570*/  I2I.S8.S32.SAT R4, R4 ;  /* 0x0000000400047238 */ /* 0x000fe40000001000 */
[----:B------:R-:W-:Y:S02]  /*3580*/  PRMT R13, R6, 0x3340, R13 ;  /* 0x00003340060d7816 */ /* 0x000fe4000000000d */
[----:B------:R-:W-:Y:S02]  /*3590*/  PRMT R4, R4, 0x8880, RZ ;  /* 0x0000888004047816 */ /* 0x000fe400000000ff */
[----:B------:R-:W-:Y:S01]  /*35a0*/  PRMT R2, R2, 0x3340, R3 ;  /* 0x0000334002027816 */ /* 0x000fe20000000003 */
[----:B------:R-:W-:Y:S01]  /*35b0*/  IMAD.MOV.U32 R3, RZ, RZ, R0 ;  /* 0x000000ffff037224 */ /* 0x000fe200078e0000 */
[----:B------:R-:W-:-:S02]  /*35c0*/  PRMT R11, R4, 0x3340, R11 ;  /* 0x00003340040b7816 */ /* 0x000fc4000000000b */
[----:B------:R-:W-:Y:S02]  /*35d0*/  LEA R4, P0, R5, R8, 0x4 ;  /* 0x0000000805047211 */ /* 0x000fe400078020ff */
[----:B------:R-:W-:Y:S02]  /*35e0*/  PRMT R14, R10, 0x5410, R7 ;  /* 0x000054100a0e7816 */ /* 0x000fe40000000007 */
[----:B------:R-:W-:Y:S02]  /*35f0*/  PRMT R13, R13, 0x5410, R16 ;  /* 0x000054100d0d7816 */ /* 0x000fe40000000010 */
[----:B------:R-:W-:Y:S02]  /*3600*/  LEA.HI.X R5, R5, R9, RZ, 0x4, P0 ;  /* 0x0000000905057211 */ /* 0x000fe400000f24ff */
[----:B------:R-:W-:-:S05]  /*3610*/  PRMT R12, R2, 0x5410, R11 ;  /* 0x00005410020c7816 */ /* 0x000fca000000000b */
[----:B------:R0:W-:Y:S02]  /*3620*/  STG.E.128 desc[UR18][R4.64], R12 ;  /* 0x0000000c04007986 */ /* 0x0001e4000c101d12 */
.L_x_27:
[----:B------:R-:W-:Y:S05]  /*3630*/  BSYNC.RECONVERGENT B0 ;  /* 0x0000000000007941 */ /* 0x000fea0003800200 */
.L_x_26:
[----:B------:R-:W-:Y:S05]  /*3640*/  @!P1 EXIT ;  /* 0x000000000000994d */ /* 0x000fea0003800000 */
[----:B------:R-:W-:-:S07]  /*3650*/  VIADD R11, R3, UR17 ;  /* 0x00000011030b7c36 */ /* 0x000fce0008000000 */
.L_x_28:
[----:B0-----:R-:W-:-:S06]  /*3660*/  IMAD.WIDE.U32 R4, R3, 0x20, R22 ;  /* 0x0000002003047825 */ /* 0x001fcc00078e0016 */
[----:B------:R-:W2:Y:S02]  /*3670*/  LDG.E.ENL2.256 R4, R12, desc[UR18][R4.64] ;  /* 0xfe000012040c797e */ /* 0x000ea40008121904 */
[C---:B--2---:R-:W-:Y:S01]  /*3680*/  IMAD.U32 R0, R7.reuse, 0x10000, RZ ;  /* 0x0001000007007824 */ /* 0x044fe200078e00ff */
[----:B------:R-:W-:Y:S01]  /*3690*/  PRMT R7, R7, 0x7632, R7 ;  /* 0x0000763207077816 */ /* 0x000fe20000000007 */
[C---:B------:R-:W-:Y:S01]  /*36a0*/  IMAD.U32 R2, R6.reuse, 0x10000, RZ ;  /* 0x0001000006027824 */ /* 0x040fe200078e00ff */
[----:B------:R-:W-:Y:S01]  /*36b0*/  PRMT R6, R6, 0x7632, R6 ;  /* 0x0000763206067816 */ /* 0x000fe20000000006 */
[----:B------:R-:W-:Y:S02]  /*36c0*/  IMAD.U32 R20, R12, 0x10000, RZ ;  /* 0x000100000c147824 */ /* 0x000fe400078e00ff */
[----:B------:R-:W-:Y:S01]  /*36d0*/  FMUL.FTZ R19, R0, UR7 ;  /* 0x0000000700137c20 */ /* 0x000fe20008410000 */
[----:B------:R-:W-:Y:S02]  /*36e0*/  IMAD.U32 R21, R7, 0x10000, RZ ;  /* 0x0001000007157824 */ /* 0x000fe400078e00ff */
[----:B------:R-:W-:Y:S01]  /*36f0*/  FMUL.FTZ R18, R2, UR7 ;  /* 0x0000000702127c20 */ /* 0x000fe20008410000 */
[C---:B------:R-:W-:Y:S01]  /*3700*/  IMAD.U32 R0, R5.reuse, 0x10000, RZ ;  /* 0x0001000005007824 */ /* 0x040fe200078e00ff */
[----:B------:R-:W-:Y:S01]  /*3710*/  PRMT R5, R5, 0x7632, R5 ;  /* 0x0000763205057816 */ /* 0x000fe20000000005 */
[----:B------:R-:W-:Y:S01]  /*3720*/  FMUL.FTZ R26, R21, UR7 ;  /* 0x00000007151a7c20 */ /* 0x000fe20008410000 */
[----:B------:R-:W-:-:S02]  /*3730*/  IMAD.U32 R2, R4, 0x10000, RZ ;  /* 0x0001000004027824 */ /* 0x000fc400078e00ff */
[----:B------:R-:W-:Y:S01]  /*3740*/  FMUL.FTZ R20, R20, UR7 ;  /* 0x0000000714147c20 */ /* 0x000fe20008410000 */
[----:B------:R-:W-:Y:S01]  /*3750*/  IMAD.U32 R21, R6, 0x10000, RZ ;  /* 0x0001000006157824 */ /* 0x000fe200078e00ff */
[----:B------:R-:W-:Y:S01]  /*3760*/  PRMT R4, R4, 0x7632, R4 ;  /* 0x0000763204047816 */ /* 0x000fe20000000004 */
[----:B------:R-:W-:Y:S01]  /*3770*/  F2I.NTZ R6, R26 ;  /* 0x0000001a00067305 */ /* 0x000fe20000203100 */
[----:B------:R-:W-:Y:S01]  /*3780*/  FMUL.FTZ R17, R0, UR7 ;  /* 0x0000000700117c20 */ /* 0x000fe20008410000 */
[----:B------:R-:W-:Y:S01]  /*3790*/  FMUL.FTZ R25, R21, UR7 ;  /* 0x0000000715197c20 */ /* 0x000fe20008410000 */
[----:B------:R-:W-:Y:S02]  /*37a0*/  IMAD.U32 R21, R5, 0x10000, RZ ;  /* 0x0001000005157824 */ /* 0x000fe400078e00ff */
[----:B------:R-:W-:Y:S01]  /*37b0*/  FMUL.FTZ R16, R2, UR7 ;  /* 0x0000000702107c20 */ /* 0x000fe20008410000 */
[C---:B------:R-:W-:Y:S01]  /*37c0*/  IMAD.U32 R2, R13.reuse, 0x10000, RZ ;  /* 0x000100000d027824 */ /* 0x040fe200078e00ff */
[----:B------:R-:W-:Y:S01]  /*37d0*/  PRMT R12, R13, 0x7632, R12 ;  /* 0x000076320d0c7816 */ /* 0x000fe2000000000c */
[----:B------:R-:W-:Y:S01]  /*37e0*/  FMUL.FTZ R24, R21, UR7 ;  /* 0x0000000715187c20 */ /* 0x000fe20008410000 */
[----:B------:R0:W1:Y:S01]  /*37f0*/  F2I.NTZ R7, R20 ;  /* 0x0000001400077305 */ /* 0x0000620000203100 */
[C---:B------:R-:W-:Y:S01]  /*3800*/  IMAD.U32 R0, R15.reuse, 0x10000, RZ ;  /* 0x000100000f007824 */ /* 0x040fe200078e00ff */
[----:B------:R-:W-:Y:S01]  /*3810*/  PRMT R15, R15, 0x7632, R15 ;  /* 0x000076320f0f7816 */ /* 0x000fe2000000000f */
[----:B------:R-:W-:-:S02]  /*3820*/  FMUL.FTZ R2, R2, UR7 ;  /* 0x0000000702027c20 */ /* 0x000fc40008410000 */
[----:B------:R-:W-:Y:S01]  /*3830*/  FMUL.FTZ R10, R0, UR7 ;  /* 0x00000007000a7c20 */ /* 0x000fe20008410000 */
[----:B------:R-:W-:Y:S02]  /*3840*/  IMAD.U32 R0, R14, 0x10000, RZ ;  /* 0x000100000e007824 */ /* 0x000fe400078e00ff */
[----:B------:R-:W2:Y:S01]  /*3850*/  F2I.NTZ R19, R19 ;  /* 0x0000001300137305 */ /* 0x000ea20000203100 */
[----:B0-----:R-:W-:Y:S02]  /*3860*/  IMAD.U32 R20, R4, 0x10000, RZ ;  /* 0x0001000004147824 */ /* 0x001fe400078e00ff */
[----:B------:R-:W-:Y:S01]  /*3870*/  FMUL.FTZ R0, R0, UR7 ;  /* 0x0000000700007c20 */ /* 0x000fe20008410000 */
[----:B------:R-:W-:Y:S02]  /*3880*/  IMAD.U32 R15, R15, 0x10000, RZ ;  /* 0x000100000f0f7824 */ /* 0x000fe400078e00ff */
[----:B------:R-:W-:Y:S01]  /*3890*/  FMUL.FTZ R21, R20, UR7 ;  /* 0x0000000714157c20 */ /* 0x000fe20008410000 */
[----:B------:R-:W-:Y:S01]  /*38a0*/  PRMT R20, R14, 0x7632, R20 ;  /* 0x000076320e147816 */ /* 0x000fe20000000014 */
[----:B-1----:R-:W-:Y:S01]  /*38b0*/  VIADD R7, R7, UR8 ;  /* 0x0000000807077c36 */ /* 0x002fe20008000000 */
[----:B------:R-:W0:Y:S01]  /*38c0*/  F2I.NTZ R18, R18 ;  /* 0x0000001200127305 */ /* 0x000e220000203100 */
[----:B------:R-:W-:-:S02]  /*38d0*/  PRMT R14, R12, 0x7632, R14 ;  /* 0x000076320c0e7816 */ /* 0x000fc4000000000e */
[----:B------:R-:W-:Y:S01]  /*38e0*/  IMAD.U32 R20, R20, 0x10000, RZ ;  /* 0x0001000014147824 */ /* 0x000fe200078e00ff */
[----:B------:R-:W-:Y:S02]  /*38f0*/  I2I.S8.S32.SAT R7, R7 ;  /* 0x0000000700077238 */ /* 0x000fe40000001000 */
[----:B------:R-:W-:Y:S02]  /*3900*/  IMAD.U32 R14, R14, 0x10000, RZ ;  /* 0x000100000e0e7824 */ /* 0x000fe400078e00ff */
[----:B------:R-:W1:Y:S01]  /*3910*/  F2I.NTZ R17, R17 ;  /* 0x0000001100117305 */ /* 0x000e620000203100 */
[----:B--2---:R-:W-:-:S05]  /*3920*/  VIADD R19, R19, UR8 ;  /* 0x0000000813137c36 */ /* 0x004fca0008000000 */
[----:B------:R-:W-:Y:S01]  /*3930*/  I2I.S8.S32.SAT R19, R19 ;  /* 0x0000001300137238 */ /* 0x000fe20000001000 */
[----:B0-----:R-:W-:Y:S01]  /*3940*/  VIADD R18, R18, UR8 ;  /* 0x0000000812127c36 */ /* 0x001fe20008000000 */
[----:B------:R-:W0:Y:S02]  /*3950*/  F2I.NTZ R16, R16 ;  /* 0x0000001000107305 */ /* 0x000e240000203100 */
[----:B------:R-:W-:Y:S02]  /*3960*/  PRMT R19, R19, 0x8880, RZ ;  /* 0x0000888013137816 */ /* 0x000fe400000000ff */
[----:B------:R-:W-:Y:S01]  /*3970*/  I2I.S8.S32.SAT R18, R18 ;  /* 0x0000001200127238 */ /* 0x000fe20000001000 */
[----:B-1----:R-:W-:-:S03]  /*3980*/  VIADD R17, R17, UR8 ;  /* 0x0000000811117c36 */ /* 0x002fc60008000000 */
[----:B------:R1:W2:Y:S02]  /*3990*/  F2I.NTZ R13, R21 ;  /* 0x00000015000d7305 */ /* 0x0002a40000203100 */
[----:B------:R-:W-:Y:S01]  /*39a0*/  I2I.S8.S32.SAT R17, R17 ;  /* 0x0000001100117238 */ /* 0x000fe20000001000 */
[----:B0-----:R-:W-:-:S05]  /*39b0*/  VIADD R16, R16, UR8 ;  /* 0x0000000810107c36 */ /* 0x001fca0008000000 */
[----:B------:R0:W3:Y:S01]  /*39c0*/  F2I.NTZ R5, R25 ;  /* 0x0000001900057305 */ /* 0x0000e20000203100 */
[----:B-1----:R-:W-:Y:S02]  /*39d0*/  PRMT R21, R18, 0x8880, RZ ;  /* 0x0000888012157816 */ /* 0x002fe400000000ff */
[----:B------:R-:W-:Y:S02]  /*39e0*/  PRMT R17, R17, 0x8880, RZ ;  /* 0x0000888011117816 */ /* 0x000fe400000000ff */
[----:B------:R-:W-:Y:S01]  /*39f0*/  I2I.S8.S32.SAT R16, R16 ;  /* 0x0000001000107238 */ /* 0x000fe20000001000 */
[----:B--2---:R-:W-:Y:S02]  /*3a00*/  VIADD R13, R13, UR8 ;  /* 0x000000080d0d7c36 */ /* 0x004fe40008000000 */
[----:B------:R-:W1:Y:S01]  /*3a10*/  F2I.NTZ R4, R24 ;  /* 0x0000001800047305 */ /* 0x000e620000203100 */
[----:B0-----:R-:W-:Y:S02]  /*3a20*/  VIADD R25, R6, UR8 ;  /* 0x0000000806197c36 */ /* 0x001fe40008000000 */
[----:B------:R-:W-:Y:S01]  /*3a30*/  FMUL.FTZ R6, R15, UR7 ;  /* 0x000000070f067c20 */ /* 0x000fe20008410000 */
[----:B------:R-:W-:-:S02]  /*3a40*/  IMAD.U32 R15, R12, 0x10000, RZ ;  /* 0x000100000c0f7824 */ /* 0x000fc400078e00ff */
[----:B------:R-:W-:Y:S01]  /*3a50*/  FMUL.FTZ R12, R20, UR7 ;  /* 0x00000007140c7c20 */ /* 0x000fe20008410000 */
[----:B------:R-:W-:Y:S02]  /*3a60*/  I2I.S8.S32.SAT R13, R13 ;  /* 0x0000000d000d7238 */ /* 0x000fe40000001000 */
[----:B------:R-:W-:Y:S01]  /*3a70*/  I2I.S8.S32.SAT R25, R25 ;  /* 0x0000001900197238 */ /* 0x000fe20000001000 */
[----:B---3--:R-:W-:Y:S01]  /*3a80*/  VIADD R5, R5, UR8 ;  /* 0x0000000805057c36 */ /* 0x008fe20008000000 */
[----:B------:R-:W-:Y:S01]  /*3a90*/  PRMT R16, R16, 0x8880, RZ ;  /* 0x0000888010107816 */ /* 0x000fe200000000ff */
[----:B------:R-:W0:Y:S01]  /*3aa0*/  F2I.NTZ R0, R0 ;  /* 0x0000000000007305 */ /* 0x000e220000203100 */
[----:B------:R-:W-:Y:S02]  /*3ab0*/  PRMT R25, R25, 0x8880, RZ ;  /* 0x0000888019197816 */ /* 0x000fe400000000ff */
[----:B------:R-:W-:Y:S01]  /*3ac0*/  I2I.S8.S32.SAT R18, R5 ;  /* 0x0000000500127238 */ /* 0x000fe20000001000 */
[----:B-1----:R-:W-:Y:S01]  /*3ad0*/  VIADD R4, R4, UR8 ;  /* 0x0000000804047c36 */ /* 0x002fe20008000000 */
[----:B------:R-:W-:Y:S01]  /*3ae0*/  PRMT R13, R13, 0x8880, RZ ;  /* 0x000088800d0d7816 */ /* 0x000fe200000000ff */
[----:B------:R-:W-:-:S02]  /*3af0*/  IMAD.MOV.U32 R20, RZ, RZ, R25 ;  /* 0x000000ffff147224 */ /* 0x000fc400078e0019 */
[----:B------:R-:W1:Y:S01]  /*3b00*/  F2I.NTZ R6, R6 ;  /* 0x0000000600067305 */ /* 0x000e620000203100 */
[----:B------:R-:W-:Y:S01]  /*3b10*/  IMAD.WIDE.U32 R24, R3, 0x10, R8 ;  /* 0x0000001003187825 */ /* 0x000fe200078e0008 */
[----:B------:R-:W-:Y:S02]  /*3b20*/  I2I.S8.S32.SAT R5, R4 ;  /* 0x0000000400057238 */ /* 0x000fe40000001000 */
[----:B------:R-:W-:Y:S01]  /*3b30*/  PRMT R19, R19, 0x3340, R20 ;  /* 0x0000334013137816 */ /* 0x000fe20000000014 */
[----:B------:R-:W-:Y:S01]  /*3b40*/  FMUL.FTZ R20, R15, UR7 ;  /* 0x000000070f147c20 */ /* 0x000fe20008410000 */
[----:B------:R-:W-:Y:S02]  /*3b50*/  IMAD.MOV.U32 R4, RZ, RZ, R21 ;  /* 0x000000ffff047224 */ /* 0x000fe400078e0015 */
[----:B------:R-:W-:Y:S01]  /*3b60*/  FMUL.FTZ R15, R14, UR7 ;  /* 0x000000070e0f7c20 */ /* 0x000fe20008410000 */
[----:B------:R-:W-:Y:S01]  /*3b70*/  PRMT R21, R18, 0x8880, RZ ;  /* 0x0000888012157816 */ /* 0x000fe200000000ff */
[----:B------:R-:W2:Y:S01]  /*3b80*/  F2I.NTZ R14, R20 ;  /* 0x00000014000e7305 */ /* 0x000ea20000203100 */
[----:B------:R-:W-:Y:S01]  /*3b90*/  IMAD.MOV.U32 R18, RZ, RZ, R17 ;  /* 0x000000ffff127224 */ /* 0x000fe200078e0011 */
[----:B------:R-:W-:Y:S01]  /*3ba0*/  PRMT R17, R5, 0x8880, RZ ;  /* 0x0000888005117816 */ /* 0x000fe200000000ff */
[----:B------:R-:W-:Y:S01]  /*3bb0*/  IMAD.MOV.U32 R5, RZ, RZ, R16 ;  /* 0x000000ffff057224 */ /* 0x000fe200078e0010 */
[----:B------:R-:W-:Y:S01]  /*3bc0*/  PRMT R4, R4, 0x3340, R21 ;  /* 0x0000334004047816 */ /* 0x000fe20000000015 */
[----:B------:R-:W-:Y:S01]  /*3bd0*/  IMAD.MOV.U32 R16, RZ, RZ, R13 ;  /* 0x000000ffff107224 */ /* 0x000fe200078e000d */
[----:B------:R-:W-:Y:S01]  /*3be0*/  PRMT R18, R18, 0x3340, R17 ;  /* 0x0000334012127816 */ /* 0x000fe20000000011 */
[----:B0-----:R-:W-:Y:S01]  /*3bf0*/  VIADD R0, R0, UR8 ;  /* 0x0000000800007c36 */ /* 0x001fe20008000000 */
[----:B------:R0:W3:Y:S01]  /*3c00*/  F2I.NTZ R13, R15 ;  /* 0x0000000f000d7305 */ /* 0x0000e20000203100 */
[----:B-1----:R-:W-:Y:S01]  /*3c10*/  VIADD R6, R6, UR8 ;  /* 0x0000000806067c36 */ /* 0x002fe20008000000 */
[----:B------:R-:W-:-:S02]  /*3c20*/  PRMT R5, R5, 0x3340, R16 ;  /* 0x0000334005057816 */ /* 0x000fc40000000010 */
[----:B------:R-:W-:Y:S02]  /*3c30*/  I2I.S8.S32.SAT R0, R0 ;  /* 0x0000000000007238 */ /* 0x000fe40000001000 */
[----:B------:R-:W-:Y:S01]  /*3c40*/  I2I.S8.S32.SAT R6, R6 ;  /* 0x0000000600067238 */ /* 0x000fe20000001000 */
[----:B--2---:R-:W-:Y:S01]  /*3c50*/  VIADD R14, R14, UR8 ;  /* 0x000000080e0e7c36 */ /* 0x004fe20008000000 */
[----:B------:R-:W1:Y:S01]  /*3c60*/  F2I.NTZ R10, R10 ;  /* 0x0000000a000a7305 */ /* 0x000e620000203100 */
[----:B0-----:R-:W-:Y:S02]  /*3c70*/  PRMT R15, R0, 0x8880, RZ ;  /* 0x00008880000f7816 */ /* 0x001fe400000000ff */
[----:B------:R-:W-:Y:S02]  /*3c80*/  PRMT R0, R7, 0x8880, RZ ;  /* 0x0000888007007816 */ /* 0x000fe400000000ff */
[----:B------:R-:W-:Y:S01]  /*3c90*/  I2I.S8.S32.SAT R14, R14 ;  /* 0x0000000e000e7238 */ /* 0x000fe20000001000 */
[----:B---3--:R-:W-:-:S02]  /*3ca0*/  VIADD R13, R13, UR8 ;  /* 0x000000080d0d7c36 */ /* 0x008fc40008000000 */
[----:B------:R-:W0:Y:S01]  /*3cb0*/  F2I.NTZ R2, R2 ;  /* 0x0000000200027305 */ /* 0x000e220000203100 */
[----:B------:R-:W-:Y:S02]  /*3cc0*/  PRMT R14, R14, 0x8880, RZ ;  /* 0x000088800e0e7816 */ /* 0x000fe400000000ff */
[----:B------:R-:W-:Y:S01]  /*3cd0*/  PRMT R17, R6, 0x8880, RZ ;  /* 0x0000888006117816 */ /* 0x000fe200000000ff */
[----:B------:R-:W-:Y:S01]  /*3ce0*/  IMAD.MOV.U32 R6, RZ, RZ, R15 ;  /* 0x000000ffff067224 */ /* 0x000fe200078e000f */
[----:B------:R-:W-:Y:S01]  /*3cf0*/  I2I.S8.S32.SAT R13, R13 ;  /* 0x0000000d000d7238 */ /* 0x000fe20000001000 */
[----:B-1----:R-:W-:Y:S02]  /*3d00*/  VIADD R10, R10, UR8 ;  /* 0x000000080a0a7c36 */ /* 0x002fe40008000000 */
[----:B------:R-:W1:Y:S01]  /*3d10*/  F2I.NTZ R12, R12 ;  /* 0x0000000c000c7305 */ /* 0x000e620000203100 */
[----:B------:R-:W-:Y:S01]  /*3d20*/  PRMT R7, R13, 0x8880, RZ ;  /* 0x000088800d077816 */ /* 0x000fe200000000ff */
[----:B------:R-:W-:Y:S01]  /*3d30*/  IMAD.MOV.U32 R13, RZ, RZ, R14 ;  /* 0x000000ffff0d7224 */ /* 0x000fe200078e000e */
[----:B------:R-:W-:-:S02]  /*3d40*/  PRMT R19, R4, 0x5410, R19 ;  /* 0x0000541004137816 */ /* 0x000fc40000000013 */
[----:B------:R-:W-:Y:S01]  /*3d50*/  I2I.S8.S32.SAT R10, R10 ;  /* 0x0000000a000a7238 */ /* 0x000fe20000001000 */
[----:B0-----:R-:W-:Y:S01]  /*3d60*/  VIADD R2, R2, UR8 ;  /* 0x0000000802027c36 */ /* 0x001fe20008000000 */
[----:B------:R-:W-:Y:S02]  /*3d70*/  PRMT R0, R0, 0x3340, R7 ;  /* 0x0000334000007816 */ /* 0x000fe40000000007 */
[----:B------:R-:W-:Y:S02]  /*3d80*/  PRMT R10, R10, 0x8880, RZ ;  /* 0x000088800a0a7816 */ /* 0x000fe400000000ff */
[----:B------:R-:W-:Y:S02]  /*3d90*/  I2I.S8.S32.SAT R2, R2 ;  /* 0x0000000200027238 */ /* 0x000fe40000001000 */
[----:B------:R-:W-:Y:S01]  /*3da0*/  PRMT R17, R10, 0x3340, R17 ;  /* 0x000033400a117816 */ /* 0x000fe20000000011 */
[----:B-1----:R-:W-:Y:S01]  /*3db0*/  VIADD R12, R12, UR8 ;  /* 0x000000080c0c7c36 */ /* 0x002fe20008000000 */
[----:B------:R-:W-:-:S02]  /*3dc0*/  PRMT R2, R2, 0x8880, RZ ;  /* 0x0000888002027816 */ /* 0x000fc400000000ff */
[----:B------:R-:W-:Y:S01]  /*3dd0*/  PRMT R18, R5, 0x5410, R18 ;  /* 0x0000541005127816 */ /* 0x000fe20000000012 */
[----:B------:R-:W-:Y:S01]  /*3de0*/  IMAD.WIDE.U32 R4, R11, 0x20, R22 ;  /* 0x000000200b047825 */ /* 0x000fe200078e0016 */
[----:B------:R-:W-:Y:S02]  /*3df0*/  I2I.S8.S32.SAT R12, R12 ;  /* 0x0000000c000c7238 */ /* 0x000fe40000001000 */
[----:B------:R-:W-:Y:S02]  /*3e00*/  PRMT R13, R2, 0x3340, R13 ;  /* 0x00003340020d7816 */ /* 0x000fe4000000000d */
[----:B------:R-:W-:Y:S02]  /*3e10*/  PRMT R15, R12, 0x8880, RZ ;  /* 0x000088800c0f7816 */ /* 0x000fe400000000ff */
[----:B------:R-:W-:Y:S02]  /*3e20*/  PRMT R16, R0, 0x5410, R13 ;  /* 0x0000541000107816 */ /* 0x000fe4000000000d */
[----:B------:R-:W-:-:S04]  /*3e30*/  PRMT R6, R6, 0x3340, R15 ;  /* 0x0000334006067816 */ /* 0x000fc8000000000f */
[----:B------:R-:W-:-:S05]  /*3e40*/  PRMT R17, R6, 0x5410, R17 ;  /* 0x0000541006117816 */ /* 0x000fca0000000011 */
[----:B------:R0:W-:Y:S04]  /*3e50*/  STG.E.128 desc[UR18][R24.64], R16 ;  /* 0x0000001018007986 */ /* 0x0001e8000c101d12 */
[----:B------:R-:W2:Y:S02]  /*3e60*/  LDG.E.ENL2.256 R4, R12, desc[UR18][R4.64] ;  /* 0xfe000012040c797e */ /* 0x000ea40008121904 */
[C---:B--2---:R-:W-:Y:S01]  /*3e70*/  IMAD.U32 R0, R7.reuse, 0x10000, RZ ;  /* 0x0001000007007824 */ /* 0x044fe200078e00ff */
[----:B------:R-:W-:Y:S01]  /*3e80*/  PRMT R7, R7, 0x7632, R7 ;  /* 0x0000763207077816 */ /* 0x000fe20000000007 */
[C---:B------:R-:W-:Y:S01]  /*3e90*/  IMAD.U32 R2, R6.reuse, 0x10000, RZ ;  /* 0x0001000006027824 */ /* 0x040fe200078e00ff */
[----:B------:R-:W-:Y:S01]  /*3ea0*/  PRMT R6, R6, 0x7632, R6 ;  /* 0x0000763206067816 */ /* 0x000fe20000000006 */
[----:B------:R-:W-:Y:S01]  /*3eb0*/  FMUL.FTZ R21, R0, UR7 ;  /* 0x0000000700157c20 */ /* 0x000fe20008410000 */
[----:B------:R-:W-:-:S02]  /*3ec0*/  IMAD.U32 R0, R5, 0x10000, RZ ;  /* 0x0001000005007824 */ /* 0x000fc400078e00ff */
[----:B------:R-:W-:Y:S01]  /*3ed0*/  FMUL.FTZ R20, R2, UR7 ;  /* 0x0000000702147c20 */ /* 0x000fe20008410000 */
[----:B0-----:R-:W-:Y:S01]  /*3ee0*/  IMAD.U32 R19, R7, 0x10000, RZ ;  /* 0x0001000007137824 */ /* 0x001fe200078e00ff */
[----:B------:R-:W-:Y:S01]  /*3ef0*/  PRMT R5, R5, 0x7632, R5 ;  /* 0x0000763205057816 */ /* 0x000fe20000000005 */
[----:B------:R-:W-:Y:S01]  /*3f00*/  FMUL.FTZ R26, R0, UR7 ;  /* 0x00000007001a7c20 */ /* 0x000fe20008410000 */
[----:B------:R-:W-:Y:S01]  /*3f10*/  IMAD.U32 R18, R12, 0x10000, RZ ;  /* 0x000100000c127824 */ /* 0x000fe200078e00ff */
[----:B------:R-:W0:Y:S01]  /*3f20*/  F2I.NTZ R21, R21 ;  /* 0x0000001500157305 */ /* 0x000e220000203100 */
[C---:B------:R-:W-:Y:S01]  /*3f30*/  IMAD.U32 R2, R4.reuse, 0x10000, RZ ;  /* 0x0001000004027824 */ /* 0x040fe200078e00ff */
[----:B------:R-:W-:Y:S01]  /*3f40*/  PRMT R4, R4, 0x7632, R4 ;  /* 0x0000763204047816 */ /* 0x000fe20000000004 */
[----:B------:R-:W-:Y:S01]  /*3f50*/  FMUL.FTZ R18, R18, UR7 ;  /* 0x0000000712127c20 */ /* 0x000fe20008410000 */
[C---:B------:R-:W-:Y:S02]  /*3f60*/  IMAD.U32 R0, R15.reuse, 0x10000, RZ ;  /* 0x000100000f007824 */ /* 0x040fe400078e00ff */
[----:B------:R-:W-:Y:S01]  /*3f70*/  FMUL.FTZ R16, R2, UR7 ;  /* 0x0000000702107c20 */ /* 0x000fe20008410000 */
[----:B------:R-:W-:Y:S01]  /*3f80*/  PRMT R15, R15, 0x7632, R15 ;  /* 0x000076320f0f7816 */ /* 0x000fe2000000000f */
[C---:B------:R-:W-:Y:S01]  /*3f90*/  IMAD.U32 R2, R13.reuse, 0x10000, RZ ;  /* 0x000100000d027824 */ /* 0x040fe200078e00ff */
[----:B------:R1:W-:Y:S01]  /*3fa0*/  F2I.NTZ R17, R26 ;  /* 0x0000001a00117305 */ /* 0x0003e20000203100 */
[----:B------:R-:W-:Y:S01]  /*3fb0*/  FMUL.FTZ R10, R0, UR7 ;  /* 0x00000007000a7c20 */ /* 0x000fe20008410000 */
[----:B------:R-:W-:Y:S01]  /*3fc0*/  IMAD.U32 R0, R14, 0x10000, RZ ;  /* 0x000100000e007824 */ /* 0x000fe200078e00ff */
[----:B------:R-:W-:Y:S01]  /*3fd0*/  PRMT R13, R13, 0x7632, R13 ;  /* 0x000076320d0d7816 */ /* 0x000fe2000000000d */
[----:B------:R-:W-:Y:S01]  /*3fe0*/  IMAD.U32 R15, R15, 0x10000, RZ ;  /* 0x000100000f0f7824 */ /* 0x000fe200078e00ff */
[----:B------:R-:W-:Y:S01]  /*3ff0*/  PRMT R12, R12, 0x7632, R12 ;  /* 0x000076320c0c7816 */ /* 0x000fe2000000000c */
[----:B------:R-:W-:Y:S01]  /*4000*/  FMUL.FTZ R0, R0, UR7 ;  /* 0x0000000700007c20 */ /* 0x000fe20008410000 */
[----:B0-----:R-:W-:Y:S01]  /*4010*/  VIADD R21, R21, UR8 ;  /* 0x0000000815157c36 */ /* 0x001fe20008000000 */
[----:B------:R0:W2:Y:S01]  /*4020*/  F2I.NTZ R7, R18 ;  /* 0x0000001200077305 */ /* 0x0000a20000203100 */
[----:B-1----:R-:W-:Y:S01]  /*4030*/  FMUL.FTZ R26, R19, UR7 ;  /* 0x00000007131a7c20 */ /* 0x002fe20008410000 */
[----:B------:R-:W-:-:S02]  /*4040*/  IMAD.U32 R19, R6, 0x10000, RZ ;  /* 0x0001000006137824 */ /* 0x000fc400078e00ff */
[----:B------:R-:W-:Y:S01]  /*4050*/  FMUL.FTZ R2, R2, UR7 ;  /* 0x0000000702027c20 */ /* 0x000fe20008410000 */
[----:B------:R-:W-:Y:S01]  /*4060*/  I2I.S8.S32.SAT R21, R21 ;  /* 0x0000001500157238 */ /* 0x000fe20000001000 */
[----:B------:R-:W-:Y:S01]  /*4070*/  FMUL.FTZ R25, R19, UR7 ;  /* 0x0000000713197c20 */ /* 0x000fe20008410000 */
[----:B------:R-:W-:Y:S01]  /*4080*/  IMAD.U32 R19, R5, 0x10000, RZ ;  /* 0x0001000005137824 */ /* 0x000fe200078e00ff */
[----:B------:R-:W-:Y:S01]  /*4090*/  F2I.NTZ R6, R26 ;  /* 0x0000001a00067305 */ /* 0x000fe20000203100 */
[----:B0-----:R-:W-:Y:S02]  /*40a0*/  IMAD.U32 R18, R4, 0x10000, RZ ;  /* 0x0001000004127824 */ /* 0x001fe400078e00ff */
[----:B------:R-:W-:Y:S02]  /*40b0*/  FMUL.FTZ R24, R19, UR7 ;  /* 0x0000000713187c20 */ /* 0x000fe40008410000 */
[----:B------:R-:W-:Y:S01]  /*40c0*/  FMUL.FTZ R19, R18, UR7 ;  /* 0x0000000712137c20 */ /* 0x000fe20008410000 */
[----:B------:R-:W-:Y:S01]  /*40d0*/  PRMT R18, R14, 0x7632, R18 ;  /* 0x000076320e127816 */ /* 0x000fe20000000012 */
[----:B--2---:R-:W-:Y:S01]  /*40e0*/  VIADD R7, R7, UR8 ;  /* 0x0000000807077c36 */ /* 0x004fe20008000000 */
[----:B------:R-:W0:Y:S03]  /*40f0*/  F2I.NTZ R20, R20 ;  /* 0x0000001400147305 */ /* 0x000e260000203100 */
[----:B------:R-:W-:Y:S01]  /*4100*/  IMAD.U32 R18, R18, 0x10000, RZ ;  /* 0x0001000012127824 */ /* 0x000fe200078e00ff */
[----:B------:R-:W-:-:S04]  /*4110*/  I2I.S8.S32.SAT R7, R7 ;  /* 0x0000000700077238 */ /* 0x000fc80000001000 */
[----:B------:R1:W2:Y:S01]  /*4120*/  F2I.NTZ R5, R25 ;  /* 0x0000001900057305 */ /* 0x0002a20000203100 */
[----:B0-----:R-:W-:-:S07]  /*4130*/  VIADD R20, R20, UR8 ;  /* 0x0000000814147c36 */ /* 0x001fce0008000000 */
[----:B------:R0:W3:Y:S01]  /*4140*/  F2I.NTZ R14, R19 ;  /* 0x00000013000e7305 */ /* 0x0000e20000203100 */
[----:B-1----:R-:W-:Y:S02]  /*4150*/  VIADD R25, R6, UR8 ;  /* 0x0000000806197c36 */ /* 0x002fe40008000000 */
[----:B------:R-:W-:Y:S01]  /*4160*/  FMUL.FTZ R6, R15, UR7 ;  /* 0x000000070f067c20 */ /* 0x000fe20008410000 */
[----:B------:R-:W-:Y:S02]  /*4170*/  IMAD.U32 R15, R13, 0x10000, RZ ;  /* 0x000100000d0f7824 */ /* 0x000fe400078e00ff */
[----:B------:R-:W-:Y:S01]  /*4180*/  FMUL.FTZ R13, R18, UR7 ;  /* 0x00000007120d7c20 */ /* 0x000fe20008410000 */
[----:B------:R-:W-:Y:S01]  /*4190*/  IMAD.U32 R18, R12, 0x10000, RZ ;  /* 0x000100000c127824 */ /* 0x000fe200078e00ff */
[----:B------:R-:W-:Y:S01]  /*41a0*/  I2I.S8.S32.SAT R25, R25 ;  /* 0x0000001900197238 */ /* 0x000fe20000001000 */
[----:B------:R-:W-:Y:S01]  /*41b0*/  FMUL.FTZ R15, R15, UR7 ;  /* 0x000000070f0f7c20 */ /* 0x000fe20008410000 */
[----:B------:R-:W1:Y:S01]  /*41c0*/  F2I.NTZ R16, R16 ;  /* 0x0000001000107305 */ /* 0x000e620000203100 */
[----:B0-----:R-:W-:Y:S01]  /*41d0*/  PRMT R19, R21, 0x8880, RZ ;  /* 0x0000888015137816 */ /* 0x001fe200000000ff */
[----:B--2---:R-:W-:Y:S01]  /*41e0*/  VIADD R5, R5, UR8 ;  /* 0x0000000805057c36 */ /* 0x004fe20008000000 */
[----:B------:R-:W-:Y:S01]  /*41f0*/  I2I.S8.S32.SAT R20, R20 ;  /* 0x0000001400147238 */ /* 0x000fe20000001000 */
[----:B------:R-:W-:Y:S01]  /*4200*/  FMUL.FTZ R18, R18, UR7 ;  /* 0x0000000712127c20 */ /* 0x000fe20008410000 */
[----:B---3--:R-:W-:-:S03]  /*4210*/  VIADD R14, R14, UR8 ;  /* 0x000000080e0e7c36 */ /* 0x008fc60008000000 */
[----:B------:R0:W2:Y:S02]  /*4220*/  F2I.NTZ R4, R24 ;  /* 0x0000001800047305 */ /* 0x0000a40000203100 */
[----:B------:R-:W-:-:S06]  /*4230*/  I2I.S8.S32.SAT R14, R14 ;  /* 0x0000000e000e7238 */ /* 0x000fcc0000001000 */
[----:B------:R-:W3:Y:S01]  /*4240*/  F2I.NTZ R0, R0 ;  /* 0x0000000000007305 */ /* 0x000ee20000203100 */
[----:B0-----:R-:W-:-:S04]  /*4250*/  PRMT R24, R25, 0x8880, RZ ;  /* 0x0000888019187816 */ /* 0x001fc800000000ff */
[----:B------:R-:W-:Y:S01]  /*4260*/  PRMT R12, R19, 0x3340, R24 ;  /* 0x00003340130c7816 */ /* 0x000fe20000000018 */
[----:B------:R-:W-:Y:S02]  /*4270*/  VIADD R19, R17, UR8 ;  /* 0x0000000811137c36 */ /* 0x000fe40008000000 */
[----:B-1----:R-:W-:Y:S01]  /*4280*/  VIADD R17, R16, UR8 ;  /* 0x0000000810117c36 */ /* 0x002fe20008000000 */
[----:B------:R-:W0:Y:S01]  /*4290*/  F2I.NTZ R6, R6 ;  /* 0x0000000600067305 */ /* 0x000e220000203100 */
[----:B--2---:R-:W-:Y:S01]  /*42a0*/  VIADD R4, R4, UR8 ;  /* 0x0000000804047c36 */ /* 0x004fe20008000000 */
[----:B------:R-:W-:Y:S02]  /*42b0*/  I2I.S8.S32.SAT R19, R19 ;  /* 0x0000001300137238 */ /* 0x000fe40000001000 */
[----:B------:R-:W-:Y:S02]  /*42c0*/  I2I.S8.S32.SAT R17, R17 ;  /* 0x0000001100117238 */ /* 0x000fe40000001000 */
[----:B------:R-:W-:Y:S01]  /*42d0*/  PRMT R19, R19, 0x8880, RZ ;  /* 0x0000888013137816 */ /* 0x000fe200000000ff */
[----:B---3--:R-:W-:Y:S01]  /*42e0*/  VIADD R0, R0, UR8 ;  /* 0x0000000800007c36 */ /* 0x008fe20008000000 */
[----:B------:R1:W2:Y:S01]  /*42f0*/  F2I.NTZ R16, R15 ;  /* 0x0000000f00107305 */ /* 0x0002a20000203100 */
[----:B------:R-:W-:-:S03]  /*4300*/  PRMT R17, R17, 0x8880, RZ ;  /* 0x0000888011117816 */ /* 0x000fc600000000ff */
[----:B------:R-:W-:Y:S01]  /*4310*/  I2I.S8.S32.SAT R0, R0 ;  /* 0x0000000000007238 */ /* 0x000fe20000001000 */
[----:B0-----:R-:W-:-:S03]  /*4320*/  VIADD R6, R6, UR8 ;  /* 0x0000000806067c36 */ /* 0x001fc60008000000 */
[----:B------:R-:W0:Y:S01]  /*4330*/  F2I.NTZ R13, R13 ;  /* 0x0000000d000d7305 */ /* 0x000e220000203100 */
[----:B-1----:R-:W-:Y:S02]  /*4340*/  PRMT R15, R20, 0x8880, RZ ;  /* 0x00008880140f7816 */ /* 0x002fe400000000ff */
[----:B------:R-:W-:Y:S02]  /*4350*/  I2I.S8.S32.SAT R20, R5 ;  /* 0x0000000500147238 */ /* 0x000fe40000001000 */
[----:B------:R-:W-:Y:S01]  /*4360*/  I2I.S8.S32.SAT R5, R4 ;  /* 0x0000000400057238 */ /* 0x000fe20000001000 */
[----:B------:R-:W-:Y:S01]  /*4370*/  IMAD.MOV.U32 R4, RZ, RZ, R19 ;  /* 0x000000ffff047224 */ /* 0x000fe200078e0013 */
[----:B------:R-:W-:Y:S01]  /*4380*/  PRMT R24, R20, 0x8880, RZ ;  /* 0x0000888014187816 */ /* 0x000fe200000000ff */
[----:B------:R-:W1:Y:S01]  /*4390*/  F2I.NTZ R2, R2 ;  /* 0x0000000200027305 */ /* 0x000e620000203100 */
[----:B------:R-:W-:Y:S01]  /*43a0*/  PRMT R20, R14, 0x8880, RZ ;  /* 0x000088800e147816 */ /* 0x000fe200000000ff */
[----:B--2---:R-:W-:Y:S01]  /*43b0*/  VIADD R16, R16, UR8 ;  /* 0x0000000810107c36 */ /* 0x004fe20008000000 */
[----:B------:R-:W-:Y:S01]  /*43c0*/  PRMT R19, R5, 0x8880, RZ ;  /* 0x0000888005137816 */ /* 0x000fe200000000ff */
[----:B------:R-:W-:Y:S01]  /*43d0*/  IMAD.MOV.U32 R5, RZ, RZ, R17 ;  /* 0x000000ffff057224 */ /* 0x000fe200078e0011 */
[----:B------:R-:W-:Y:S01]  /*43e0*/  I2I.S8.S32.SAT R6, R6 ;  /* 0x0000000600067238 */ /* 0x000fe20000001000 */
[----:B0-----:R-:W-:-:S02]  /*43f0*/  VIADD R13, R13, UR8 ;  /* 0x000000080d0d7c36 */ /* 0x001fc40008000000 */
[----:B------:R-:W0:Y:S01]  /*4400*/  F2I.NTZ R14, R18 ;  /* 0x00000012000e7305 */ /* 0x000e220000203100 */
[----:B------:R-:W-:Y:S01]  /*4410*/  IMAD.MOV.U32 R17, RZ, RZ, R19 ;  /* 0x000000ffff117224 */ /* 0x000fe200078e0013 */
[----:B------:R-:W-:Y:S02]  /*4420*/  I2I.S8.S32.SAT R16, R16 ;  /* 0x0000001000107238 */ /* 0x000fe40000001000 */
[----:B------:R-:W-:Y:S02]  /*4430*/  I2I.S8.S32.SAT R13, R13 ;  /* 0x0000000d000d7238 */ /* 0x000fe40000001000 */
[----:B------:R-:W-:Y:S01]  /*4440*/  PRMT R4, R4, 0x3340, R17 ;  /* 0x0000334004047816 */ /* 0x000fe20000000011 */
[----:B-1----:R-:W-:Y:S01]  /*4450*/  VIADD R2, R2, UR8 ;  /* 0x0000000802027c36 */ /* 0x002fe20008000000 */
[----:B------:R-:W1:Y:S01]  /*4460*/  F2I.NTZ R10, R10 ;  /* 0x0000000a000a7305 */ /* 0x000e620000203100 */
[----:B------:R-:W-:Y:S02]  /*4470*/  PRMT R17, R0, 0x8880, RZ ;  /* 0x0000888000117816 */ /* 0x000fe400000000ff */
[----:B------:R-:W-:-:S02]  /*4480*/  PRMT R19, R6, 0x8880, RZ ;  /* 0x0000888006137816 */ /* 0x000fc400000000ff */
[----:B------:R-:W-:Y:S01]  /*4490*/  I2I.S8.S32.SAT R2, R2 ;  /* 0x0000000200027238 */ /* 0x000fe20000001000 */
[----:B------:R-:W-:Y:S01]  /*44a0*/  IMAD.MOV.U32 R6, RZ, RZ, R17 ;  /* 0x000000ffff067224 */ /* 0x000fe200078e0011 */
[----:B------:R-:W-:Y:S01]  /*44b0*/  PRMT R0, R7, 0x8880, RZ ;  /* 0x0000888007007816 */ /* 0x000fe200000000ff */
[----:B0-----:R-:W-:Y:S01]  /*44c0*/  VIADD R14, R14, UR8 ;  /* 0x000000080e0e7c36 */ /* 0x001fe20008000000 */
[----:B------:R-:W-:Y:S02]  /*44d0*/  PRMT R17, R13, 0x8880, RZ ;  /* 0x000088800d117816 */ /* 0x000fe400000000ff */
[----:B------:R-:W-:Y:S02]  /*44e0*/  PRMT R2, R2, 0x8880, RZ ;  /* 0x0000888002027816 */ /* 0x000fe400000000ff */
[----:B------:R-:W-:Y:S01]  /*44f0*/  I2I.S8.S32.SAT R14, R14 ;  /* 0x0000000e000e7238 */ /* 0x000fe20000001000 */
[----:B-1----:R-:W-:Y:S01]  /*4500*/  VIADD R10, R10, UR8 ;  /* 0x000000080a0a7c36 */ /* 0x002fe20008000000 */
[----:B------:R-:W-:-:S02]  /*4510*/  PRMT R13, R16, 0x8880, RZ ;  /* 0x00008880100d7816 */ /* 0x000fc400000000ff */
[----:B------:R-:W-:Y:S02]  /*4520*/  PRMT R7, R14, 0x8880, RZ ;  /* 0x000088800e077816 */ /* 0x000fe400000000ff */
[----:B------:R-:W-:Y:S02]  /*4530*/  I2I.S8.S32.SAT R10, R10 ;  /* 0x0000000a000a7238 */ /* 0x000fe40000001000 */
[----:B------:R-:W-:Y:S02]  /*4540*/  PRMT R5, R5, 0x3340, R20 ;  /* 0x0000334005057816 */ /* 0x000fe40000000014 */
[----:B------:R-:W-:Y:S02]  /*4550*/  PRMT R10, R10, 0x8880, RZ ;  /* 0x000088800a0a7816 */ /* 0x000fe400000000ff */
[----:B------:R-:W-:Y:S02]  /*4560*/  PRMT R15, R15, 0x3340, R24 ;  /* 0x000033400f0f7816 */ /* 0x000fe40000000018 */
[----:B------:R-:W-:-:S02]  /*4570*/  PRMT R13, R2, 0x3340, R13 ;  /* 0x00003340020d7816 */ /* 0x000fc4000000000d */
[----:B------:R-:W-:Y:S02]  /*4580*/  PRMT R0, R0, 0x3340, R7 ;  /* 0x0000334000007816 */ /* 0x000fe40000000007 */
[----:B------:R-:W-:Y:S02]  /*4590*/  PRMT R10, R10, 0x3340, R19 ;  /* 0x000033400a0a7816 */ /* 0x000fe40000000013 */
[----:B------:R-:W-:Y:S02]  /*45a0*/  PRMT R17, R6, 0x3340, R17 ;  /* 0x0000334006117816 */ /* 0x000fe40000000011 */
[----:B------:R-:W-:Y:S02]  /*45b0*/  PRMT R6, R5, 0x5410, R4 ;  /* 0x0000541005067816 */ /* 0x000fe40000000004 */
[----:B------:R-:W-:Y:S02]  /*45c0*/  PRMT R7, R15, 0x5410, R12 ;  /* 0x000054100f077816 */ /* 0x000fe4000000000c */
[----:B------:R-:W-:Y:S01]  /*45d0*/  PRMT R4, R0, 0x5410, R13 ;  /* 0x0000541000047816 */ /* 0x000fe2000000000d */
[----:B------:R-:W-:Y:S01]  /*45e0*/  IMAD.WIDE.U32 R12, R11, 0x10, R8 ;  /* 0x000000100b0c7825 */ /* 0x000fe200078e0008 */
[----:B------:R-:W-:-:S03]  /*45f0*/  PRMT R5, R17, 0x5410, R10 ;  /* 0x0000541011057816 */ /* 0x000fc6000000000a */
[----:B------:R-:W-:Y:S02]  /*4600*/  IMAD.U32 R0, RZ, RZ, UR17 ;  /* 0x00000011ff007e24 */ /* 0x000fe4000f8e00ff */
[----:B------:R1:W-:Y:S02]  /*4610*/  STG.E.128 desc[UR18][R12.64], R4 ;  /* 0x000000040c007986 */ /* 0x0003e4000c101d12 */
[C---:B------:R-:W-:Y:S01]  /*4620*/  IMAD R11, R0.reuse, 0x2, R11 ;  /* 0x00000002000b7824 */ /* 0x040fe200078e020b */
[----:B------:R-:W-:-:S04]  /*4630*/  IADD3 R3, PT, PT, R0, UR17, R3 ;  /* 0x0000001100037c10 */ /* 0x000fc8000fffe003 */
[----:B------:R-:W-:-:S13]  /*4640*/  ISETP.GE.AND P0, PT, R3, UR11, PT ;  /* 0x0000000b03007c0c */ /* 0x000fda000bf06270 */
[----:B-1----:R-:W-:Y:S05]  /*4650*/  @!P0 BRA `(.L_x_28) ;  /* 0xfffffff000008947 */ /* 0x002fea000383ffff */
[----:B------:R-:W-:Y:S05]  /*4660*/  EXIT ;  /* 0x000000000000794d */ /* 0x000fea0003800000 */
.L_x_25:
[----:B------:R-:W-:Y:S01]  /*4670*/  IMAD R0, RZ, RZ, -UR10 ;  /* 0x8000000aff007e24 */ /* 0x000fe2000f8e02ff */
[----:B------:R-:W-:Y:S04]  /*4680*/  BSSY.RECONVERGENT B0, `(.L_x_29) ;  /* 0x0000028000007945 */ /* 0x000fe80003800200 */
[----:B------:R-:W-:-:S04]  /*4690*/  SHF.R.U32.HI R0, RZ, 0x1, R0 ;  /* 0x00000001ff007819 */ /* 0x000fc80000011600 */
[----:B------:R-:W-:-:S04]  /*46a0*/  LOP3.LUT R0, R0, 0xf, RZ, 0xc0, !PT ;  /* 0x0000000f00007812 */ /* 0x000fc800078ec0ff */
[----:B------:R-:W-:-:S04]  /*46b0*/  VIMNMX R13, PT, PT, R0, UR23, PT ;  /* 0x00000017000d7c48 */ /* 0x000fc8000bfe0100 */
[----:B------:R-:W-:Y:S02]  /*46c0*/  IADD3 R2, PT, PT, -R13, UR23, RZ ;  /* 0x000000170d027c10 */ /* 0x000fe4000fffe1ff */
[----:B------:R-:W-:Y:S02]  /*46d0*/  ISETP.GE.AND P2, PT, R3, R13, PT ;  /* 0x0000000d0300720c */ /* 0x000fe40003f46270 */
[----:B------:R-:W-:Y:S02]  /*46e0*/  SHF.R.S32.HI R7, RZ, 0x1f, R2 ;  /* 0x0000001fff077819 */ /* 0x000fe40000011402 */
[----:B------:R-:W-:Y:S02]  /*46f0*/  IADD3 R20, P1, PT, R13, R8, RZ ;  /* 0x000000080d147210 */ /* 0x000fe40007f3e0ff */
[----:B------:R-:W-:Y:S02]  /*4700*/  LEA.HI R7, R7, R2, RZ, 0x4 ;  /* 0x0000000207077211 */ /* 0x000fe400078f20ff */
[----:B------:R-:W-:-:S02]  /*4710*/  SHF.R.S32.HI R0, RZ, 0x1f, R13 ;  /* 0x0000001fff007819 */ /* 0x000fc4000001140d */
[----:B------:R-:W-:-:S04]  /*4720*/  SHF.R.S32.HI R11, RZ, 0x4, R7 ;  /* 0x00000004ff0b7819 */ /* 0x000fc80000011407 */
[----:B------:R-:W-:Y:S01]  /*4730*/  ISETP.GE.AND P0, PT, R3, R11, PT ;  /* 0x0000000b0300720c */ /* 0x000fe20003f06270 */
[----:B------:R-:W-:-:S12]  /*4740*/  @P2 BRA `(.L_x_30) ;  /* 0x00000000006c2947 */ /* 0x000fd80003800000 */
[----:B------:R-:W0:Y:S01]  /*4750*/  LDCU UR4, c[0x0][0x380] ;  /* 0x00007000ff0477ac */ /* 0x000e220008000800 */
[----:B----4-:R-:W-:Y:S01]  /*4760*/  IADD3 R4, P2, P3, R16, UR20, R5 ;  /* 0x0000001410047c10 */ /* 0x010fe2000fb5e005 */
[----:B------:R-:W-:Y:S01]  /*4770*/  IMAD.MOV.U32 R10, RZ, RZ, R3 ;  /* 0x000000ffff0a7224 */ /* 0x000fe200078e0003 */
[----:B------:R-:W-:Y:S02]  /*4780*/  USHF.L.U32 UR10, UR20, 0x1, URZ ;  /* 0x00000001140a7899 */ /* 0x000fe400080006ff */
[----:B------:R-:W-:Y:S01]  /*4790*/  IADD3.X R17, PT, PT, R17, UR9, RZ, P2, P3 ;  /* 0x0000000911117c10 */ /* 0x000fe200097e64ff */
[----:B------:R-:W-:-:S03]  /*47a0*/  USHF.L.U64.HI UR6, UR20, 0x1, UR9 ;  /* 0x0000000114067899 */ /* 0x000fc60008010209 */
[----:B------:R-:W-:-:S04]  /*47b0*/  LEA R6, P4, R5, UR10, 0x1 ;  /* 0x0000000a05067c11 */ /* 0x000fc8000f8808ff */
[----:B------:R-:W-:Y:S02]  /*47c0*/  LEA.HI.X R7, R5, UR6, RZ, 0x1, P4 ;  /* 0x0000000605077c11 */ /* 0x000fe4000a0f0cff */
[----:B0-----:R-:W-:-:S04]  /*47d0*/  IADD3 R6, P5, PT, R6, UR4, RZ ;  /* 0x0000000406067c10 */ /* 0x001fc8000ffbe0ff */
[----:B------:R-:W-:-:S09]  /*47e0*/  IADD3.X R7, PT, PT, R7, UR5, RZ, P5, !PT ;  /* 0x0000000507077c10 */ /* 0x000fd2000affe4ff */
.L_x_31:
[----:B0-----:R0:W2:Y:S01]  /*47f0*/  LDG.E.U16 R12, desc[UR18][R6.64] ;  /* 0x00000012060c7981 */ /* 0x0010a2000c1e1500 */
[----:B------:R-:W-:Y:S02]  /*4800*/  IMAD.MOV.U32 R15, RZ, RZ, R17 ;  /* 0x000000ffff0f7224 */ /* 0x000fe400078e0011 */
[----:B------:R-:W-:Y:S02]  /*4810*/  VIADD R10, R10, UR17 ;  /* 0x000000110a0a7c36 */ /* 0x000fe40008000000 */
[----:B------:R-:W-:-:S03]  /*4820*/  IMAD.U32 R25, RZ, RZ, UR17 ;  /* 0x00000011ff197e24 */ /* 0x000fc6000f8e00ff */
[----:B------:R-:W-:Y:S01]  /*4830*/  ISETP.GE.AND P2, PT, R10, R13, PT ;  /* 0x0000000d0a00720c */ /* 0x000fe20003f46270 */
[----:B0-----:R-:W-:-:S04]  /*4840*/  IMAD.WIDE.U32 R6, R25, 0x2, R6 ;  /* 0x0000000219067825 */ /* 0x001fc800078e0006 */
[----:B--2---:R-:W-:-:S04]  /*4850*/  IMAD.U32 R12, R12, 0x10000, RZ ;  /* 0x000100000c0c7824 */ /* 0x004fc800078e00ff */
[----:B------:R-:W-:-:S06]  /*4860*/  FMUL.FTZ R12, R12, UR7 ;  /* 0x000000070c0c7c20 */ /* 0x000fcc0008410000 */
[----:B------:R-:W0:Y:S02]  /*4870*/  F2I.NTZ R12, R12 ;  /* 0x0000000c000c7305 */ /* 0x000e240000203100 */
[----:B0-----:R-:W-:-:S05]  /*4880*/  VIADD R14, R12, UR8 ;  /* 0x000000080c0e7c36 */ /* 0x001fca0008000000 */
[----:B------:R-:W-:-:S04]  /*4890*/  I2I.S8.S32.SAT R14, R14 ;  /* 0x0000000e000e7238 */ /* 0x000fc80000001000 */
[----:B------:R-:W-:Y:S01]  /*48a0*/  PRMT R19, R14, 0x8880, RZ ;  /* 0x000088800e137816 */ /* 0x000fe200000000ff */
[----:B------:R-:W-:Y:S01]  /*48b0*/  IMAD.MOV.U32 R14, RZ, RZ, R4 ;  /* 0x000000ffff0e7224 */ /* 0x000fe200078e0004 */
[----:B------:R-:W-:-:S04]  /*48c0*/  IADD3 R4, P3, PT, R4, UR17, RZ ;  /* 0x0000001104047c10 */ /* 0x000fc8000ff7e0ff */
[----:B------:R0:W-:Y:S01]  /*48d0*/  STG.E.U8 desc[UR18][R14.64], R19 ;  /* 0x000000130e007986 */ /* 0x0001e2000c101112 */
[----:B------:R-:W-:Y:S01]  /*48e0*/  IMAD.X R17, RZ, RZ, R17, P3 ;  /* 0x000000ffff117224 */ /* 0x000fe200018e0611 */
[----:B------:R-:W-:Y:S07]  /*48f0*/  @!P2 BRA `(.L_x_31) ;  /* 0xfffffffc00bca947 */ /* 0x000fee000383ffff */
.L_x_30:
[----:B------:R-:W-:Y:S05]  /*4900*/  BSYNC.RECONVERGENT B0 ;  /* 0x0000000000007941 */ /* 0x000fea0003800200 */
.L_x_29:
[----:B------:R-:W-:Y:S01]  /*4910*/  BSSY.RECONVERGENT B0, `(.L_x_32) ;  /* 0x00001b5000007945 */ /* 0x000fe20003800200 */
[----:B------:R-:W-:-:S04]  /*4920*/  IMAD.WIDE R6, R13, 0x2, R22 ;  /* 0x000000020d067825 */ /* 0x000fc800078e0216 */
[----:B------:R-:W-:Y:S01]  /*4930*/  IMAD.X R21, R0, 0x1, R9, P1 ;  /* 0x0000000100157824 */ /* 0x000fe200008e0609 */
[----:B------:R-:W-:Y:S06]  /*4940*/  @P0 BRA `(.L_x_33) ;  /* 0x0000001800c40947 */ /* 0x000fec0003800000 */
[----:B------:R-:W1:Y:S01]  /*4950*/  I2F.U32.RP R10, UR17 ;  /* 0x00000011000a7d06 */ /* 0x000e620008209000 */
[----:B------:R-:W-:Y:S01]  /*4960*/  VIADD R16, R3, UR17 ;  /* 0x0000001103107c36 */ /* 0x000fe20008000000 */
[----:B------:R-:W-:Y:S01]  /*4970*/  ISETP.NE.U32.AND P2, PT, RZ, UR17, PT ;  /* 0x00000011ff007c0c */ /* 0x000fe2000bf45070 */
[----:B------:R-:W-:Y:S03]  /*4980*/  BSSY.RECONVERGENT B1, `(.L_x_34) ;  /* 0x00000a0000017945 */ /* 0x000fe60003800200 */
[----:B------:R-:W-:Y:S02]  /*4990*/  ISETP.GE.U32.AND P0, PT, R16, R11, PT ;  /* 0x0000000b1000720c */ /* 0x000fe40003f06070 */
[----:B------:R-:W-:Y:S02]  /*49a0*/  VIMNMX.U32 R11, PT, PT, R11, R16, !PT ;  /* 0x000000100b0b7248 */ /* 0x000fe40007fe0000 */
[----:B----4-:R-:W-:-:S04]  /*49b0*/  SEL R4, RZ, 0x1, P0 ;  /* 0x00000001ff047807 */ /* 0x010fc80000000000 */
[----:B------:R-:W-:Y:S01]  /*49c0*/  IADD3 R11, PT, PT, R11, -R16, -R4 ;  /* 0x800000100b0b7210 */ /* 0x000fe20007ffe804 */
[----:B-1----:R-:W1:Y:S02]  /*49d0*/  MUFU.RCP R10, R10 ;  /* 0x0000000a000a7308 */ /* 0x002e640000001000 */
[----:B-1----:R-:W-:-:S06]  /*49e0*/  VIADD R8, R10, 0xffffffe ;  /* 0x0ffffffe0a087836 */ /* 0x002fcc0000000000 */
[----:B------:R1:W2:Y:S02]  /*49f0*/  F2I.FTZ.U32.TRUNC.NTZ R9, R8 ;  /* 0x0000000800097305 */ /* 0x0002a4000021f000 */
[----:B-1----:R-:W-:Y:S02]  /*4a00*/  IMAD.MOV.U32 R8, RZ, RZ, RZ ;  /* 0x000000ffff087224 */ /* 0x002fe400078e00ff */
[----:B--2---:R-:W-:-:S04]  /*4a10*/  IMAD.MOV R13, RZ, RZ, -R9 ;  /* 0x000000ffff0d7224 */ /* 0x004fc800078e0a09 */
        /* <DEDUP_REMOVED lines=14> */
[----:B------:R-:W-:Y:S01]  /*4b00*/  IMAD.MOV.U32 R4, RZ, RZ, R3 ;  /* 0x000000ffff047224 */ /* 0x000fe200078e0003 */
[----:B------:R-:W-:-:S13]  /*4b10*/  ISETP.NE.U32.AND P0, PT, R8, 0x1, PT ;  /* 0x000000010800780c */ /* 0x000fda0003f05070 */
[----:B------:R-:W-:Y:S05]  /*4b20*/  @!P0 BRA `(.L_x_35) ;  /* 0x0000000800148947 */ /* 0x000fea0003800000 */
[----:B------:R-:W-:-:S04]  /*4b30*/  LEA R8, P0, R5, R6, 0x5 ;  /* 0x0000000605087211 */ /* 0x000fc800078028ff */
[----:B------:R-:W-:-:S06]  /*4b40*/  LEA.HI.X R9, R5, R7, RZ, 0x5, P0 ;  /* 0x0000000705097211 */ /* 0x000fcc00000f2cff */
[----:B0-----:R-:W2:Y:S01]  /*4b50*/  LDG.E.ENL2.256 R12, R8, desc[UR18][R8.64] ;  /* 0xfe0000120808797e */ /* 0x001ea2000812190c */
[----:B------:R-:W-:Y:S01]  /*4b60*/  LEA RZ, P0, R5, R20, 0x4 ;  /* 0x0000001405ff7211 */ /* 0x000fe200078020ff */
        /* <DEDUP_REMOVED lines=15> */
[----:B------:R-:W0:Y:S01]  /*4c60*/  F2I.NTZ R24, R24 ;  /* 0x0000001800187305 */ /* 0x000e220000203100 */
[----:B------:R-:W-:Y:S01]  /*4c70*/  FMUL.FTZ R22, R4, UR7 ;  /* 0x0000000704167c20 */ /* 0x000fe20008410000 */
[----:B------:R-:W-:Y:S01]  /*4c80*/  FMUL.FTZ R28, R26, UR7 ;  /* 0x000000071a1c7c20 */ /* 0x000fe20008410000 */
[----:B------:R-:W-:Y:S02]  /*4c90*/  IMAD.U32 R26, R13, 0x10000, RZ ;  /* 0x000100000d1a7824 */ /* 0x000fe400078e00ff */
[----:B------:R-:W-:Y:S01]  /*4ca0*/  FMUL.FTZ R23, R17, UR7 ;  /* 0x0000000711177c20 */ /* 0x000fe20008410000 */
[C---:B------:R-:W-:Y:S01]  /*4cb0*/  IMAD.U32 R17, R10.reuse, 0x10000, RZ ;  /* 0x000100000a117824 */ /* 0x040fe200078e00ff */
[----:B------:R-:W-:Y:S01]  /*4cc0*/  PRMT R8, R10, 0x7632, R8 ;  /* 0x000076320a087816 */ /* 0x000fe20000000008 */
[----:B------:R-:W-:Y:S01]  /*4cd0*/  FMUL.FTZ R27, R26, UR7 ;  /* 0x000000071a1b7c20 */ /* 0x000fe20008410000 */
[----:B------:R-:W-:Y:S01]  /*4ce0*/  F2I.NTZ R14, R29 ;  /* 0x0000001d000e7305 */ /* 0x000fe20000203100 */
[C---:B------:R-:W-:Y:S01]  /*4cf0*/  IMAD.U32 R19, R9.reuse, 0x10000, RZ ;  /* 0x0001000009137824 */ /* 0x040fe200078e00ff */
[----:B------:R-:W-:Y:S01]  /*4d00*/  PRMT R10, R9, 0x7632, R10 ;  /* 0x00007632090a7816 */ /* 0x000fe2000000000a */
[C---:B------:R-:W-:Y:S01]  /*4d10*/  IMAD.U32 R4, R11.reuse, 0x10000, RZ ;  /* 0x000100000b047824 */ /* 0x040fe200078e00ff */
[----:B------:R-:W-:Y:S01]  /*4d20*/  PRMT R11, R11, 0x7632, R11 ;  /* 0x000076320b0b7816 */ /* 0x000fe2000000000b */
[----:B------:R-:W-:Y:S01]  /*4d30*/  FMUL.FTZ R17, R17, UR7 ;  /* 0x0000000711117c20 */ /* 0x000fe20008410000 */
[----:B------:R-:W-:Y:S01]  /*4d40*/  FMUL.FTZ R19, R19, UR7 ;  /* 0x0000000713137c20 */ /* 0x000fe20008410000 */
[----:B0-----:R-:W-:Y:S01]  /*4d50*/  VIADD R24, R24, UR8 ;  /* 0x0000000818187c36 */ /* 0x001fe20008000000 */
[----:B------:R0:W1:Y:S01]  /*4d60*/  F2I.NTZ R15, R25 ;  /* 0x00000019000f7305 */ /* 0x0000620000203100 */
[----:B------:R-:W-:-:S07]  /*4d70*/  FMUL.FTZ R4, R4, UR7 ;  /* 0x0000000704047c20 */ /* 0x000fce0008410000 */
[----:B------:R-:W2:Y:S01]  /*4d80*/  F2I.NTZ R18, R18 ;  /* 0x0000001200127305 */ /* 0x000ea20000203100 */
[----:B0-----:R-:W-:-:S04]  /*4d90*/  IMAD.U32 R25, R12, 0x10000, RZ ;  /* 0x000100000c197824 */ /* 0x001fc800078e00ff */
[----:B------:R-:W-:Y:S01]  /*4da0*/  FMUL.FTZ R26, R25, UR7 ;  /* 0x00000007191a7c20 */ /* 0x000fe20008410000 */
[----:B------:R-:W-:Y:S01]  /*4db0*/  IMAD.U32 R25, R11, 0x10000, RZ ;  /* 0x000100000b197824 */ /* 0x000fe200078e00ff */
[----:B------:R-:W-:Y:S01]  /*4dc0*/  PRMT R11, R8, 0x7632, R11 ;  /* 0x00007632080b7816 */ /* 0x000fe2000000000b */
[----:B------:R-:W0:Y:S01]  /*4dd0*/  F2I.NTZ R22, R22 ;  /* 0x0000001600167305 */ /* 0x000e220000203100 */
[----:B-1----:R-:W-:Y:S02]  /*4de0*/  VIADD R15, R15, UR8 ;  /* 0x000000080f0f7c36 */ /* 0x002fe40008000000 */
[----:B------:R-:W-:-:S03]  /*4df0*/  FMUL.FTZ R25, R25, UR7 ;  /* 0x0000000719197c20 */ /* 0x000fc60008410000 */
[----:B------:R-:W-:Y:S01]  /*4e00*/  I2I.S8.S32.SAT R15, R15 ;  /* 0x0000000f000f7238 */ /* 0x000fe20000001000 */
[----:B--2---:R-:W-:Y:S01]  /*4e10*/  VIADD R18, R18, UR8 ;  /* 0x0000000812127c36 */ /* 0x004fe20008000000 */
[----:B------:R-:W1:Y:S02]  /*4e20*/  F2I.NTZ R23, R23 ;  /* 0x0000001700177305 */ /* 0x000e640000203100 */
[----:B------:R-:W-:Y:S02]  /*4e30*/  PRMT R15, R15, 0x8880, RZ ;  /* 0x000088800f0f7816 */ /* 0x000fe400000000ff */
[----:B------:R-:W-:Y:S01]  /*4e40*/  I2I.S8.S32.SAT R18, R18 ;  /* 0x0000001200127238 */ /* 0x000fe20000001000 */
[----:B0-----:R-:W-:-:S03]  /*4e50*/  VIADD R22, R22, UR8 ;  /* 0x0000000816167c36 */ /* 0x001fc60008000000 */
[----:B------:R-:W0:Y:S02]  /*4e60*/  F2I.NTZ R9, R26 ;  /* 0x0000001a00097305 */ /* 0x000e240000203100 */
[----:B------:R-:W-:Y:S01]  /*4e70*/  I2I.S8.S32.SAT R22, R22 ;  /* 0x0000001600167238 */ /* 0x000fe20000001000 */
[----:B-1----:R-:W-:-:S05]  /*4e80*/  VIADD R23, R23, UR8 ;  /* 0x0000000817177c36 */ /* 0x002fca0008000000 */
[----:B------:R1:W-:Y:S01]  /*4e90*/  F2I.NTZ R13, R28 ;  /* 0x0000001c000d7305 */ /* 0x0003e20000203100 */
[----:B0-----:R-:W-:-:S07]  /*4ea0*/  VIADD R9, R9, UR8 ;  /* 0x0000000809097c36 */ /* 0x001fce0008000000 */
[----:B------:R0:W2:Y:S01]  /*4eb0*/  F2I.NTZ R12, R27 ;  /* 0x0000001b000c7305 */ /* 0x0000a20000203100 */
[----:B-1----:R-:W-:Y:S01]  /*4ec0*/  VIADD R28, R14, UR8 ;  /* 0x000000080e1c7c36 */ /* 0x002fe20008000000 */
[----:B------:R-:W-:Y:S01]  /*4ed0*/  I2I.S8.S32.SAT R14, R24 ;  /* 0x00000018000e7238 */ /* 0x000fe20000001000 */
[----:B------:R-:W-:-:S03]  /*4ee0*/  IMAD.U32 R24, R8, 0x10000, RZ ;  /* 0x0001000008187824 */ /* 0x000fc600078e00ff */
[----:B------:R-:W-:Y:S02]  /*4ef0*/  I2I.S8.S32.SAT R28, R28 ;  /* 0x0000001c001c7238 */ /* 0x000fe40000001000 */
[----:B------:R-:W-:Y:S01]  /*4f00*/  PRMT R26, R14, 0x8880, RZ ;  /* 0x000088800e1a7816 */ /* 0x000fe200000000ff */
[----:B------:R-:W-:Y:S01]  /*4f10*/  IMAD.U32 R14, R10, 0x10000, RZ ;  /* 0x000100000a0e7824 */ /* 0x000fe200078e00ff */
[----:B0-----:R-:W-:Y:S01]  /*4f20*/  PRMT R27, R28, 0x8880, RZ ;  /* 0x000088801c1b7816 */ /* 0x001fe200000000ff */
[----:B------:R-:W-:Y:S01]  /*4f30*/  FMUL.FTZ R10, R24, UR7 ;  /* 0x00000007180a7c20 */ /* 0x000fe20008410000 */
[----:B------:R0:W1:Y:S01]  /*4f40*/  F2I.NTZ R8, R25 ;  /* 0x0000001900087305 */ /* 0x0000620000203100 */
[----:B------:R-:W-:Y:S01]  /*4f50*/  IMAD.U32 R24, R11, 0x10000, RZ ;  /* 0x000100000b187824 */ /* 0x000fe200078e00ff */
[----:B------:R-:W-:Y:S01]  /*4f60*/  PRMT R11, R26, 0x3340, R27 ;  /* 0x000033401a0b7816 */ /* 0x000fe2000000001b */
[----:B--2---:R-:W-:Y:S01]  /*4f70*/  VIADD R12, R12, UR8 ;  /* 0x000000080c0c7c36 */ /* 0x004fe20008000000 */
[----:B------:R-:W-:Y:S01]  /*4f80*/  PRMT R26, R18, 0x8880, RZ ;  /* 0x00008880121a7816 */ /* 0x000fe200000000ff */
[----:B------:R-:W-:Y:S01]  /*4f90*/  FMUL.FTZ R14, R14, UR7 ;  /* 0x000000070e0e7c20 */ /* 0x000fe20008410000 */
[----:B------:R-:W-:Y:S01]  /*4fa0*/  I2I.S8.S32.SAT R18, R9 ;  /* 0x0000000900127238 */ /* 0x000fe20000001000 */
[----:B------:R-:W-:Y:S01]  /*4fb0*/  FMUL.FTZ R24, R24, UR7 ;  /* 0x0000000718187c20 */ /* 0x000fe20008410000 */
[----:B------:R-:W2:Y:S01]  /*4fc0*/  F2I.NTZ R4, R4 ;  /* 0x0000000400047305 */ /* 0x000ea20000203100 */
[----:B0-----:R-:W-:Y:S01]  /*4fd0*/  VIADD R25, R13, UR8 ;  /* 0x000000080d197c36 */ /* 0x001fe20008000000 */
[----:B------:R-:W-:-:S02]  /*4fe0*/  I2I.S8.S32.SAT R13, R23 ;  /* 0x00000017000d7238 */ /* 0x000fc40000001000 */
[----:B------:R-:W-:Y:S02]  /*4ff0*/  PRMT R23, R22, 0x8880, RZ ;  /* 0x0000888016177816 */ /* 0x000fe400000000ff */
[----:B------:R-:W-:Y:S01]  /*5000*/  I2I.S8.S32.SAT R22, R12 ;  /* 0x0000000c00167238 */ /* 0x000fe20000001000 */
[----:B------:R-:W-:Y:S01]  /*5010*/  IMAD.MOV.U32 R12, RZ, RZ, R26 ;  /* 0x000000ffff0c7224 */ /* 0x000fe200078e001a */
[----:B------:R-:W0:Y:S01]  /*5020*/  F2I.NTZ R17, R17 ;  /* 0x0000001100117305 */ /* 0x000e220000203100 */
[----:B------:R-:W-:Y:S01]  /*5030*/  PRMT R13, R13, 0x8880, RZ ;  /* 0x000088800d0d7816 */ /* 0x000fe200000000ff */
[----:B------:R-:W-:Y:S01]  /*5040*/  IMAD.MOV.U32 R9, RZ, RZ, R23 ;  /* 0x000000ffff097224 */ /* 0x000fe200078e0017 */
[----:B------:R-:W-:Y:S01]  /*5050*/  PRMT R18, R18, 0x8880, RZ ;  /* 0x0000888012127816 */ /* 0x000fe200000000ff */
[----:B-1----:R-:W-:Y:S01]  /*5060*/  VIADD R8, R8, UR8 ;  /* 0x0000000808087c36 */ /* 0x002fe20008000000 */
[----:B------:R-:W-:Y:S02]  /*5070*/  I2I.S8.S32.SAT R25, R25 ;  /* 0x0000001900197238 */ /* 0x000fe40000001000 */
[----:B------:R-:W-:Y:S01]  /*5080*/  PRMT R26, R22, 0x8880, RZ ;  /* 0x00008880161a7816 */ /* 0x000fe200000000ff */
[----:B------:R-:W1:Y:S01]  /*5090*/  F2I.NTZ R19, R19 ;  /* 0x0000001300137305 */ /* 0x000e620000203100 */
[----:B------:R-:W-:Y:S01]  /*50a0*/  PRMT R18, R13, 0x3340, R18 ;  /* 0x000033400d127816 */ /* 0x000fe20000000012 */
[----:B--2---:R-:W-:Y:S01]  /*50b0*/  VIADD R4, R4, UR8 ;  /* 0x0000000804047c36 */ /* 0x004fe20008000000 */
[----:B------:R-:W2:Y:S01]  /*50c0*/  S2R R13, SR_TID.X ;  /* 0x00000000000d7919 */ /* 0x000ea20000002100 */
[----:B------:R-:W-:-:S02]  /*50d0*/  PRMT R25, R25, 0x8880, RZ ;  /* 0x0000888019197816 */ /* 0x000fc400000000ff */
[----:B------:R-:W-:Y:S01]  /*50e0*/  PRMT R9, R9, 0x3340, R26 ;  /* 0x0000334009097816 */ /* 0x000fe2000000001a */
[----:B0-----:R-:W-:Y:S01]  /*50f0*/  VIADD R17, R17, UR8 ;  /* 0x0000000811117c36 */ /* 0x001fe20008000000 */
[----:B------:R-:W0:Y:S01]  /*5100*/  F2I.NTZ R10, R10 ;  /* 0x0000000a000a7305 */ /* 0x000e220000203100 */
[----:B------:R-:W-:Y:S01]  /*5110*/  IMAD.MOV.U32 R23, RZ, RZ, R25 ;  /* 0x000000ffff177224 */ /* 0x000fe200078e0019 */
[----:B------:R-:W-:Y:S02]  /*5120*/  I2I.S8.S32.SAT R4, R4 ;  /* 0x0000000400047238 */ /* 0x000fe40000001000 */
[----:B------:R-:W-:Y:S02]  /*5130*/  I2I.S8.S32.SAT R17, R17 ;  /* 0x0000001100117238 */ /* 0x000fe40000001000 */
[----:B------:R-:W-:Y:S01]  /*5140*/  PRMT R12, R12, 0x3340, R23 ;  /* 0x000033400c0c7816 */ /* 0x000fe20000000017 */
[----:B-1----:R-:W-:Y:S01]  /*5150*/  VIADD R19, R19, UR8 ;  /* 0x0000000813137c36 */ /* 0x002fe20008000000 */
[----:B------:R-:W1:Y:S01]  /*5160*/  F2I.NTZ R14, R14 ;  /* 0x0000000e000e7305 */ /* 0x000e620000203100 */
[----:B------:R-:W-:-:S02]  /*5170*/  PRMT R23, R4, 0x8880, RZ ;  /* 0x0000888004177816 */ /* 0x000fc400000000ff */
[----:B------:R-:W-:Y:S02]  /*5180*/  I2I.S8.S32.SAT R4, R8 ;  /* 0x0000000800047238 */ /* 0x000fe40000001000 */
[----:B------:R-:W-:Y:S01]  /*5190*/  I2I.S8.S32.SAT R19, R19 ;  /* 0x0000001300137238 */ /* 0x000fe20000001000 */
[----:B------:R-:W-:Y:S01]  /*51a0*/  IMAD.MOV.U32 R8, RZ, RZ, R23 ;  /* 0x000000ffff087224 */ /* 0x000fe200078e0017 */
[----:B------:R-:W-:Y:S01]  /*51b0*/  PRMT R17, R17, 0x8880, RZ ;  /* 0x0000888011117816 */ /* 0x000fe200000000ff */
[----:B------:R3:W4:Y:S01]  /*51c0*/  F2I.NTZ R22, R24 ;  /* 0x0000001800167305 */ /* 0x0007220000203100 */
[----:B0-----:R-:W-:Y:S01]  /*51d0*/  VIADD R10, R10, UR8 ;  /* 0x000000080a0a7c36 */ /* 0x001fe20008000000 */
[----:B------:R-:W-:Y:S02]  /*51e0*/  PRMT R19, R19, 0x8880, RZ ;  /* 0x0000888013137816 */ /* 0x000fe400000000ff */
[----:B------:R-:W-:Y:S01]  /*51f0*/  PRMT R23, R4, 0x8880, RZ ;  /* 0x0000888004177816 */ /* 0x000fe200000000ff */
[----:B------:R-:W-:Y:S01]  /*5200*/  IMAD.MOV.U32 R4, RZ, RZ, R17 ;  /* 0x000000ffff047224 */ /* 0x000fe200078e0011 */
[----:B------:R-:W-:Y:S01]  /*5210*/  I2I.S8.S32.SAT R10, R10 ;  /* 0x0000000a000a7238 */ /* 0x000fe20000001000 */
[----:B-1----:R-:W-:Y:S01]  /*5220*/  VIADD R14, R14, UR8 ;  /* 0x000000080e0e7c36 */ /* 0x002fe20008000000 */
[----:B------:R-:W-:-:S02]  /*5230*/  PRMT R23, R8, 0x3340, R23 ;  /* 0x0000334008177816 */ /* 0x000fc40000000017 */
[----:B---3--:R-:W-:Y:S01]  /*5240*/  PRMT R24, R10, 0x8880, RZ ;  /* 0x000088800a187816 */ /* 0x008fe200000000ff */
[----:B------:R-:W-:Y:S01]  /*5250*/  IMAD.MOV.U32 R10, RZ, RZ, R19 ;  /* 0x000000ffff0a7224 */ /* 0x000fe200078e0013 */
[----:B------:R-:W-:Y:S02]  /*5260*/  I2I.S8.S32.SAT R14, R14 ;  /* 0x0000000e000e7238 */ /* 0x000fe40000001000 */
[----:B------:R-:W-:Y:S01]  /*5270*/  PRMT R11, R12, 0x5410, R11 ;  /* 0x000054100c0b7816 */ /* 0x000fe2000000000b */
[----:B----4-:R-:W-:Y:S01]  /*5280*/  VIADD R22, R22, UR8 ;  /* 0x0000000816167c36 */ /* 0x010fe20008000000 */
[----:B------:R-:W-:Y:S01]  /*5290*/  PRMT R17, R14, 0x8880, RZ ;  /* 0x000088800e117816 */ /* 0x000fe200000000ff */
[----:B------:R-:W-:Y:S02]  /*52a0*/  IMAD.MOV.U32 R14, RZ, RZ, R15 ;  /* 0x000000ffff0e7224 */ /* 0x000fe400078e000f */
[----:B------:R-:W-:Y:S01]  /*52b0*/  IMAD.MOV.U32 R19, RZ, RZ, R24 ;  /* 0x000000ffff137224 */ /* 0x000fe200078e0018 */
[----:B------:R-:W-:-:S02]  /*52c0*/  I2I.S8.S32.SAT R22, R22 ;  /* 0x0000001600167238 */ /* 0x000fc40000001000 */
[----:B------:R-:W-:Y:S02]  /*52d0*/  PRMT R17, R10, 0x3340, R17 ;  /* 0x000033400a117816 */ /* 0x000fe40000000011 */
[----:B------:R-:W-:Y:S02]  /*52e0*/  PRMT R15, R22, 0x8880, RZ ;  /* 0x00008880160f7816 */ /* 0x000fe400000000ff */
[----:B------:R-:W-:Y:S02]  /*52f0*/  PRMT R4, R4, 0x3340, R19 ;  /* 0x0000334004047816 */ /* 0x000fe40000000013 */
[----:B------:R-:W-:Y:S01]  /*5300*/  PRMT R8, R14, 0x3340, R15 ;  /* 0x000033400e087816 */ /* 0x000fe2000000000f */
[----:B--2---:R-:W-:Y:S01]  /*5310*/  IMAD.U32 R14, R13, 0x10, R20 ;  /* 0x000000100d0e7824 */ /* 0x004fe200078e0014 */
[----:B------:R-:W-:Y:S02]  /*5320*/  PRMT R10, R18, 0x5410, R9 ;  /* 0x00005410120a7816 */ /* 0x000fe40000000009 */
[----:B------:R-:W-:Y:S01]  /*5330*/  PRMT R9, R4, 0x5410, R23 ;  /* 0x0000541004097816 */ /* 0x000fe20000000017 */
[----:B------:R-:W-:Y:S01]  /*5340*/  IMAD.MOV.U32 R4, RZ, RZ, R16 ;  /* 0x000000ffff047224 */ /* 0x000fe200078e0010 */
[----:B------:R-:W-:-:S02]  /*5350*/  LEA.HI.X R15, R5, R21, RZ, 0x4, P0 ;  /* 0x00000015050f7211 */ /* 0x000fc400000f24ff */
[----:B------:R-:W-:-:S05]  /*5360*/  PRMT R8, R8, 0x5410, R17 ;  /* 0x0000541008087816 */ /* 0x000fca0000000011 */
[----:B------:R1:W-:Y:S02]  /*5370*/  STG.E.128 desc[UR18][R14.64], R8 ;  /* 0x000000080e007986 */ /* 0x0003e4000c101d12 */
.L_x_35:
[----:B------:R-:W-:Y:S05]  /*5380*/  BSYNC.RECONVERGENT B1 ;  /* 0x0000000000017941 */ /* 0x000fea0003800200 */
.L_x_34:
[----:B------:R-:W-:Y:S05]  /*5390*/  @!P1 BRA `(.L_x_33) ;  /* 0x0000001000309947 */ /* 0x000fea0003800000 */
[----:B------:R-:W-:-:S07]  /*53a0*/  VIADD R5, R4, UR17 ;  /* 0x0000001104057c36 */ /* 0x000fce0008000000 */
.L_x_36:
[----:B-1----:R-:W-:-:S06]  /*53b0*/  IMAD.WIDE.U32 R8, R4, 0x20, R6 ;  /* 0x0000002004087825 */ /* 0x002fcc00078e0006 */
[----:B0-----:R-:W2:Y:S02]  /*53c0*/  LDG.E.ENL2.256 R12, R8, desc[UR18][R8.64] ;  /* 0xfe0000120808797e */ /* 0x001ea4000812190c */
[C---:B--2---:R-:W-:Y:S01]  /*53d0*/  IMAD.U32 R16, R15.reuse, 0x10000, RZ ;  /* 0x000100000f107824 */ /* 0x044fe200078e00ff */
[----:B------:R-:W-:Y:S01]  /*53e0*/  PRMT R15, R15, 0x7632, R15 ;  /* 0x000076320f0f7816 */ /* 0x000fe2000000000f */
[----:B------:R-:W-:Y:S01]  /*53f0*/  IMAD.U32 R25, R8, 0x10000, RZ ;  /* 0x0001000008197824 */ /* 0x000fe200078e00ff */
[----:B------:R-:W-:Y:S01]  /*5400*/  PRMT R8, R10, 0x7632, R8 ;  /* 0x000076320a087816 */ /* 0x000fe20000000008 */
[----:B------:R-:W-:Y:S01]  /*5410*/  FMUL.FTZ R24, R16, UR7 ;  /* 0x0000000710187c20 */ /* 0x000fe20008410000 */
[C---:B------:R-:W-:Y:S02]  /*5420*/  IMAD.U32 R16, R14.reuse, 0x10000, RZ ;  /* 0x000100000e107824 */ /* 0x040fe400078e00ff */
[----:B------:R-:W-:Y:S01]  /*5430*/  FMUL.FTZ R25, R25, UR7 ;  /* 0x0000000719197c20 */ /* 0x000fe20008410000 */
[----:B------:R-:W-:Y:S01]  /*5440*/  IMAD.U32 R17, R13, 0x10000, RZ ;  /* 0x000100000d117824 */ /* 0x000fe200078e00ff */
[----:B------:R-:W-:Y:S01]  /*5450*/  PRMT R14, R14, 0x7632, R14 ;  /* 0x000076320e0e7816 */ /* 0x000fe2000000000e */
[----:B------:R-:W-:Y:S01]  /*5460*/  IMAD.U32 R26, R15, 0x10000, RZ ;  /* 0x000100000f1a7824 */ /* 0x000fe200078e00ff */
[----:B------:R-:W0:Y:S01]  /*5470*/  F2I.NTZ R24, R24 ;  /* 0x0000001800187305 */ /* 0x000e220000203100 */
[C---:B------:R-:W-:Y:S01]  /*5480*/  IMAD.U32 R18, R12.reuse, 0x10000, RZ ;  /* 0x000100000c127824 */ /* 0x040fe200078e00ff */
[----:B------:R-:W-:Y:S01]  /*5490*/  PRMT R12, R12, 0x7632, R12 ;  /* 0x000076320c0c7816 */ /* 0x000fe2000000000c */
[----:B------:R-:W-:Y:S01]  /*54a0*/  FMUL.FTZ R16, R16, UR7 ;  /* 0x0000000710107c20 */ /* 0x000fe20008410000 */
[----:B------:R-:W-:Y:S01]  /*54b0*/  FMUL.FTZ R23, R17, UR7 ;  /* 0x0000000711177c20 */ /* 0x000fe20008410000 */
[----:B------:R-:W-:Y:S01]  /*54c0*/  FMUL.FTZ R27, R26, UR7 ;  /* 0x000000071a1b7c20 */ /* 0x000fe20008410000 */
[----:B------:R-:W-:-:S02]  /*54d0*/  IMAD.U32 R26, R14, 0x10000, RZ ;  /* 0x000100000e1a7824 */ /* 0x000fc400078e00ff */
[----:B------:R-:W-:Y:S01]  /*54e0*/  FMUL.FTZ R22, R18, UR7 ;  /* 0x0000000712167c20 */ /* 0x000fe20008410000 */
[----:B------:R1:W2:Y:S01]  /*54f0*/  F2I.NTZ R15, R25 ;  /* 0x00000019000f7305 */ /* 0x0002a20000203100 */
[----:B------:R-:W-:Y:S01]  /*5500*/  IMAD.U32 R17, R11, 0x10000, RZ ;  /* 0x000100000b117824 */ /* 0x000fe200078e00ff */
[----:B------:R-:W-:Y:S01]  /*5510*/  PRMT R13, R13, 0x7632, R13 ;  /* 0x000076320d0d7816 */ /* 0x000fe2000000000d */
[----:B------:R-:W-:Y:S02]  /*5520*/  IMAD.U32 R19, R9, 0x10000, RZ ;  /* 0x0001000009137824 */ /* 0x000fe400078e00ff */
[----:B------:R-:W-:Y:S01]  /*5530*/  FMUL.FTZ R29, R26, UR7 ;  /* 0x000000071a1d7c20 */ /* 0x000fe20008410000 */
[----:B------:R-:W-:Y:S01]  /*5540*/  FMUL.FTZ R18, R17, UR7 ;  /* 0x0000000711127c20 */ /* 0x000fe20008410000 */
[----:B------:R-:W-:Y:S01]  /*5550*/  IMAD.U32 R17, R10, 0x10000, RZ ;  /* 0x000100000a117824 */ /* 0x000fe200078e00ff */
[----:B------:R-:W-:Y:S01]  /*5560*/  PRMT R10, R9, 0x7632, R10 ;  /* 0x00007632090a7816 */ /* 0x000fe2000000000a */
[----:B------:R3:W-:Y:S01]  /*5570*/  F2I.NTZ R14, R27 ;  /* 0x0000001b000e7305 */ /* 0x0007e20000203100 */
[----:B-1----:R-:W-:Y:S01]  /*5580*/  IMAD.U32 R25, R12, 0x10000, RZ ;  /* 0x000100000c197824 */ /* 0x002fe200078e00ff */
[----:B------:R-:W-:Y:S01]  /*5590*/  PRMT R11, R11, 0x7632, R11 ;  /* 0x000076320b0b7816 */ /* 0x000fe2000000000b */
[----:B------:R-:W-:-:S02]  /*55a0*/  IMAD.U32 R26, R13, 0x10000, RZ ;  /* 0x000100000d1a7824 */ /* 0x000fc400078e00ff */
[----:B------:R-:W-:Y:S01]  /*55b0*/  FMUL.FTZ R19, R19, UR7 ;  /* 0x0000000713137c20 */ /* 0x000fe20008410000 */
[----:B0-----:R-:W-:Y:S02]  /*55c0*/  VIADD R24, R24, UR8 ;  /* 0x0000000818187c36 */ /* 0x001fe40008000000 */
[----:B------:R-:W-:Y:S01]  /*55d0*/  FMUL.FTZ R17, R17, UR7 ;  /* 0x0000000711117c20 */ /* 0x000fe20008410000 */
[----:B------:R-:W-:Y:S01]  /*55e0*/  FMUL.FTZ R28, R26, UR7 ;  /* 0x000000071a1c7c20 */ /* 0x000fe20008410000 */
[----:B------:R-:W0:Y:S01]  /*55f0*/  F2I.NTZ R16, R16 ;  /* 0x0000001000107305 */ /* 0x000e220000203100 */
[----:B---3--:R-:W-:Y:S01]  /*5600*/  FMUL.FTZ R27, R25, UR7 ;  /* 0x00000007191b7c20 */ /* 0x008fe20008410000 */
[----:B------:R-:W-:Y:S01]  /*5610*/  IMAD.U32 R25, R11, 0x10000, RZ ;  /* 0x000100000b197824 */ /* 0x000fe200078e00ff */
[----:B------:R-:W-:Y:S01]  /*5620*/  PRMT R11, R8, 0x7632, R11 ;  /* 0x00007632080b7816 */ /* 0x000fe2000000000b */
[----:B--2---:R-:W-:Y:S02]  /*5630*/  VIADD R15, R15, UR8 ;  /* 0x000000080f0f7c36 */ /* 0x004fe40008000000 */
[----:B------:R-:W-:-:S02]  /*5640*/  FMUL.FTZ R26, R25, UR7 ;  /* 0x00000007191a7c20 */ /* 0x000fc40008410000 */
[----:B------:R-:W1:Y:S01]  /*5650*/  F2I.NTZ R23, R23 ;  /* 0x0000001700177305 */ /* 0x000e620000203100 */
[----:B------:R-:W-:-:S04]  /*5660*/  I2I.S8.S32.SAT R15, R15 ;  /* 0x0000000f000f7238 */ /* 0x000fc80000001000 */
[----:B------:R-:W-:Y:S01]  /*5670*/  PRMT R15, R15, 0x8880, RZ ;  /* 0x000088800f0f7816 */ /* 0x000fe200000000ff */
[----:B0-----:R-:W-:Y:S02]  /*5680*/  VIADD R16, R16, UR8 ;  /* 0x0000000810107c36 */ /* 0x001fe40008000000 */
[----:B------:R-:W0:Y:S03]  /*5690*/  F2I.NTZ R9, R27 ;  /* 0x0000001b00097305 */ /* 0x000e260000203100 */
[----:B------:R-:W-:Y:S01]  /*56a0*/  I2I.S8.S32.SAT R16, R16 ;  /* 0x0000001000107238 */ /* 0x000fe20000001000 */
[----:B-1----:R-:W-:-:S04]  /*56b0*/  VIADD R23, R23, UR8 ;  /* 0x0000000817177c36 */ /* 0x002fc80008000000 */
[----:B------:R1:W-:Y:S01]  /*56c0*/  F2I.NTZ R13, R29 ;  /* 0x0000001d000d7305 */ /* 0x0003e20000203100 */
[----:B------:R-:W-:Y:S01]  /*56d0*/  I2I.S8.S32.SAT R23, R23 ;  /* 0x0000001700177238 */ /* 0x000fe20000001000 */
[----:B0-----:R-:W-:-:S06]  /*56e0*/  VIADD R9, R9, UR8 ;  /* 0x0000000809097c36 */ /* 0x001fcc0008000000 */
[----:B------:R-:W0:Y:S01]  /*56f0*/  F2I.NTZ R22, R22 ;  /* 0x0000001600167305 */ /* 0x000e220000203100 */
[----:B-1----:R-:W-:Y:S01]  /*5700*/  VIADD R29, R14, UR8 ;  /* 0x000000080e1d7c36 */ /* 0x002fe20008000000 */
[----:B------:R-:W-:Y:S01]  /*5710*/  I2I.S8.S32.SAT R14, R24 ;  /* 0x00000018000e7238 */ /* 0x000fe20000001000 */
[----:B------:R-:W-:Y:S01]  /*5720*/  IMAD.U32 R24, R8, 0x10000, RZ ;  /* 0x0001000008187824 */ /* 0x000fe200078e00ff */
[----:B------:R-:W-:Y:S02]  /*5730*/  PRMT R23, R23, 0x8880, RZ ;  /* 0x0000888017177816 */ /* 0x000fe400000000ff */
[----:B------:R-:W-:Y:S01]  /*5740*/  I2I.S8.S32.SAT R29, R29 ;  /* 0x0000001d001d7238 */ /* 0x000fe20000001000 */
[----:B------:R-:W-:Y:S01]  /*5750*/  FMUL.FTZ R25, R24, UR7 ;  /* 0x0000000718197c20 */ /* 0x000fe20008410000 */
[----:B------:R1:W-:Y:S01]  /*5760*/  F2I.NTZ R12, R28 ;  /* 0x0000001c000c7305 */ /* 0x0003e20000203100 */
[----:B------:R-:W-:Y:S01]  /*5770*/  IMAD.U32 R24, R11, 0x10000, RZ ;  /* 0x000100000b187824 */ /* 0x000fe200078e00ff */
[----:B------:R-:W-:-:S03]  /*5780*/  PRMT R27, R29, 0x8880, RZ ;  /* 0x000088801d1b7816 */ /* 0x000fc600000000ff */
[----:B------:R-:W-:Y:S01]  /*5790*/  FMUL.FTZ R24, R24, UR7 ;  /* 0x0000000718187c20 */ /* 0x000fe20008410000 */
[----:B0-----:R-:W-:Y:S02]  /*57a0*/  VIADD R22, R22, UR8 ;  /* 0x0000000816167c36 */ /* 0x001fe40008000000 */
[----:B------:R-:W0:Y:S01]  /*57b0*/  F2I.NTZ R19, R19 ;  /* 0x0000001300137305 */ /* 0x000e220000203100 */
[----:B-1----:R-:W-:Y:S01]  /*57c0*/  PRMT R28, R14, 0x8880, RZ ;  /* 0x000088800e1c7816 */ /* 0x002fe200000000ff */
[----:B------:R-:W-:-:S04]  /*57d0*/  IMAD.U32 R14, R10, 0x10000, RZ ;  /* 0x000100000a0e7824 */ /* 0x000fc800078e00ff */
[----:B------:R-:W-:Y:S01]  /*57e0*/  FMUL.FTZ R14, R14, UR7 ;  /* 0x000000070e0e7c20 */ /* 0x000fe20008410000 */
[----:B------:R-:W-:Y:S01]  /*57f0*/  IMAD.MOV.U32 R10, RZ, RZ, R28 ;  /* 0x000000ffff0a7224 */ /* 0x000fe200078e001c */
[----:B------:R-:W1:Y:S04]  /*5800*/  F2I.NTZ R18, R18 ;  /* 0x0000001200127305 */ /* 0x000e680000203100 */
[----:B------:R-:W-:Y:S01]  /*5810*/  PRMT R10, R10, 0x3340, R27 ;  /* 0x000033400a0a7816 */ /* 0x000fe2000000001b */
[----:B0-----:R-:W-:-:S03]  /*5820*/  VIADD R19, R19, UR8 ;  /* 0x0000000813137c36 */ /* 0x001fc60008000000 */
[----:B------:R0:W2:Y:S02]  /*5830*/  F2I.NTZ R8, R26 ;  /* 0x0000001a00087305 */ /* 0x0000a40000203100 */
[----:B------:R-:W-:Y:S01]  /*5840*/  I2I.S8.S32.SAT R19, R19 ;  /* 0x0000001300137238 */ /* 0x000fe20000001000 */
[----:B-1----:R-:W-:-:S05]  /*5850*/  VIADD R18, R18, UR8 ;  /* 0x0000000812127c36 */ /* 0x002fca0008000000 */
[----:B------:R1:W3:Y:S01]  /*5860*/  F2I.NTZ R11, R25 ;  /* 0x00000019000b7305 */ /* 0x0002e20000203100 */
[----:B0-----:R-:W-:Y:S01]  /*5870*/  VIADD R26, R13, UR8 ;  /* 0x000000080d1a7c36 */ /* 0x001fe20008000000 */
[----:B------:R-:W-:Y:S01]  /*5880*/  PRMT R19, R19, 0x8880, RZ ;  /* 0x0000888013137816 */ /* 0x000fe200000000ff */
[----:B------:R-:W-:Y:S01]  /*5890*/  VIADD R13, R12, UR8 ;  /* 0x000000080c0d7c36 */ /* 0x000fe20008000000 */
[----:B------:R-:W-:Y:S02]  /*58a0*/  I2I.S8.S32.SAT R12, R22 ;  /* 0x00000016000c7238 */ /* 0x000fe40000001000 */
[----:B------:R-:W-:Y:S01]  /*58b0*/  I2I.S8.S32.SAT R18, R18 ;  /* 0x0000001200127238 */ /* 0x000fe20000001000 */
[----:B--2---:R-:W-:Y:S01]  /*58c0*/  VIADD R8, R8, UR8 ;  /* 0x0000000808087c36 */ /* 0x004fe20008000000 */
[----:B------:R-:W0:Y:S01]  /*58d0*/  F2I.NTZ R17, R17 ;  /* 0x0000001100117305 */ /* 0x000e220000203100 */
[----:B-1----:R-:W-:Y:S02]  /*58e0*/  PRMT R25, R16, 0x8880, RZ ;  /* 0x0000888010197816 */ /* 0x002fe400000000ff */
[----:B------:R-:W-:Y:S01]  /*58f0*/  I2I.S8.S32.SAT R16, R9 ;  /* 0x0000000900107238 */ /* 0x000fe20000001000 */
[----:B------:R-:W-:Y:S01]  /*5900*/  IMAD.MOV.U32 R9, RZ, RZ, R23 ;  /* 0x000000ffff097224 */ /* 0x000fe200078e0017 */
[----:B------:R-:W-:Y:S01]  /*5910*/  I2I.S8.S32.SAT R22, R13 ;  /* 0x0000000d00167238 */ /* 0x000fe20000001000 */
[----:B------:R-:W-:Y:S01]  /*5920*/  IMAD.MOV.U32 R13, RZ, RZ, R25 ;  /* 0x000000ffff0d7224 */ /* 0x000fe200078e0019 */
[----:B------:R-:W-:Y:S01]  /*5930*/  PRMT R23, R16, 0x8880, RZ ;  /* 0x0000888010177816 */ /* 0x000fe200000000ff */
[----:B------:R-:W1:Y:S01]  /*5940*/  F2I.NTZ R14, R14 ;  /* 0x0000000e000e7305 */ /* 0x000e620000203100 */
[----:B------:R-:W-:Y:S01]  /*5950*/  PRMT R22, R22, 0x8880, RZ ;  /* 0x0000888016167816 */ /* 0x000fe200000000ff */
[----:B---3--:R-:W-:Y:S01]  /*5960*/  VIADD R11, R11, UR8 ;  /* 0x000000080b0b7c36 */ /* 0x008fe20008000000 */
[----:B------:R-:W-:-:S02]  /*5970*/  PRMT R12, R12, 0x8880, RZ ;  /* 0x000088800c0c7816 */ /* 0x000fc400000000ff */
[----:B------:R-:W-:Y:S01]  /*5980*/  PRMT R9, R9, 0x3340, R22 ;  /* 0x0000334009097816 */ /* 0x000fe20000000016 */
[----:B0-----:R-:W-:Y:S02]  /*5990*/  VIADD R17, R17, UR8 ;  /* 0x0000000811117c36 */ /* 0x001fe40008000000 */
[----:B------:R0:W2:Y:S01]  /*59a0*/  F2I.NTZ R16, R24 ;  /* 0x0000001800107305 */ /* 0x0000a20000203100 */
[----:B------:R-:W-:Y:S02]  /*59b0*/  I2I.S8.S32.SAT R22, R8 ;  /* 0x0000000800167238 */ /* 0x000fe40000001000 */
[----:B------:R-:W-:Y:S02]  /*59c0*/  PRMT R12, R12, 0x3340, R23 ;  /* 0x000033400c0c7816 */ /* 0x000fe40000000017 */
[----:B------:R-:W-:Y:S01]  /*59d0*/  I2I.S8.S32.SAT R17, R17 ;  /* 0x0000001100117238 */ /* 0x000fe20000001000 */
[----:B-1----:R-:W-:Y:S01]  /*59e0*/  VIADD R14, R14, UR8 ;  /* 0x000000080e0e7c36 */ /* 0x002fe20008000000 */
[----:B------:R-:W-:-:S02]  /*59f0*/  PRMT R22, R22, 0x8880, RZ ;  /* 0x0000888016167816 */ /* 0x000fc400000000ff */
[----:B0-----:R-:W-:Y:S02]  /*5a00*/  PRMT R24, R18, 0x8880, RZ ;  /* 0x0000888012187816 */ /* 0x001fe400000000ff */
[----:B------:R-:W-:Y:S02]  /*5a10*/  PRMT R23, R17, 0x8880, RZ ;  /* 0x0000888011177816 */ /* 0x000fe400000000ff */
[----:B------:R-:W-:Y:S01]  /*5a20*/  I2I.S8.S32.SAT R18, R11 ;  /* 0x0000000b00127238 */ /* 0x000fe20000001000 */
[----:B--2---:R-:W-:Y:S01]  /*5a30*/  VIADD R16, R16, UR8 ;  /* 0x0000000810107c36 */ /* 0x004fe20008000000 */
[----:B------:R-:W-:Y:S01]  /*5a40*/  I2I.S8.S32.SAT R17, R14 ;  /* 0x0000000e00117238 */ /* 0x000fe20000001000 */
[----:B------:R-:W-:Y:S01]  /*5a50*/  IMAD.MOV.U32 R14, RZ, RZ, R19 ;  /* 0x000000ffff0e7224 */ /* 0x000fe200078e0013 */
[----:B------:R-:W-:Y:S01]  /*5a60*/  I2I.S8.S32.SAT R26, R26 ;  /* 0x0000001a001a7238 */ /* 0x000fe20000001000 */
[----:B------:R-:W-:Y:S01]  /*5a70*/  IMAD.MOV.U32 R8, RZ, RZ, R24 ;  /* 0x000000ffff087224 */ /* 0x000fe200078e0018 */
[----:B------:R-:W-:Y:S01]  /*5a80*/  I2I.S8.S32.SAT R16, R16 ;  /* 0x0000001000107238 */ /* 0x000fe20000001000 */
[----:B------:R-:W-:Y:S01]  /*5a90*/  IMAD.MOV.U32 R19, RZ, RZ, R22 ;  /* 0x000000ffff137224 */ /* 0x000fe200078e0016 */
[----:B------:R-:W-:Y:S01]  /*5aa0*/  PRMT R18, R18, 0x8880, RZ ;  /* 0x0000888012127816 */ /* 0x000fe200000000ff */
[----:B------:R-:W-:Y:S01]  /*5ab0*/  IMAD.MOV.U32 R11, RZ, RZ, R23 ;  /* 0x000000ffff0b7224 */ /* 0x000fe200078e0017 */
[----:B------:R-:W-:-:S02]  /*5ac0*/  PRMT R26, R26, 0x8880, RZ ;  /* 0x000088801a1a7816 */ /* 0x000fc400000000ff */
[----:B------:R-:W-:Y:S02]  /*5ad0*/  PRMT R17, R17, 0x8880, RZ ;  /* 0x0000888011117816 */ /* 0x000fe400000000ff */
[----:B------:R-:W-:Y:S02]  /*5ae0*/  PRMT R16, R16, 0x8880, RZ ;  /* 0x0000888010107816 */ /* 0x000fe400000000ff */
[----:B------:R-:W-:Y:S02]  /*5af0*/  PRMT R23, R8, 0x3340, R19 ;  /* 0x0000334008177816 */ /* 0x000fe40000000013 */
[----:B------:R-:W-:Y:S02]  /*5b00*/  PRMT R8, R11, 0x3340, R18 ;  /* 0x000033400b087816 */ /* 0x000fe40000000012 */
[----:B------:R-:W-:Y:S01]  /*5b10*/  PRMT R13, R13, 0x3340, R26 ;  /* 0x000033400d0d7816 */ /* 0x000fe2000000001a */
[----:B------:R-:W-:Y:S01]  /*5b20*/  IMAD.WIDE.U32 R26, R4, 0x10, R20 ;  /* 0x00000010041a7825 */ /* 0x000fe200078e0014 */
[----:B------:R-:W-:-:S02]  /*5b30*/  PRMT R11, R14, 0x3340, R17 ;  /* 0x000033400e0b7816 */ /* 0x000fc40000000011 */
[----:B------:R-:W-:Y:S02]  /*5b40*/  PRMT R16, R15, 0x3340, R16 ;  /* 0x000033400f107816 */ /* 0x000fe40000000010 */
[----:B------:R-:W-:Y:S02]  /*5b50*/  PRMT R18, R12, 0x5410, R9 ;  /* 0x000054100c127816 */ /* 0x000fe40000000009 */
[----:B------:R-:W-:Y:S01]  /*5b60*/  PRMT R17, R8, 0x5410, R23 ;  /* 0x0000541008117816 */ /* 0x000fe20000000017 */
[----:B------:R-:W-:Y:S01]  /*5b70*/  IMAD.WIDE.U32 R8, R5, 0x20, R6 ;  /* 0x0000002005087825 */ /* 0x000fe200078e0006 */
[----:B------:R-:W-:Y:S02]  /*5b80*/  PRMT R19, R13, 0x5410, R10 ;  /* 0x000054100d137816 */ /* 0x000fe4000000000a */
        /* <DEDUP_REMOVED lines=8> */
[C---:B------:R-:W-:Y:S01]  /*5c10*/  IMAD.U32 R22, R14.reuse, 0x10000, RZ ;  /* 0x000100000e167824 */ /* 0x040fe200078e00ff */
[----:B------:R-:W-:Y:S01]  /*5c20*/  PRMT R14, R14, 0x7632, R14 ;  /* 0x000076320e0e7816 */ /* 0x000fe2000000000e */
[----:B0-----:R-:W-:-:S02]  /*5c30*/  IMAD.U32 R26, R15, 0x10000, RZ ;  /* 0x000100000f1a7824 */ /* 0x001fc400078e00ff */
[----:B------:R-:W-:Y:S01]  /*5c40*/  FMUL.FTZ R19, R25, UR7 ;  /* 0x0000000719137c20 */ /* 0x000fe20008410000 */
[C---:B------:R-:W-:Y:S01]  /*5c50*/  IMAD.U32 R23, R13.reuse, 0x10000, RZ ;  /* 0x000100000d177824 */ /* 0x040fe200078e00ff */
[----:B------:R-:W-:Y:S01]  /*5c60*/  PRMT R13, R13, 0x7632, R13 ;  /* 0x000076320d0d7816 */ /* 0x000fe2000000000d */
[----:B------:R-:W-:Y:S01]  /*5c70*/  FMUL.FTZ R29, R26, UR7 ;  /* 0x000000071a1d7c20 */ /* 0x000fe20008410000 */
[----:B------:R-:W-:Y:S02]  /*5c80*/  IMAD.U32 R26, R14, 0x10000, RZ ;  /* 0x000100000e1a7824 */ /* 0x000fe400078e00ff */
[----:B------:R-:W-:Y:S01]  /*5c90*/  FMUL.FTZ R22, R22, UR7 ;  /* 0x0000000716167c20 */ /* 0x000fe20008410000 */
[----:B------:R-:W0:Y:S01]  /*5ca0*/  F2I.NTZ R24, R24 ;  /* 0x0000001800187305 */ /* 0x000e220000203100 */
[----:B------:R-:W-:Y:S02]  /*5cb0*/  IMAD.U32 R25, R8, 0x10000, RZ ;  /* 0x0001000008197824 */ /* 0x000fe400078e00ff */
[----:B------:R-:W-:Y:S01]  /*5cc0*/  FMUL.FTZ R28, R26, UR7 ;  /* 0x000000071a1c7c20 */ /* 0x000fe20008410000 */
[----:B------:R-:W-:-:S02]  /*5cd0*/  IMAD.U32 R26, R13, 0x10000, RZ ;  /* 0x000100000d1a7824 */ /* 0x000fc400078e00ff */
[----:B------:R-:W-:Y:S01]  /*5ce0*/  FMUL.FTZ R23, R23, UR7 ;  /* 0x0000000717177c20 */ /* 0x000fe20008410000 */
[----:B------:R-:W-:Y:S01]  /*5cf0*/  FMUL.FTZ R25, R25, UR7 ;  /* 0x0000000719197c20 */ /* 0x000fe20008410000 */
[C---:B------:R-:W-:Y:S02]  /*5d00*/  IMAD.U32 R16, R11.reuse, 0x10000, RZ ;  /* 0x000100000b107824 */ /* 0x040fe400078e00ff */
[----:B------:R-:W-:Y:S01]  /*5d10*/  FMUL.FTZ R27, R26, UR7 ;  /* 0x000000071a1b7c20 */ /* 0x000fe20008410000 */
[----:B------:R-:W-:Y:S01]  /*5d20*/  F2I.NTZ R14, R29 ;  /* 0x0000001d000e7305 */ /* 0x000fe20000203100 */
[----:B------:R-:W-:Y:S01]  /*5d30*/  PRMT R11, R11, 0x7632, R11 ;  /* 0x000076320b0b7816 */ /* 0x000fe2000000000b */
[----:B------:R-:W-:Y:S01]  /*5d40*/  FMUL.FTZ R17, R16, UR7 ;  /* 0x0000000710117c20 */ /* 0x000fe20008410000 */
[C---:B------:R-:W-:Y:S01]  /*5d50*/  PRMT R8, R10.reuse, 0x7632, R8 ;  /* 0x000076320a087816 */ /* 0x040fe20000000008 */
[----:B------:R-:W-:Y:S01]  /*5d60*/  IMAD.U32 R16, R10, 0x10000, RZ ;  /* 0x000100000a107824 */ /* 0x000fe200078e00ff */
[C---:B------:R-:W-:Y:S01]  /*5d70*/  PRMT R10, R9.reuse, 0x7632, R10 ;  /* 0x00007632090a7816 */ /* 0x040fe2000000000a */
[----:B------:R-:W-:-:S02]  /*5d80*/  IMAD.U32 R18, R9, 0x10000, RZ ;  /* 0x0001000009127824 */ /* 0x000fc400078e00ff */
[----:B------:R-:W1:Y:S01]  /*5d90*/  F2I.NTZ R22, R22 ;  /* 0x0000001600167305 */ /* 0x000e620000203100 */
[----:B0-----:R-:W-:Y:S02]  /*5da0*/  VIADD R24, R24, UR8 ;  /* 0x0000000818187c36 */ /* 0x001fe40008000000 */
[----:B------:R-:W-:Y:S01]  /*5db0*/  FMUL.FTZ R16, R16, UR7 ;  /* 0x0000000710107c20 */ /* 0x000fe20008410000 */
[----:B------:R-:W-:-:S04]  /*5dc0*/  FMUL.FTZ R18, R18, UR7 ;  /* 0x0000000712127c20 */ /* 0x000fc80008410000 */
[----:B------:R-:W0:Y:S01]  /*5dd0*/  F2I.NTZ R19, R19 ;  /* 0x0000001300137305 */ /* 0x000e220000203100 */
[----:B-1----:R-:W-:-:S07]  /*5de0*/  VIADD R22, R22, UR8 ;  /* 0x0000000816167c36 */ /* 0x002fce0008000000 */
[----:B------:R1:W2:Y:S01]  /*5df0*/  F2I.NTZ R15, R25 ;  /* 0x00000019000f7305 */ /* 0x0002a20000203100 */
[----:B------:R-:W-:Y:S01]  /*5e00*/  I2I.S8.S32.SAT R22, R22 ;  /* 0x0000001600167238 */ /* 0x000fe20000001000 */
[----:B0-----:R-:W-:-:S06]  /*5e10*/  VIADD R19, R19, UR8 ;  /* 0x0000000813137c36 */ /* 0x001fcc0008000000 */
[----:B------:R0:W-:Y:S01]  /*5e20*/  F2I.NTZ R13, R28 ;  /* 0x0000001c000d7305 */ /* 0x0001e20000203100 */
[----:B-1----:R-:W-:-:S04]  /*5e30*/  IMAD.U32 R25, R12, 0x10000, RZ ;  /* 0x000100000c197824 */ /* 0x002fc800078e00ff */
[----:B------:R-:W-:Y:S01]  /*5e40*/  FMUL.FTZ R26, R25, UR7 ;  /* 0x00000007191a7c20 */ /* 0x000fe20008410000 */
[----:B------:R-:W-:Y:S01]  /*5e50*/  IMAD.U32 R25, R11, 0x10000, RZ ;  /* 0x000100000b197824 */ /* 0x000fe200078e00ff */
[----:B------:R-:W-:Y:S01]  /*5e60*/  PRMT R11, R8, 0x7632, R11 ;  /* 0x00007632080b7816 */ /* 0x000fe2000000000b */
[----:B------:R1:W3:Y:S01]  /*5e70*/  F2I.NTZ R12, R27 ;  /* 0x0000001b000c7305 */ /* 0x0002e20000203100 */
[----:B0-----:R-:W-:Y:S01]  /*5e80*/  VIADD R28, R14, UR8 ;  /* 0x000000080e1c7c36 */ /* 0x001fe20008000000 */
[----:B------:R-:W-:Y:S01]  /*5e90*/  I2I.S8.S32.SAT R14, R24 ;  /* 0x00000018000e7238 */ /* 0x000fe20000001000 */
[----:B------:R-:W-:Y:S01]  /*5ea0*/  FMUL.FTZ R25, R25, UR7 ;  /* 0x0000000719197c20 */ /* 0x000fe20008410000 */
[----:B------:R-:W-:Y:S02]  /*5eb0*/  IMAD.U32 R24, R8, 0x10000, RZ ;  /* 0x0001000008187824 */ /* 0x000fe400078e00ff */
[----:B------:R-:W-:Y:S01]  /*5ec0*/  I2I.S8.S32.SAT R28, R28 ;  /* 0x0000001c001c7238 */ /* 0x000fe20000001000 */
[----:B--2---:R-:W-:Y:S01]  /*5ed0*/  VIADD R15, R15, UR8 ;  /* 0x000000080f0f7c36 */ /* 0x004fe20008000000 */
[----:B------:R-:W0:Y:S02]  /*5ee0*/  F2I.NTZ R23, R23 ;  /* 0x0000001700177305 */ /* 0x000e240000203100 */
[----:B-1----:R-:W-:-:S02]  /*5ef0*/  PRMT R27, R28, 0x8880, RZ ;  /* 0x000088801c1b7816 */ /* 0x002fc400000000ff */
[----:B------:R-:W-:Y:S01]  /*5f00*/  I2I.S8.S32.SAT R15, R15 ;  /* 0x0000000f000f7238 */ /* 0x000fe20000001000 */
[----:B---3--:R-:W-:-:S03]  /*5f10*/  VIADD R12, R12, UR8 ;  /* 0x000000080c0c7c36 */ /* 0x008fc60008000000 */
[----:B------:R1:W2:Y:S01]  /*5f20*/  F2I.NTZ R9, R26 ;  /* 0x0000001a00097305 */ /* 0x0002a20000203100 */
[----:B0-----:R-:W-:-:S07]  /*5f30*/  VIADD R23, R23, UR8 ;  /* 0x0000000817177c36 */ /* 0x001fce0008000000 */
[----:B------:R-:W0:Y:S01]  /*5f40*/  F2I.NTZ R17, R17 ;  /* 0x0000001100117305 */ /* 0x000e220000203100 */
[----:B-1----:R-:W-:Y:S01]  /*5f50*/  PRMT R26, R14, 0x8880, RZ ;  /* 0x000088800e1a7816 */ /* 0x002fe200000000ff */
[----:B------:R-:W-:Y:S02]  /*5f60*/  IMAD.U32 R14, R10, 0x10000, RZ ;  /* 0x000100000a0e7824 */ /* 0x000fe400078e00ff */
[----:B------:R-:W-:Y:S01]  /*5f70*/  FMUL.FTZ R10, R24, UR7 ;  /* 0x00000007180a7c20 */ /* 0x000fe20008410000 */
[----:B------:R-:W-:Y:S01]  /*5f80*/  IMAD.U32 R24, R11, 0x10000, RZ ;  /* 0x000100000b187824 */ /* 0x000fe200078e00ff */
[----:B------:R-:W-:Y:S01]  /*5f90*/  PRMT R11, R26, 0x3340, R27 ;  /* 0x000033401a0b7816 */ /* 0x000fe2000000001b */
[----:B------:R-:W-:Y:S01]  /*5fa0*/  FMUL.FTZ R14, R14, UR7 ;  /* 0x000000070e0e7c20 */ /* 0x000fe20008410000 */
[----:B------:R-:W-:Y:S01]  /*5fb0*/  PRMT R26, R22, 0x8880, RZ ;  /* 0x00008880161a7816 */ /* 0x000fe200000000ff */
[----:B------:R1:W3:Y:S01]  /*5fc0*/  F2I.NTZ R8, R25 ;  /* 0x0000001900087305 */ /* 0x0002e20000203100 */
[----:B------:R-:W-:Y:S01]  /*5fd0*/  I2I.S8.S32.SAT R22, R12 ;  /* 0x0000000c00167238 */ /* 0x000fe20000001000 */
[----:B------:R-:W-:Y:S01]  /*5fe0*/  FMUL.FTZ R24, R24, UR7 ;  /* 0x0000000718187c20 */ /* 0x000fe20008410000 */
[----:B------:R-:W-:Y:S01]  /*5ff0*/  I2I.S8.S32.SAT R23, R23 ;  /* 0x0000001700177238 */ /* 0x000fe20000001000 */
[----:B------:R-:W-:Y:S01]  /*6000*/  IMAD.MOV.U32 R12, RZ, RZ, R26 ;  /* 0x000000ffff0c7224 */ /* 0x000fe200078e001a */
[----:B------:R-:W-:Y:S01]  /*6010*/  PRMT R26, R22, 0x8880, RZ ;  /* 0x00008880161a7816 */ /* 0x000fe200000000ff */
[----:B--2---:R-:W-:Y:S01]  /*6020*/  VIADD R9, R9, UR8 ;  /* 0x0000000809097c36 */ /* 0x004fe20008000000 */
[----:B------:R-:W-:Y:S01]  /*6030*/  PRMT R23, R23, 0x8880, RZ ;  /* 0x0000888017177816 */ /* 0x000fe200000000ff */
[----:B------:R-:W2:Y:S01]  /*6040*/  F2I.NTZ R16, R16 ;  /* 0x0000001000107305 */ /* 0x000ea20000203100 */
[----:B-1----:R-:W-:Y:S01]  /*6050*/  VIADD R25, R13, UR8 ;  /* 0x000000080d197c36 */ /* 0x002fe20008000000 */
[----:B------:R-:W-:Y:S01]  /*6060*/  I2I.S8.S32.SAT R13, R19 ;  /* 0x00000013000d7238 */ /* 0x000fe20000001000 */
[----:B0-----:R-:W-:Y:S01]  /*6070*/  VIADD R17, R17, UR8 ;  /* 0x0000000811117c36 */ /* 0x001fe20008000000 */
[----:B------:R-:W-:Y:S01]  /*6080*/  I2I.S8.S32.SAT R19, R9 ;  /* 0x0000000900137238 */ /* 0x000fe20000001000 */
[----:B------:R-:W-:Y:S01]  /*6090*/  IMAD.MOV.U32 R9, RZ, RZ, R23 ;  /* 0x000000ffff097224 */ /* 0x000fe200078e0017 */
[----:B------:R-:W-:Y:S01]  /*60a0*/  PRMT R13, R13, 0x8880, RZ ;  /* 0x000088800d0d7816 */ /* 0x000fe200000000ff */
[----:B---3--:R-:W-:Y:S01]  /*60b0*/  VIADD R8, R8, UR8 ;  /* 0x0000000808087c36 */ /* 0x008fe20008000000 */
[----:B------:R-:W0:Y:S01]  /*60c0*/  F2I.NTZ R18, R18 ;  /* 0x0000001200127305 */ /* 0x000e220000203100 */
[----:B------:R-:W-:-:S02]  /*60d0*/  I2I.S8.S32.SAT R25, R25 ;  /* 0x0000001900197238 */ /* 0x000fc40000001000 */
[----:B------:R-:W-:Y:S01]  /*60e0*/  IMAD.MOV.U32 R22, RZ, RZ, R13 ;  /* 0x000000ffff167224 */ /* 0x000fe200078e000d */
[----:B------:R-:W-:Y:S02]  /*60f0*/  I2I.S8.S32.SAT R17, R17 ;  /* 0x0000001100117238 */ /* 0x000fe40000001000 */
[----:B------:R-:W-:Y:S01]  /*6100*/  PRMT R25, R25, 0x8880, RZ ;  /* 0x0000888019197816 */ /* 0x000fe200000000ff */
[----:B--2---:R-:W-:Y:S01]  /*6110*/  VIADD R16, R16, UR8 ;  /* 0x0000000810107c36 */ /* 0x004fe20008000000 */
[----:B------:R-:W1:Y:S01]  /*6120*/  F2I.NTZ R10, R10 ;  /* 0x0000000a000a7305 */ /* 0x000e620000203100 */
[----:B------:R-:W-:Y:S02]  /*6130*/  PRMT R19, R19, 0x8880, RZ ;  /* 0x0000888013137816 */ /* 0x000fe400000000ff */
[----:B------:R-:W-:Y:S01]  /*6140*/  IMAD.MOV.U32 R23, RZ, RZ, R25 ;  /* 0x000000ffff177224 */ /* 0x000fe200078e0019 */
[----:B------:R-:W-:Y:S02]  /*6150*/  I2I.S8.S32.SAT R16, R16 ;  /* 0x0000001000107238 */ /* 0x000fe40000001000 */
[----:B------:R-:W-:Y:S01]  /*6160*/  PRMT R22, R22, 0x3340, R19 ;  /* 0x0000334016167816 */ /* 0x000fe20000000013 */
[----:B0-----:R-:W-:Y:S01]  /*6170*/  VIADD R18, R18, UR8 ;  /* 0x0000000812127c36 */ /* 0x001fe20008000000 */
[----:B------:R-:W0:Y:S01]  /*6180*/  F2I.NTZ R14, R14 ;  /* 0x0000000e000e7305 */ /* 0x000e220000203100 */
[----:B------:R-:W-:-:S02]  /*6190*/  PRMT R12, R12, 0x3340, R23 ;  /* 0x000033400c0c7816 */ /* 0x000fc40000000017 */
[----:B------:R-:W-:Y:S02]  /*61a0*/  PRMT R23, R16, 0x8880, RZ ;  /* 0x0000888010177816 */ /* 0x000fe400000000ff */
[----:B------:R-:W-:Y:S01]  /*61b0*/  I2I.S8.S32.SAT R18, R18 ;  /* 0x0000001200127238 */ /* 0x000fe20000001000 */
[----:B-1----:R-:W-:Y:S02]  /*61c0*/  VIADD R10, R10, UR8 ;  /* 0x000000080a0a7c36 */ /* 0x002fe40008000000 */
[----:B------:R1:W2:Y:S01]  /*61d0*/  F2I.NTZ R13, R24 ;  /* 0x00000018000d7305 */ /* 0x0002a20000203100 */
[----:B------:R-:W-:Y:S02]  /*61e0*/  PRMT R19, R18, 0x8880, RZ ;  /* 0x0000888012137816 */ /* 0x000fe400000000ff */
[----:B------:R-:W-:Y:S02]  /*61f0*/  PRMT R18, R15, 0x8880, RZ ;  /* 0x000088800f127816 */ /* 0x000fe400000000ff */
[----:B------:R-:W-:Y:S01]  /*6200*/  I2I.S8.S32.SAT R16, R10 ;  /* 0x0000000a00107238 */ /* 0x000fe20000001000 */
[----:B------:R-:W-:Y:S01]  /*6210*/  IMAD.MOV.U32 R10, RZ, RZ, R23 ;  /* 0x000000ffff0a7224 */ /* 0x000fe200078e0017 */
[----:B------:R-:W-:Y:S01]  /*6220*/  PRMT R9, R9, 0x3340, R26 ;  /* 0x0000334009097816 */ /* 0x000fe2000000001a */
[----:B0-----:R-:W-:Y:S01]  /*6230*/  VIADD R14, R14, UR8 ;  /* 0x000000080e0e7c36 */ /* 0x001fe20008000000 */
[----:B-1----:R-:W-:-:S02]  /*6240*/  PRMT R24, R17, 0x8880, RZ ;  /* 0x0000888011187816 */ /* 0x002fc400000000ff */
[----:B------:R-:W-:Y:S02]  /*6250*/  I2I.S8.S32.SAT R17, R8 ;  /* 0x0000000800117238 */ /* 0x000fe40000001000 */
[----:B------:R-:W-:Y:S01]  /*6260*/  I2I.S8.S32.SAT R14, R14 ;  /* 0x0000000e000e7238 */ /* 0x000fe20000001000 */
[----:B------:R-:W-:Y:S01]  /*6270*/  IMAD.MOV.U32 R8, RZ, RZ, R24 ;  /* 0x000000ffff087224 */ /* 0x000fe200078e0018 */
[----:B------:R-:W-:Y:S01]  /*6280*/  PRMT R24, R17, 0x8880, RZ ;  /* 0x0000888011187816 */ /* 0x000fe200000000ff */
[----:B--2---:R-:W-:Y:S01]  /*6290*/  VIADD R13, R13, UR8 ;  /* 0x000000080d0d7c36 */ /* 0x004fe20008000000 */
[----:B------:R-:W-:Y:S02]  /*62a0*/  PRMT R17, R16, 0x8880, RZ ;  /* 0x0000888010117816 */ /* 0x000fe400000000ff */
[----:B------:R-:W-:Y:S01]  /*62b0*/  PRMT R16, R14, 0x8880, RZ ;  /* 0x000088800e107816 */ /* 0x000fe200000000ff */
[----:B------:R-:W-:Y:S01]  /*62c0*/  IMAD.MOV.U32 R14, RZ, RZ, R18 ;  /* 0x000000ffff0e7224 */ /* 0x000fe200078e0012 */
[----:B------:R-:W-:Y:S01]  /*62d0*/  I2I.S8.S32.SAT R15, R13 ;  /* 0x0000000d000f7238 */ /* 0x000fe20000001000 */
[----:B------:R-:W-:Y:S01]  /*62e0*/  IMAD.MOV.U32 R13, RZ, RZ, R19 ;  /* 0x000000ffff0d7224 */ /* 0x000fe200078e0013 */
[----:B------:R-:W-:Y:S01]  /*62f0*/  PRMT R11, R12, 0x5410, R11 ;  /* 0x000054100c0b7816 */ /* 0x000fe2000000000b */
[----:B------:R-:W-:Y:S01]  /*6300*/  IMAD.MOV.U32 R19, RZ, RZ, R24 ;  /* 0x000000ffff137224 */ /* 0x000fe200078e0018 */
[----:B------:R-:W-:Y:S01]  /*6310*/  PRMT R15, R15, 0x8880, RZ ;  /* 0x000088800f0f7816 */ /* 0x000fe200000000ff */
[----:B------:R-:W-:Y:S01]  /*6320*/  IMAD.MOV.U32 R12, RZ, RZ, R20 ;  /* 0x000000ffff0c7224 */ /* 0x000fe200078e0014 */
[----:B------:R-:W-:-:S02]  /*6330*/  PRMT R13, R13, 0x3340, R16 ;  /* 0x000033400d0d7816 */ /* 0x000fc40000000010 */
[----:B------:R-:W-:Y:S02]  /*6340*/  PRMT R18, R8, 0x3340, R19 ;  /* 0x0000334008127816 */ /* 0x000fe40000000013 */
[----:B------:R-:W-:Y:S01]  /*6350*/  PRMT R8, R14, 0x3340, R15 ;  /* 0x000033400e087816 */ /* 0x000fe2000000000f */
[----:B------:R-:W-:Y:S01]  /*6360*/  IMAD.U32 R14, RZ, RZ, UR17 ;  /* 0x00000011ff0e7e24 */ /* 0x000fe2000f8e00ff */
[----:B------:R-:W-:Y:S02]  /*6370*/  PRMT R17, R10, 0x3340, R17 ;  /* 0x000033400a117816 */ /* 0x000fe40000000011 */
[----:B------:R-:W-:Y:S01]  /*6380*/  PRMT R8, R8, 0x5410, R13 ;  /* 0x0000541008087816 */ /* 0x000fe2000000000d */
[----:B------:R-:W-:Y:S01]  /*6390*/  IMAD.MOV.U32 R13, RZ, RZ, R21 ;  /* 0x000000ffff0d7224 */ /* 0x000fe200078e0015 */
[----:B------:R-:W-:Y:S02]  /*63a0*/  SHF.R.S32.HI R15, RZ, 0x1f, R2 ;  /* 0x0000001fff0f7819 */ /* 0x000fe40000011402 */
[----:B------:R-:W-:Y:S01]  /*63b0*/  PRMT R10, R22, 0x5410, R9 ;  /* 0x00005410160a7816 */ /* 0x000fe20000000009 */
[----:B------:R-:W-:Y:S01]  /*63c0*/  IMAD.WIDE.U32 R12, R5, 0x10, R12 ;  /* 0x00000010050c7825 */ /* 0x000fe200078e000c */
[----:B------:R-:W-:-:S02]  /*63d0*/  PRMT R9, R17, 0x5410, R18 ;  /* 0x0000541011097816 */ /* 0x000fc40000000012 */
[----:B------:R-:W-:Y:S01]  /*63e0*/  LEA.HI R15, R15, R2, RZ, 0x4 ;  /* 0x000000020f0f7211 */ /* 0x000fe200078f20ff */
[----:B------:R-:W-:Y:S02]  /*63f0*/  IMAD.U32 R17, RZ, RZ, UR17 ;  /* 0x00000011ff117e24 */ /* 0x000fe4000f8e00ff */
[----:B------:R2:W-:Y:S01]  /*6400*/  STG.E.128 desc[UR18][R12.64], R8 ;  /* 0x000000080c007986 */ /* 0x0005e2000c101d12 */
[----:B------:R-:W-:Y:S01]  /*6410*/  SHF.R.S32.HI R15, RZ, 0x4, R15 ;  /* 0x00000004ff0f7819 */ /* 0x000fe2000001140f */
[----:B------:R-:W-:Y:S01]  /*6420*/  IMAD R5, R14, 0x2, R5 ;  /* 0x000000020e057824 */ /* 0x000fe200078e0205 */
[----:B------:R-:W-:-:S04]  /*6430*/  IADD3 R4, PT, PT, R17, UR17, R4 ;  /* 0x0000001111047c10 */ /* 0x000fc8000fffe004 */
[----:B------:R-:W-:-:S13]  /*6440*/  ISETP.GE.AND P0, PT, R4, R15, PT ;  /* 0x0000000f0400720c */ /* 0x000fda0003f06270 */
[----:B--2---:R-:W-:Y:S05]  /*6450*/  @!P0 BRA `(.L_x_36) ;  /* 0xffffffec00d48947 */ /* 0x004fea000383ffff */
.L_x_33:
[----:B------:R-:W-:Y:S05]  /*6460*/  BSYNC.RECONVERGENT B0 ;  /* 0x0000000000007941 */ /* 0x000fea0003800200 */
.L_x_32:
[----:B------:R-:W-:-:S04]  /*6470*/  SHF.R.S32.HI R5, RZ, 0x1f, R2 ;  /* 0x0000001fff057819 */ /* 0x000fc80000011402 */
[----:B------:R-:W-:-:S04]  /*6480*/  LEA.HI R5, R5, R2, RZ, 0x4 ;  /* 0x0000000205057211 */ /* 0x000fc800078f20ff */
[----:B----4-:R-:W-:-:S05]  /*6490*/  SHF.R.S32.HI R4, RZ, 0x4, R5 ;  /* 0x00000004ff047819 */ /* 0x010fca0000011405 */
[----:B------:R-:W-:-:S05]  /*64a0*/  IMAD R3, R4, 0x10, R3 ;  /* 0x0000001004037824 */ /* 0x000fca00078e0203 */
[----:B------:R-:W-:-:S13]  /*64b0*/  ISETP.GE.AND P0, PT, R3, R2, PT ;  /* 0x000000020300720c */ /* 0x000fda0003f06270 */
[----:B------:R-:W-:Y:S05]  /*64c0*/  @P0 EXIT ;  /* 0x000000000000094d */ /* 0x000fea0003800000 */
[----:B-1----:R-:W1:Y:S01]  /*64d0*/  I2F.U32.RP R11, UR17 ;  /* 0x00000011000b7d06 */ /* 0x002e620008209000 */
[----:B------:R-:W-:Y:S01]  /*64e0*/  VIADD R9, R3, UR17 ;  /* 0x0000001103097c36 */ /* 0x000fe20008000000 */
[----:B------:R-:W-:Y:S01]  /*64f0*/  ISETP.NE.U32.AND P2, PT, RZ, UR17, PT ;  /* 0x00000011ff007c0c */ /* 0x000fe2000bf45070 */
[----:B------:R-:W-:Y:S03]  /*6500*/  BSSY.RECONVERGENT B0, `(.L_x_37) ;  /* 0x0000041000007945 */ /* 0x000fe60003800200 */
[----:B------:R-:W-:Y:S02]  /*6510*/  ISETP.GE.AND P0, PT, R9, R2, PT ;  /* 0x000000020900720c */ /* 0x000fe40003f06270 */
[----:B------:R-:W-:Y:S02]  /*6520*/  VIMNMX R8, PT, PT, R2, R9, !PT ;  /* 0x0000000902087248 */ /* 0x000fe40007fe0100 */
[----:B------:R-:W-:-:S04]  /*6530*/  SEL R10, RZ, 0x1, P0 ;  /* 0x00000001ff0a7807 */ /* 0x000fc80000000000 */
        /* <DEDUP_REMOVED lines=22> */
[----:B------:R-:W1:Y:S01]  /*66a0*/  LDC R8, c[0x0][0x3a0] ;  /* 0x0000e800ff087b82 */ /* 0x000e620000000800 */
[----:B------:R-:W2:Y:S01]  /*66b0*/  LDCU.64 UR4, c[0x0][0x388] ;  /* 0x00007100ff0477ac */ /* 0x000ea20008000a00 */
[----:B------:R-:W-:-:S05]  /*66c0*/  VIADD R9, R9, 0x1 ;  /* 0x0000000109097836 */ /* 0x000fca0000000000 */
[----:B------:R-:W-:Y:S01]  /*66d0*/  LOP3.LUT R9, R9, 0x3, RZ, 0xc0, !PT ;  /* 0x0000000309097812 */ /* 0x000fe200078ec0ff */
[----:B------:R-:W3:Y:S04]  /*66e0*/  LDC.64 R4, c[0x0][0x380] ;  /* 0x0000e000ff047b82 */ /* 0x000ee80000000a00 */
[----:B------:R-:W-:Y:S02]  /*66f0*/  IMAD.MOV R9, RZ, RZ, -R9 ;  /* 0x000000ffff097224 */ /* 0x000fe400078e0a09 */
[----:B-1----:R-:W-:Y:S01]  /*6700*/  IMAD.WIDE.U32 R10, R8, UR22, RZ ;  /* 0x00000016080a7c25 */ /* 0x002fe2000f8e00ff */
[----:B------:R-:W-:-:S03]  /*6710*/  SHF.R.S32.HI R12, RZ, 0x1f, R8 ;  /* 0x0000001fff0c7819 */ /* 0x000fc60000011408 */
[----:B------:R-:W-:Y:S02]  /*6720*/  IMAD.SHL.U32 R13, R10, 0x2, RZ ;  /* 0x000000020a0d7824 */ /* 0x000fe400078e00ff */
[----:B0-----:R-:W-:Y:S02]  /*6730*/  IMAD R15, R12, UR22, RZ ;  /* 0x000000160c0f7c24 */ /* 0x001fe4000f8e02ff */
[----:B---3--:R-:W-:Y:S02]  /*6740*/  IMAD.IADD R13, R13, 0x1, R4 ;  /* 0x000000010d0d7824 */ /* 0x008fe400078e0204 */
[----:B------:R-:W-:Y:S02]  /*6750*/  IMAD.IADD R15, R11, 0x1, R15 ;  /* 0x000000010b0f7824 */ /* 0x000fe400078e020f */
[----:B------:R-:W-:-:S05]  /*6760*/  IMAD.MOV R13, RZ, RZ, -R13 ;  /* 0x000000ffff0d7224 */ /* 0x000fca00078e0a0d */
[----:B------:R-:W-:-:S04]  /*6770*/  SHF.R.U32.HI R13, RZ, 0x1, R13 ;  /* 0x00000001ff0d7819 */ /* 0x000fc8000001160d */
[----:B------:R-:W-:-:S04]  /*6780*/  LOP3.LUT R13, R13, 0xf, RZ, 0xc0, !PT ;  /* 0x0000000f0d0d7812 */ /* 0x000fc800078ec0ff */
[----:B------:R-:W-:-:S04]  /*6790*/  VIMNMX R17, PT, PT, R13, R8, PT ;  /* 0x000000080d117248 */ /* 0x000fc80003fe0100 */
[C---:B------:R-:W-:Y:S01]  /*67a0*/  SHF.L.U64.HI R11, R17.reuse, 0x1, R0 ;  /* 0x00000001110b7819 */ /* 0x040fe20000010200 */
[C---:B------:R-:W-:Y:S01]  /*67b0*/  IMAD.SHL.U32 R13, R17.reuse, 0x2, RZ ;  /* 0x00000002110d7824 */ /* 0x040fe200078e00ff */
[----:B--2---:R-:W-:-:S04]  /*67c0*/  IADD3 R8, P3, P4, R17, UR4, R10 ;  /* 0x0000000411087c10 */ /* 0x004fc8000fc7e00a */
[----:B------:R-:W-:Y:S02]  /*67d0*/  LEA R13, P1, R10, R13, 0x1 ;  /* 0x0000000d0a0d7211 */ /* 0x000fe400078208ff */
[--C-:B------:R-:W-:Y:S02]  /*67e0*/  IADD3.X R14, PT, PT, R0, UR5, R15.reuse, P3, P4 ;  /* 0x00000005000e7c10 */ /* 0x100fe40009fe840f */
[----:B------:R-:W-:Y:S02]  /*67f0*/  IADD3 R4, P2, PT, R13, R4, RZ ;  /* 0x000000040d047210 */ /* 0x000fe40007f5e0ff */
[----:B------:R-:W-:-:S05]  /*6800*/  LEA.HI.X R10, R10, R11, R15, 0x1, P1 ;  /* 0x0000000b0a0a7211 */ /* 0x000fca00008f0c0f */
[----:B------:R-:W-:-:S07]  /*6810*/  IMAD.X R5, R10, 0x1, R5, P2 ;  /* 0x000000010a057824 */ /* 0x000fce00010e0605 */
.L_x_39:
[----:B------:R-:W-:-:S06]  /*6820*/  IMAD.WIDE R10, R3, 0x2, R4 ;  /* 0x00000002030a7825 */ /* 0x000fcc00078e0204 */
[----:B------:R-:W2:Y:S01]  /*6830*/  LDG.E.U16 R10, desc[UR18][R10.64] ;  /* 0x000000120a0a7981 */ /* 0x000ea2000c1e1500 */
[----:B------:R-:W-:Y:S02]  /*6840*/  VIADD R9, R9, 0x1 ;  /* 0x0000000109097836 */ /* 0x000fe40000000000 */
[----:B--2---:R-:W-:-:S04]  /*6850*/  IMAD.U32 R0, R10, 0x10000, RZ ;  /* 0x000100000a007824 */ /* 0x004fc800078e00ff */
[----:B------:R-:W-:-:S06]  /*6860*/  FMUL.FTZ R0, R0, UR7 ;  /* 0x0000000700007c20 */ /* 0x000fcc0008410000 */
[----:B------:R-:W0:Y:S02]  /*6870*/  F2I.NTZ R0, R0 ;  /* 0x0000000000007305 */ /* 0x000e240000203100 */
[----:B01----:R-:W-:-:S05]  /*6880*/  VIADD R12, R0, UR8 ;  /* 0x00000008000c7c36 */ /* 0x003fca0008000000 */
[----:B------:R-:W-:Y:S02]  /*6890*/  I2I.S8.S32.SAT R13, R12 ;  /* 0x0000000c000d7238 */ /* 0x000fe40000001000 */
[----:B------:R-:W-:Y:S02]  /*68a0*/  IADD3 R12, P1, PT, R3, R8, RZ ;  /* 0x00000008030c7210 */ /* 0x000fe40007f3e0ff */
[----:B------:R-:W-:Y:S02]  /*68b0*/  PRMT R15, R13, 0x8880, RZ ;  /* 0x000088800d0f7816 */ /* 0x000fe400000000ff */
[C---:B------:R-:W-:Y:S01]  /*68c0*/  LEA.HI.X.SX32 R13, R3.reuse, R14, 0x1, P1 ;  /* 0x0000000e030d7211 */ /* 0x040fe200008f0eff */
[----:B------:R-:W-:Y:S01]  /*68d0*/  VIADD R3, R3, UR17 ;  /* 0x0000001103037c36 */ /* 0x000fe20008000000 */
[----:B------:R-:W-:-:S03]  /*68e0*/  ISETP.NE.AND P1, PT, R9, RZ, PT ;  /* 0x000000ff0900720c */ /* 0x000fc60003f25270 */
[----:B------:R1:W-:Y:S10]  /*68f0*/  STG.E.U8 desc[UR18][R12.64], R15 ;  /* 0x0000000f0c007986 */ /* 0x0003f4000c101112 */
[----:B------:R-:W-:Y:S05]  /*6900*/  @P1 BRA `(.L_x_39) ;  /* 0xfffffffc00c41947 */ /* 0x000fea000383ffff */
.L_x_38:
[----:B------:R-:W-:Y:S05]  /*6910*/  BSYNC.RECONVERGENT B0 ;  /* 0x0000000000007941 */ /* 0x000fea0003800200 */
.L_x_37:
[----:B------:R-:W-:Y:S05]  /*6920*/  @!P0 EXIT ;  /* 0x000000000000894d */ /* 0x000fea0003800000 */
[----:B------:R-:W-:-:S12]  /*6930*/  USHF.L.U32 UR4, UR17, 0x1, URZ ;  /* 0x0000000111047899 */ /* 0x000fd800080006ff */
.L_x_40:
[----:B------:R-:W-:-:S05]  /*6940*/  IMAD.WIDE R10, R3, 0x2, R6 ;  /* 0x00000002030a7825 */ /* 0x000fca00078e0206 */
[----:B------:R-:W2:Y:S01]  /*6950*/  LDG.E.U16 R0, desc[UR18][R10.64] ;  /* 0x000000120a007981 */ /* 0x000ea2000c1e1500 */
[----:B------:R-:W-:-:S04]  /*6960*/  IADD3 R8, P0, PT, R3, R20, RZ ;  /* 0x0000001403087210 */ /* 0x000fc80007f1e0ff */
[----:B------:R-:W-:Y:S01]  /*6970*/  LEA.HI.X.SX32 R9, R3, R21, 0x1, P0 ;  /* 0x0000001503097211 */ /* 0x000fe200000f0eff */
[----:B--2---:R-:W-:-:S04]  /*6980*/  IMAD.U32 R0, R0, 0x10000, RZ ;  /* 0x0001000000007824 */ /* 0x004fc800078e00ff */
[----:B------:R-:W-:-:S06]  /*6990*/  FMUL.FTZ R0, R0, UR7 ;  /* 0x0000000700007c20 */ /* 0x000fcc0008410000 */
[----:B------:R-:W2:Y:S02]  /*69a0*/  F2I.NTZ R0, R0 ;  /* 0x0000000000007305 */ /* 0x000ea40000203100 */
[----:B--2---:R-:W-:-:S05]  /*69b0*/  VIADD R4, R0, UR8 ;  /* 0x0000000800047c36 */ /* 0x004fca0008000000 */
[----:B------:R-:W-:Y:S02]  /*69c0*/  I2I.S8.S32.SAT R5, R4 ;  /* 0x0000000400057238 */ /* 0x000fe40000001000 */
[----:B------:R-:W-:Y:S02]  /*69d0*/  IADD3 R4, P1, PT, R10, UR4, RZ ;  /* 0x000000040a047c10 */ /* 0x000fe4000ff3e0ff */
[----:B01----:R-:W-:-:S03]  /*69e0*/  PRMT R15, R5, 0x8880, RZ ;  /* 0x00008880050f7816 */ /* 0x003fc600000000ff */
[----:B------:R-:W-:Y:S02]  /*69f0*/  IMAD.X R5, RZ, RZ, R11, P1 ;  /* 0x000000ffff057224 */ /* 0x000fe400008e060b */
[----:B------:R0:W-:Y:S04]  /*6a00*/  STG.E.U8 desc[UR18][R8.64], R15 ;  /* 0x0000000f08007986 */ /* 0x0001e8000c101112 */
[----:B------:R-:W2:Y:S01]  /*6a10*/  LDG.E.U16 R10, desc[UR18][R4.64] ;  /* 0x00000012040a7981 */ /* 0x000ea2000c1e1500 */
[----:B------:R-:W-:-:S05]  /*6a20*/  IADD3 R12, P0, PT, R8, UR17, RZ ;  /* 0x00000011080c7c10 */ /* 0x000fca000ff1e0ff */
[----:B------:R-:W-:Y:S02]  /*6a30*/  IMAD.X R13, RZ, RZ, R9, P0 ;  /* 0x000000ffff0d7224 */ /* 0x000fe400000e0609 */
[----:B--2---:R-:W-:-:S04]  /*6a40*/  IMAD.U32 R10, R10, 0x10000, RZ ;  /* 0x000100000a0a7824 */ /* 0x004fc800078e00ff */
[----:B------:R-:W-:-:S06]  /*6a50*/  FMUL.FTZ R0, R10, UR7 ;  /* 0x000000070a007c20 */ /* 0x000fcc0008410000 */
[----:B------:R-:W1:Y:S02]  /*6a60*/  F2I.NTZ R0, R0 ;  /* 0x0000000000007305 */ /* 0x000e640000203100 */
[----:B-1----:R-:W-:-:S05]  /*6a70*/  VIADD R10, R0, UR8 ;  /* 0x00000008000a7c36 */ /* 0x002fca0008000000 */
[----:B------:R-:W-:Y:S02]  /*6a80*/  I2I.S8.S32.SAT R11, R10 ;  /* 0x0000000a000b7238 */ /* 0x000fe40000001000 */
[----:B------:R-:W-:Y:S02]  /*6a90*/  IADD3 R10, P1, PT, R4, UR4, RZ ;  /* 0x00000004040a7c10 */ /* 0x000fe4000ff3e0ff */
[----:B------:R-:W-:-:S03]  /*6aa0*/  PRMT R14, R11, 0x8880, RZ ;  /* 0x000088800b0e7816 */ /* 0x000fc600000000ff */
[----:B------:R-:W-:Y:S02]  /*6ab0*/  IMAD.X R11, RZ, RZ, R5, P1 ;  /* 0x000000ffff0b7224 */ /* 0x000fe400008e0605 */
[----:B0-----:R-:W-:-:S05]  /*6ac0*/  IMAD.MOV.U32 R15, RZ, RZ, R14 ;  /* 0x000000ffff0f7224 */ /* 0x001fca00078e000e */
        /* <DEDUP_REMOVED lines=14> */
[----:B------:R-:W2:Y:S02]  /*6bb0*/  LDG.E.U16 R8, desc[UR18][R8.64] ;  /* 0x0000001208087981 */ /* 0x000ea4000c1e1500 */
[----:B--2---:R-:W-:-:S04]  /*6bc0*/  IMAD.U32 R0, R8, 0x10000, RZ ;  /* 0x0001000008007824 */ /* 0x004fc800078e00ff */
[----:B------:R-:W-:-:S06]  /*6bd0*/  FMUL.FTZ R0, R0, UR7 ;  /* 0x0000000700007c20 */ /* 0x000fcc0008410000 */
[----:B------:R-:W1:Y:S02]  /*6be0*/  F2I.NTZ R0, R0 ;  /* 0x0000000000007305 */ /* 0x000e640000203100 */
[----:B-1----:R-:W-:-:S05]  /*6bf0*/  VIADD R10, R0, UR8 ;  /* 0x00000008000a7c36 */ /* 0x002fca0008000000 */
[----:B------:R-:W-:Y:S02]  /*6c00*/  I2I.S8.S32.SAT R11, R10 ;  /* 0x0000000a000b7238 */ /* 0x000fe40000001000 */
[----:B------:R-:W-:Y:S01]  /*6c10*/  IADD3 R10, P0, PT, R4, UR17, RZ ;  /* 0x00000011040a7c10 */ /* 0x000fe2000ff1e0ff */
[----:B0-----:R-:W-:Y:S01]  /*6c20*/  IMAD.U32 R4, RZ, RZ, UR17 ;  /* 0x00000011ff047e24 */ /* 0x001fe2000f8e00ff */
[----:B------:R-:W-:-:S03]  /*6c30*/  PRMT R15, R11, 0x8880, RZ ;  /* 0x000088800b0f7816 */ /* 0x000fc600000000ff */
[----:B------:R-:W-:Y:S02]  /*6c40*/  IMAD.X R11, RZ, RZ, R5, P0 ;  /* 0x000000ffff0b7224 */ /* 0x000fe400000e0605 */
[----:B------:R-:W-:-:S03]  /*6c50*/  IMAD R3, R4, 0x4, R3 ;  /* 0x0000000404037824 */ /* 0x000fc600078e0203 */
[----:B------:R2:W-:Y:S02]  /*6c60*/  STG.E.U8 desc[UR18][R10.64], R15 ;  /* 0x0000000f0a007986 */ /* 0x0005e4000c101112 */
[----:B------:R-:W-:-:S13]  /*6c70*/  ISETP.GE.AND P0, PT, R3, R2, PT ;  /* 0x000000020300720c */ /* 0x000fda0003f06270 */
[----:B--2---:R-:W-:Y:S05]  /*6c80*/  @!P0 BRA `(.L_x_40) ;  /* 0xfffffffc002c8947 */ /* 0x004fea000383ffff */
[----:B------:R-:W-:Y:S05]  /*6c90*/  EXIT ;  /* 0x000000000000794d */ /* 0x000fea0003800000 */
.L_x_41:
[----:B------:R-:W-:-:S00]  /*6ca0*/  BRA `(.L_x_41) ;  /* 0xfffffffc00fc7947 */ /* 0x000fc0000383ffff */
[----:B------:R-:W-:-:S00]  /*6cb0*/  NOP ;  /* 0x0000000000007918 */ /* 0x000fc00000000000 */
        /* <DEDUP_REMOVED lines=12> */
.L_x_349:


//--------------------- .text._ZN4vllm32dynamic_scaled_int8_quant_kernelIN3c108BFloat16EfEEvPKT_PaPT0_i --------------------------
	.section	.text._ZN4vllm32dynamic_scaled_int8_quant_kernelIN3c108BFloat16EfEEvPKT_PaPT0_i,"ax",@progbits
	.align	128
        .global         _ZN4vllm32dynamic_scaled_int8_quant_kernelIN3c108BFloat16EfEEvPKT_PaPT0_i
        .type           _ZN4vllm32dynamic_scaled_int8_quant_kernelIN3c108BFloat16EfEEvPKT_PaPT0_i,@function
        .size           _ZN4vllm32dynamic_scaled_int8_quant_kernelIN3c108BFloat16EfEEvPKT_PaPT0_i,(.L_x_350 - _ZN4vllm32dynamic_scaled_int8_quant_kernelIN3c108BFloat16EfEEvPKT_PaPT0_i)
        .other          _ZN4vllm32dynamic_scaled_int8_quant_kernelIN3c108BFloat16EfEEvPKT_PaPT0_i,@"STO_CUDA_ENTRY STV_DEFAULT"
_ZN4vllm32dynamic_scaled_int8_quant_kernelIN3c108BFloat16EfEEvPKT_PaPT0_i:
.text._ZN4vllm32dynamic_scaled_int8_quant_kernelIN3c108BFloat16EfEEvPKT_PaPT0_i:
[----:B------:R-:W-:Y:S08]  /*0000*/  LDC R1, c[0x0][0x37c] ;  /* 0x0000df00ff017b82 */ /* 0x000ff00000000800 */
[----:B------:R-:W0:Y:S01]  /*0010*/  S2UR UR18, SR_CTAID.X ;  /* 0x00000000001279c3 */ /* 0x000e220000002500 */
[----:B------:R-:W1:Y:S01]  /*0020*/  LDCU UR19, c[0x0][0x398] ;  /* 0x00007300ff1377ac */ /* 0x000e620008000800 */
[----:B------:R-:W2:Y:S01]  /*0030*/  S2R R3, SR_TID.X ;  /* 0x0000000000037919 */ /* 0x000ea20000002100 */
[----:B------:R-:W-:Y:S01]  /*0040*/  BSSY.RECONVERGENT B0, `(.L_x_42) ;  /* 0x00001bb000007945 */ /* 0x000fe20003800200 */
[----:B------:R-:W3:Y:S04]  /*0050*/  LDCU.64 UR16, c[0x0][0x380] ;  /* 0x00007000ff1077ac */ /* 0x000ee80008000a00 */
[----:B------:R-:W4:Y:S01]  /*0060*/  LDC R0, c[0x0][0x360] ;  /* 0x0000d800ff007b82 */ /* 0x000f220000000800 */
[----:B------:R-:W2:Y:S01]  /*0070*/  LDCU.64 UR12, c[0x0][0x358] ;  /* 0x00006b00ff0c77ac */ /* 0x000ea20008000a00 */
[----:B-1----:R-:W-:-:S02]  /*0080*/  USHF.R.S32.HI UR4, URZ, 0x1f, UR19 ;  /* 0x0000001fff047899 */ /* 0x002fc40008011413 */
[----:B------:R-:W-:Y:S02]  /*0090*/  ULOP3.LUT UP1, URZ, UR19, 0xf, URZ, 0xc0, !UPT ;  /* 0x0000000f13ff7892 */ /* 0x000fe4000f82c0ff */
[----:B0-----:R-:W-:Y:S02]  /*00a0*/  UIMAD.WIDE.U32 UR14, UR18, UR19, URZ ;  /* 0x00000013120e72a5 */ /* 0x001fe4000f8e00ff */
[----:B------:R-:W-:Y:S02]  /*00b0*/  UIMAD UR6, UR4, UR18, URZ ;  /* 0x00000012040672a4 */ /* 0x000fe4000f8e02ff */
[----:B------:R-:W-:Y:S02]  /*00c0*/  USHF.L.U32 UR4, UR14, 0x1, URZ ;  /* 0x000000010e047899 */ /* 0x000fe400080006ff */
[----:B------:R-:W-:Y:S02]  /*00d0*/  UIADD3 UR6, UPT, UPT, UR15, UR6, URZ ;  /* 0x000000060f067290 */ /* 0x000fe4000fffe0ff */
[----:B---3--:R-:W-:-:S02]  /*00e0*/  UIADD3 UR4, UP2, UPT, UR4, UR16, URZ ;  /* 0x0000001004047290 */ /* 0x008fc4000ff5e0ff */
[----:B------:R-:W-:Y:S02]  /*00f0*/  USHF.L.U64.HI UR5, UR14, 0x1, UR6 ;  /* 0x000000010e057899 */ /* 0x000fe40008010206 */
[----:B------:R-:W-:Y:S02]  /*0100*/  ULOP3.LUT UP0, URZ, UR4, 0x1f, URZ, 0xc0, !UPT ;  /* 0x0000001f04ff7892 */ /* 0x000fe4000f80c0ff */
[----:B------:R-:W-:Y:S02]  /*0110*/  UIADD3.X UR5, UPT, UPT, UR5, UR17, URZ, UP2, !UPT ;  /* 0x0000001105057290 */ /* 0x000fe400097fe4ff */
[----:B------:R-:W-:-:S09]  /*0120*/  UPLOP3.LUT UP0, UPT, UP1, UP0, UPT, 0x2, 0x20 ;  /* 0x000000000020789c */ /* 0x000fd20000f00072 */
[----:B--2---:R-:W-:Y:S05]  /*0130*/  BRA.U !UP0, `(.L_x_43) ;  /* 0x0000000908607547 */ /* 0x004fea000b800000 */
[----:B------:R-:W-:Y:S01]  /*0140*/  USHF.R.S32.HI UR7, URZ, 0x4, UR19 ;  /* 0x00000004ff077899 */ /* 0x000fe20008011413 */
[----:B------:R-:W-:-:S05]  /*0150*/  IMAD.MOV.U32 R2, RZ, RZ, RZ ;  /* 0x000000ffff027224 */ /* 0x000fca00078e00ff */
[----:B------:R-:W-:-:S13]  /*0160*/  ISETP.GE.AND P0, PT, R3, UR7, PT ;  /* 0x0000000703007c0c */ /* 0x000fda000bf06270 */
[----:B------:R-:W-:Y:S05]  /*0170*/  @P0 BRA `(.L_x_44) ;  /* 0x00000018009c0947 */ /* 0x000fea0003800000 */
[----:B----4-:R-:W0:Y:S01]  /*0180*/  I2F.U32.RP R6, R0 ;  /* 0x0000000000067306 */ /* 0x010e220000209000 */
[----:B------:R-:W-:Y:S01]  /*0190*/  IMAD.IADD R12, R3, 0x1, R0 ;  /* 0x00000001030c7824 */ /* 0x000fe200078e0200 */
[----:B------:R-:W-:Y:S01]  /*01a0*/  ISETP.NE.U32.AND P2, PT, R0, RZ, PT ;  /* 0x000000ff0000720c */ /* 0x000fe20003f45070 */
        /* <DEDUP_REMOVED lines=11> */
[----:B------:R-:W-:-:S04]  /*0260*/  IMAD R9, R9, R0, RZ ;  /* 0x0000000009097224 */ /* 0x000fc800078e02ff */
[----:B------:R-:W-:-:S06]  /*0270*/  IMAD.HI.U32 R6, R5, R9, R4 ;  /* 0x0000000905067227 */ /* 0x000fcc00078e0004 */
[----:B------:R-:W-:-:S04]  /*0280*/  IMAD.HI.U32 R5, R6, R7, RZ ;  /* 0x0000000706057227 */ /* 0x000fc800078e00ff */
[----:B------:R-:W-:-:S04]  /*0290*/  IMAD.MOV R4, RZ, RZ, -R5 ;  /* 0x000000ffff047224 */ /* 0x000fc800078e0a05 */
[----:B------:R-:W-:-:S05]  /*02a0*/  IMAD R7, R0, R4, R7 ;  /* 0x0000000400077224 */ /* 0x000fca00078e0207 */
[----:B------:R-:W-:-:S13]  /*02b0*/  ISETP.GE.U32.AND P0, PT, R7, R0, PT ;  /* 0x000000000700720c */ /* 0x000fda0003f06070 */
[----:B------:R-:W-:Y:S02]  /*02c0*/  @P0 IMAD.IADD R7, R7, 0x1, -R0 ;  /* 0x0000000107070824 */ /* 0x000fe400078e0a00 */
[----:B------:R-:W-:-:S03]  /*02d0*/  @P0 VIADD R5, R5, 0x1 ;  /* 0x0000000105050836 */ /* 0x000fc60000000000 */
[----:B------:R-:W-:-:S13]  /*02e0*/  ISETP.GE.U32.AND P1, PT, R7, R0, PT ;  /* 0x000000000700720c */ /* 0x000fda0003f26070 */
[----:B------:R-:W-:Y:S02]  /*02f0*/  @P1 IADD3 R5, PT, PT, R5, 0x1, RZ ;  /* 0x0000000105051810 */ /* 0x000fe40007ffe0ff */
[----:B------:R-:W-:-:S05]  /*0300*/  @!P2 LOP3.LUT R5, RZ, R0, RZ, 0x33, !PT ;  /* 0x00000000ff05a212 */ /* 0x000fca00078e33ff */
[----:B------:R-:W-:-:S05]  /*0310*/  IMAD.IADD R2, R2, 0x1, R5 ;  /* 0x0000000102027824 */ /* 0x000fca00078e0205 */
[C---:B------:R-:W-:Y:S02]  /*0320*/  LOP3.LUT R4, R2.reuse, 0x1, RZ, 0xc0, !PT ;  /* 0x0000000102047812 */ /* 0x040fe400078ec0ff */
[----:B------:R-:W-:Y:S01]  /*0330*/  ISETP.NE.AND P1, PT, R2, RZ, PT ;  /* 0x000000ff0200720c */ /* 0x000fe20003f25270 */
[----:B------:R-:W-:Y:S01]  /*0340*/  IMAD.MOV.U32 R2, RZ, RZ, RZ ;  /* 0x000000ffff027224 */ /* 0x000fe200078e00ff */
[----:B------:R-:W-:-:S13]  /*0350*/  ISETP.NE.U32.AND P0, PT, R4, 0x1, PT ;  /* 0x000000010400780c */ /* 0x000fda0003f05070 */
        /* <DEDUP_REMOVED lines=9> */
[----:B------:R-:W-:Y:S02]  /*03f0*/  IMAD.U32 R13, R13, 0x10000, RZ ;  /* 0x000100000d0d7824 */ /* 0x000fe400078e00ff */
[----:B------:R-:W-:Y:S02]  /*0400*/  IMAD.U32 R2, R2, 0x10000, RZ ;  /* 0x0001000002027824 */ /* 0x000fe400078e00ff */
[----:B------:R-:W-:Y:S01]  /*0410*/  IMAD.U32 R9, R4, 0x10000, RZ ;  /* 0x0001000004097824 */ /* 0x000fe200078e00ff */
[----:B------:R-:W-:-:S02]  /*0420*/  FMNMX3.FTZ R13, |R8|, RZ, |R13|, !PT ;  /* 0x000000ff080d7276 */ /* 0x000fc4000781060d */
[----:B------:R-:W-:Y:S02]  /*0430*/  PRMT R8, R10, 0x7632, R8 ;  /* 0x000076320a087816 */ /* 0x000fe40000000008 */
[--C-:B------:R-:W-:Y:S02]  /*0440*/  FMNMX3.FTZ R13, R13, |R14|, |R2|.reuse, !PT ;  /* 0x4000000e0d0d7276 */ /* 0x100fe40007810402 */
[C---:B------:R-:W-:Y:S01]  /*0450*/  PRMT R2, R11.reuse, 0x7632, R2 ;  /* 0x000076320b027816 */ /* 0x040fe20000000002 */
[----:B------:R-:W-:Y:S01]  /*0460*/  IMAD.U32 R8, R8, 0x10000, RZ ;  /* 0x0001000008087824 */ /* 0x000fe200078e00ff */
[----:B------:R-:W-:Y:S01]  /*0470*/  SHF.L.U32 R10, R10, 0x10, RZ ;  /* 0x000000100a0a7819 */ /* 0x000fe200000006ff */
[----:B------:R-:W-:Y:S02]  /*0480*/  IMAD.U32 R11, R11, 0x10000, RZ ;  /* 0x000100000b0b7824 */ /* 0x000fe400078e00ff */
[----:B------:R-:W-:Y:S01]  /*0490*/  IMAD.U32 R2, R2, 0x10000, RZ ;  /* 0x0001000002027824 */ /* 0x000fe200078e00ff */
[----:B------:R-:W-:-:S02]  /*04a0*/  FMNMX3.FTZ R8, R13, |R10|, |R8|, !PT ;  /* 0x4000000a0d087276 */ /* 0x000fc40007810408 */
[----:B------:R-:W-:Y:S02]  /*04b0*/  PRMT R10, R4, 0x7632, R10 ;  /* 0x00007632040a7816 */ /* 0x000fe4000000000a */
[----:B------:R-:W-:Y:S02]  /*04c0*/  FMNMX3.FTZ R2, R8, |R11|, |R2|, !PT ;  /* 0x4000000b08027276 */ /* 0x000fe40007810402 */
[C---:B------:R-:W-:Y:S01]  /*04d0*/  PRMT R8, R5.reuse, 0x7632, R8 ;  /* 0x0000763205087816 */ /* 0x040fe20000000008 */
[----:B------:R-:W-:Y:S02]  /*04e0*/  IMAD.U32 R4, R10, 0x10000, RZ ;  /* 0x000100000a047824 */ /* 0x000fe400078e00ff */
[----:B------:R-:W-:Y:S02]  /*04f0*/  IMAD.U32 R5, R5, 0x10000, RZ ;  /* 0x0001000005057824 */ /* 0x000fe400078e00ff */
[----:B------:R-:W-:Y:S01]  /*0500*/  IMAD.U32 R8, R8, 0x10000, RZ ;  /* 0x0001000008087824 */ /* 0x000fe200078e00ff */
[----:B------:R-:W-:-:S02]  /*0510*/  FMNMX3.FTZ R2, R2, |R9|, |R4|, !PT ;  /* 0x4000000902027276 */ /* 0x000fc40007810404 */
[----:B------:R-:W-:Y:S02]  /*0520*/  PRMT R4, R6, 0x7632, R4 ;  /* 0x0000763206047816 */ /* 0x000fe40000000004 */
[----:B------:R-:W-:Y:S02]  /*0530*/  FMNMX3.FTZ R2, R2, |R5|, |R8|, !PT ;  /* 0x4000000502027276 */ /* 0x000fe40007810408 */
[C---:B------:R-:W-:Y:S01]  /*0540*/  PRMT R5, R7.reuse, 0x7632, R5 ;  /* 0x0000763207057816 */ /* 0x040fe20000000005 */
[----:B------:R-:W-:Y:S01]  /*0550*/  IMAD.U32 R4, R4, 0x10000, RZ ;  /* 0x0001000004047824 */ /* 0x000fe200078e00ff */
[----:B------:R-:W-:Y:S01]  /*0560*/  SHF.L.U32 R9, R6, 0x10, RZ ;  /* 0x0000001006097819 */ /* 0x000fe200000006ff */
[----:B------:R-:W-:Y:S02]  /*0570*/  IMAD.U32 R7, R7, 0x10000, RZ ;  /* 0x0001000007077824 */ /* 0x000fe400078e00ff */
[----:B------:R-:W-:Y:S01]  /*0580*/  IMAD.U32 R5, R5, 0x10000, RZ ;  /* 0x0001000005057824 */ /* 0x000fe200078e00ff */
[----:B------:R-:W-:-:S04]  /*0590*/  FMNMX3.FTZ R2, R2, |R9|, |R4|, !PT ;  /* 0x4000000902027276 */ /* 0x000fc80007810404 */
[----:B------:R-:W-:-:S07]  /*05a0*/  FMNMX3.FTZ R2, R2, |R7|, |R5|, !PT ;  /* 0x4000000702027276 */ /* 0x000fce0007810405 */
.L_x_46:
[----:B------:R-:W-:Y:S05]  /*05b0*/  BSYNC.RECONVERGENT B1 ;  /* 0x0000000000017941 */ /* 0x000fea0003800200 */
.L_x_45:
[----:B------:R-:W-:Y:S05]  /*05c0*/  @!P1 BRA `(.L_x_44) ;  /* 0x0000001400889947 */ /* 0x000fea0003800000 */
[----:B------:R-:W-:Y:S01]  /*05d0*/  BSSY.RECONVERGENT B1, `(.L_x_47) ;  /* 0x000004d000017945 */ /* 0x000fe20003800200 */
[----:B------:R-:W-:-:S07]  /*05e0*/  IMAD.IADD R23, R21, 0x1, R0 ;  /* 0x0000000115177824 */ /* 0x000fce00078e0200 */
.L_x_48:
[----:B------:R-:W-:-:S04]  /*05f0*/  IMAD.MOV.U32 R4, RZ, RZ, 0x20 ;  /* 0x00000020ff047424 */ /* 0x000fc800078e00ff */
[----:B------:R-:W-:-:S06]  /*0600*/  IMAD.WIDE.U32 R4, R21, R4, UR4 ;  /* 0x0000000415047e25 */ /* 0x000fcc000f8e0004 */
[----:B------:R-:W2:Y:S01]  /*0610*/  LDG.E.ENL2.256 R8, R4, desc[UR12][R4.64] ;  /* 0xfe00000c0404797e */ /* 0x000ea20008121908 */
[----:B------:R-:W-:-:S04]  /*0620*/  IMAD.MOV.U32 R12, RZ, RZ, 0x20 ;  /* 0x00000020ff0c7424 */ /* 0x000fc800078e00ff */
[----:B------:R-:W-:-:S06]  /*0630*/  IMAD.WIDE.U32 R12, R23, R12, UR4 ;  /* 0x00000004170c7e25 */ /* 0x000fcc000f8e000c */
[----:B------:R-:W3:Y:S01]  /*0640*/  LDG.E.ENL2.256 R16, R12, desc[UR12][R12.64] ;  /* 0xfe00000c0c0c797e */ /* 0x000ee20008121910 */
[----:B------:R-:W-:Y:S01]  /*0650*/  USHF.R.S32.HI UR8, URZ, 0x4, UR19 ;  /* 0x00000004ff087899 */ /* 0x000fe20008011413 */
[C---:B------:R-:W-:Y:S02]  /*0660*/  IADD3 R21, PT, PT, R0.reuse, R21, R0 ;  /* 0x0000001500157210 */ /* 0x040fe40007ffe000 */
[----:B------:R-:W-:-:S03]  /*0670*/  LEA R23, R0, R23, 0x1 ;  /* 0x0000001700177211 */ /* 0x000fc600078e08ff */
[----:B------:R-:W-:Y:S02]  /*0680*/  ISETP.GE.AND P0, PT, R21, UR8, PT ;  /* 0x0000000815007c0c */ /* 0x000fe4000bf06270 */
[C---:B--2---:R-:W-:Y:S02]  /*0690*/  PRMT R20, R4.reuse, 0x7632, R20 ;  /* 0x0000763204147816 */ /* 0x044fe40000000014 */
[----:B------:R-:W-:-:S03]  /*06a0*/  SHF.L.U32 R25, R4, 0x10, RZ ;  /* 0x0000001004197819 */ /* 0x000fc600000006ff */
[----:B------:R-:W-:Y:S01]  /*06b0*/  IMAD.U32 R22, R20, 0x10000, RZ ;  /* 0x0001000014167824 */ /* 0x000fe200078e00ff */
[----:B------:R-:W-:-:S04]  /*06c0*/  PRMT R20, R5, 0x7632, R20 ;  /* 0x0000763205147816 */ /* 0x000fc80000000014 */
[----:B------:R-:W-:Y:S01]  /*06d0*/  FMNMX3.FTZ R22, R2, |R25|, |R22|, !PT ;  /* 0x4000001902167276 */ /* 0x000fe20007810416 */
[----:B------:R-:W-:Y:S01]  /*06e0*/  IMAD.U32 R25, R5, 0x10000, RZ ;  /* 0x0001000005197824 */ /* 0x000fe200078e00ff */
[----:B------:R-:W-:Y:S01]  /*06f0*/  PRMT R2, R6, 0x7632, R2 ;  /* 0x0000763206027816 */ /* 0x000fe20000000002 */
[----:B------:R-:W-:Y:S02]  /*0700*/  IMAD.U32 R20, R20, 0x10000, RZ ;  /* 0x0001000014147824 */ /* 0x000fe400078e00ff */
[----:B------:R-:W-:Y:S01]  /*0710*/  IMAD.U32 R5, R6, 0x10000, RZ ;  /* 0x0001000006057824 */ /* 0x000fe200078e00ff */
[----:B------:R-:W-:Y:S01]  /*0720*/  PRMT R6, R8, 0x7632, R6 ;  /* 0x0000763208067816 */ /* 0x000fe20000000006 */
[----:B------:R-:W-:Y:S01]  /*0730*/  IMAD.U32 R4, R2, 0x10000, RZ ;  /* 0x0001000002047824 */ /* 0x000fe200078e00ff */
[C---:B------:R-:W-:Y:S01]  /*0740*/  PRMT R2, R7.reuse, 0x7632, R2 ;  /* 0x0000763207027816 */ /* 0x040fe20000000002 */
[----:B------:R-:W-:Y:S01]  /*0750*/  IMAD.U32 R7, R7, 0x10000, RZ ;  /* 0x0001000007077824 */ /* 0x000fe200078e00ff */
[----:B------:R-:W-:-:S03]  /*0760*/  FMNMX3.FTZ R20, R22, |R25|, |R20|, !PT ;  /* 0x4000001916147276 */ /* 0x000fc60007810414 */
[----:B------:R-:W-:Y:S01]  /*0770*/  IMAD.U32 R2, R2, 0x10000, RZ ;  /* 0x0001000002027824 */ /* 0x000fe200078e00ff */
[----:B------:R-:W-:Y:S02]  /*0780*/  FMNMX3.FTZ R4, R20, |R5|, |R4|, !PT ;  /* 0x4000000514047276 */ /* 0x000fe40007810404 */
[----:B------:R-:W-:Y:S02]  /*0790*/  SHF.L.U32 R5, R8, 0x10, RZ ;  /* 0x0000001008057819 */ /* 0x000fe400000006ff */
[----:B------:R-:W-:Y:S01]  /*07a0*/  FMNMX3.FTZ R2, R4, |R7|, |R2|, !PT ;  /* 0x4000000704027276 */ /* 0x000fe20007810402 */
[----:B------:R-:W-:Y:S01]  /*07b0*/  IMAD.U32 R4, R6, 0x10000, RZ ;  /* 0x0001000006047824 */ /* 0x000fe200078e00ff */
[C---:B------:R-:W-:Y:S01]  /*07c0*/  PRMT R6, R9.reuse, 0x7632, R6 ;  /* 0x0000763209067816 */ /* 0x040fe20000000006 */
[----:B------:R-:W-:Y:S01]  /*07d0*/  IMAD.U32 R9, R9, 0x10000, RZ ;  /* 0x0001000009097824 */ /* 0x000fe200078e00ff */
[----:B---3--:R-:W-:Y:S02]  /*07e0*/  SHF.L.U32 R7, R12, 0x10, RZ ;  /* 0x000000100c077819 */ /* 0x008fe400000006ff */
[----:B------:R-:W-:Y:S01]  /*07f0*/  FMNMX3.FTZ R2, R2, |R5|, |R4|, !PT ;  /* 0x4000000502027276 */ /* 0x000fe20007810404 */
[----:B------:R-:W-:Y:S01]  /*0800*/  IMAD.U32 R4, R6, 0x10000, RZ ;  /* 0x0001000006047824 */ /* 0x000fe200078e00ff */
[C---:B------:R-:W-:Y:S01]  /*0810*/  PRMT R6, R10.reuse, 0x7632, R6 ;  /* 0x000076320a067816 */ /* 0x040fe20000000006 */
[----:B------:R-:W-:-:S03]  /*0820*/  IMAD.U32 R5, R10, 0x10000, RZ ;  /* 0x000100000a057824 */ /* 0x000fc600078e00ff */
[----:B------:R-:W-:Y:S01]  /*0830*/  FMNMX3.FTZ R2, R2, |R9|, |R4|, !PT ;  /* 0x4000000902027276 */ /* 0x000fe20007810404 */
[----:B------:R-:W-:Y:S01]  /*0840*/  IMAD.U32 R4, R6, 0x10000, RZ ;  /* 0x0001000006047824 */ /* 0x000fe200078e00ff */
[C---:B------:R-:W-:Y:S01]  /*0850*/  PRMT R6, R11.reuse, 0x7632, R6 ;  /* 0x000076320b067816 */ /* 0x040fe20000000006 */
[----:B------:R-:W-:-:S03]  /*0860*/  IMAD.U32 R11, R11, 0x10000, RZ ;  /* 0x000100000b0b7824 */ /* 0x000fc600078e00ff */
[----:B------:R-:W-:Y:S01]  /*0870*/  FMNMX3.FTZ R2, R2, |R5|, |R4|, !PT ;  /* 0x4000000502027276 */ /* 0x000fe20007810404 */
[----:B------:R-:W-:Y:S01]  /*0880*/  IMAD.U32 R4, R6, 0x10000, RZ ;  /* 0x0001000006047824 */ /* 0x000fe200078e00ff */
[----:B------:R-:W-:-:S04]  /*0890*/  PRMT R5, R12, 0x7632, R5 ;  /* 0x000076320c057816 */ /* 0x000fc80000000005 */
[--C-:B------:R-:W-:Y:S01]  /*08a0*/  FMNMX3.FTZ R2, R2, |R11|, |R4|.reuse, !PT ;  /* 0x4000000b02027276 */ /* 0x100fe20007810404 */
[----:B------:R-:W-:Y:S01]  /*08b0*/  IMAD.U32 R5, R5, 0x10000, RZ ;  /* 0x0001000005057824 */ /* 0x000fe200078e00ff */
[C---:B------:R-:W-:Y:S01]  /*08c0*/  PRMT R4, R13.reuse, 0x7632, R4 ;  /* 0x000076320d047816 */ /* 0x040fe20000000004 */
[----:B------:R-:W-:-:S03]  /*08d0*/  IMAD.U32 R13, R13, 0x10000, RZ ;  /* 0x000100000d0d7824 */ /* 0x000fc600078e00ff */
[----:B------:R-:W-:Y:S01]  /*08e0*/  FMNMX3.FTZ R2, R2, |R7|, |R5|, !PT ;  /* 0x4000000702027276 */ /* 0x000fe20007810405 */
[----:B------:R-:W-:Y:S01]  /*08f0*/  IMAD.U32 R6, R4, 0x10000, RZ ;  /* 0x0001000004067824 */ /* 0x000fe200078e00ff */
[C---:B------:R-:W-:Y:S01]  /*0900*/  PRMT R4, R14.reuse, 0x7632, R4 ;  /* 0x000076320e047816 */ /* 0x040fe20000000004 */
[----:B------:R-:W-:Y:S01]  /*0910*/  IMAD.U32 R5, R14, 0x10000, RZ ;  /* 0x000100000e057824 */ /* 0x000fe200078e00ff */
[C---:B------:R-:W-:Y:S01]  /*0920*/  PRMT R7, R17.reuse, 0x7632, R7 ;  /* 0x0000763211077816 */ /* 0x040fe20000000007 */
[----:B------:R-:W-:Y:S01]  /*0930*/  IMAD.U32 R17, R17, 0x10000, RZ ;  /* 0x0001000011117824 */ /* 0x000fe200078e00ff */
[----:B------:R-:W-:Y:S01]  /*0940*/  FMNMX3.FTZ R6, R2, |R13|, |R6|, !PT ;  /* 0x4000000d02067276 */ /* 0x000fe20007810406 */
[----:B------:R-:W-:Y:S01]  /*0950*/  IMAD.U32 R4, R4, 0x10000, RZ ;  /* 0x0001000004047824 */ /* 0x000fe200078e00ff */
[C---:B------:R-:W-:Y:S01]  /*0960*/  PRMT R2, R15.reuse, 0x7632, R2 ;  /* 0x000076320f027816 */ /* 0x040fe20000000002 */
[----:B------:R-:W-:-:S03]  /*0970*/  IMAD.U32 R15, R15, 0x10000, RZ ;  /* 0x000100000f0f7824 */ /* 0x000fc600078e00ff */
[----:B------:R-:W-:Y:S01]  /*0980*/  FMNMX3.FTZ R4, R6, |R5|, |R4|, !PT ;  /* 0x4000000506047276 */ /* 0x000fe20007810404 */
[----:B------:R-:W-:Y:S01]  /*0990*/  IMAD.U32 R2, R2, 0x10000, RZ ;  /* 0x0001000002027824 */ /* 0x000fe200078e00ff */
[C---:B------:R-:W-:Y:S02]  /*09a0*/  PRMT R6, R16.reuse, 0x7632, R6 ;  /* 0x0000763210067816 */ /* 0x040fe40000000006 */
[----:B------:R-:W-:Y:S02]  /*09b0*/  SHF.L.U32 R5, R16, 0x10, RZ ;  /* 0x0000001010057819 */ /* 0x000fe400000006ff */
[----:B------:R-:W-:Y:S01]  /*09c0*/  FMNMX3.FTZ R2, R4, |R15|, |R2|, !PT ;  /* 0x4000000f04027276 */ /* 0x000fe20007810402 */
[----:B------:R-:W-:Y:S02]  /*09d0*/  IMAD.U32 R4, R6, 0x10000, RZ ;  /* 0x0001000006047824 */ /* 0x000fe400078e00ff */
[----:B------:R-:W-:-:S03]  /*09e0*/  IMAD.U32 R6, R7, 0x10000, RZ ;  /* 0x0001000007067824 */ /* 0x000fc600078e00ff */
[--C-:B------:R-:W-:Y:S01]  /*09f0*/  FMNMX3.FTZ R2, R2, |R5|, |R4|.reuse, !PT ;  /* 0x4000000502027276 */ /* 0x100fe20007810404 */
[C---:B------:R-:W-:Y:S01]  /*0a00*/  IMAD.U32 R5, R18.reuse, 0x10000, RZ ;  /* 0x0001000012057824 */ /* 0x040fe200078e00ff */
[----:B------:R-:W-:Y:S02]  /*0a10*/  PRMT R4, R18, 0x7632, R4 ;  /* 0x0000763212047816 */ /* 0x000fe40000000004 */
[--C-:B------:R-:W-:Y:S02]  /*0a20*/  FMNMX3.FTZ R2, R2, |R17|, |R6|.reuse, !PT ;  /* 0x4000001102027276 */ /* 0x100fe40007810406 */
[C---:B------:R-:W-:Y:S01]  /*0a30*/  PRMT R6, R19.reuse, 0x7632, R6 ;  /* 0x0000763213067816 */ /* 0x040fe20000000006 */
[----:B------:R-:W-:Y:S02]  /*0a40*/  IMAD.U32 R4, R4, 0x10000, RZ ;  /* 0x0001000004047824 */ /* 0x000fe400078e00ff */
[----:B------:R-:W-:-:S03]  /*0a50*/  IMAD.U32 R19, R19, 0x10000, RZ ;  /* 0x0001000013137824 */ /* 0x000fc600078e00ff */
[----:B------:R-:W-:Y:S01]  /*0a60*/  FMNMX3.FTZ R2, R2, |R5|, |R4|, !PT ;  /* 0x4000000502027276 */ /* 0x000fe20007810404 */
[----:B------:R-:W-:-:S05]  /*0a70*/  IMAD.U32 R4, R6, 0x10000, RZ ;  /* 0x0001000006047824 */ /* 0x000fca00078e00ff */
[----:B------:R-:W-:Y:S01]  /*0a80*/  FMNMX3.FTZ R2, R2, |R19|, |R4|, !PT ;  /* 0x4000001302027276 */ /* 0x000fe20007810404 */
[----:B------:R-:W-:Y:S06]  /*0a90*/  @!P0 BRA `(.L_x_48) ;  /* 0xfffffff800d48947 */ /* 0x000fec000383ffff */
[----:B------:R-:W-:Y:S05]  /*0aa0*/  BSYNC.RECONVERGENT B1 ;  /* 0x0000000000017941 */ /* 0x000fea0003800200 */
.L_x_47:
[----:B------:R-:W-:Y:S05]  /*0ab0*/  BRA `(.L_x_44) ;  /* 0x00000010004c7947 */ /* 0x000fea0003800000 */
.L_x_43:
[----:B------:R-:W-:Y:S01]  /*0ac0*/  UIADD3 UR7, UPT, UPT, -UR4, URZ, URZ ;  /* 0x000000ff04077290 */ /* 0x000fe2000fffe1ff */
[----:B------:R-:W0:Y:S01]  /*0ad0*/  S2R R10, SR_TID.X ;  /* 0x00000000000a7919 */ /* 0x000e220000002100 */
[----:B------:R-:W-:Y:S01]  /*0ae0*/  USHF.L.U64.HI UR9, UR14, 0x1, UR6 ;  /* 0x000000010e097899 */ /* 0x000fe20008010206 */
[----:B------:R-:W-:Y:S01]  /*0af0*/  BSSY.RECONVERGENT B1, `(.L_x_49) ;  /* 0x0000019000017945 */ /* 0x000fe20003800200 */
[----:B------:R-:W-:Y:S01]  /*0b00*/  USHF.R.U32.HI UR7, URZ, 0x1, UR7 ;  /* 0x00000001ff077899 */ /* 0x000fe20008011607 */
[----:B------:R-:W-:Y:S01]  /*0b10*/  IMAD.MOV.U32 R2, RZ, RZ, RZ ;  /* 0x000000ffff027224 */ /* 0x000fe200078e00ff */
[----:B------:R-:W-:Y:S02]  /*0b20*/  USHF.L.U32 UR10, UR14, 0x1, URZ ;  /* 0x000000010e0a7899 */ /* 0x000fe400080006ff */
[----:B------:R-:W-:-:S04]  /*0b30*/  ULOP3.LUT UR7, UR7, 0xf, URZ, 0xc0, !UPT ;  /* 0x0000000f07077892 */ /* 0x000fc8000f8ec0ff */
[----:B------:R-:W-:-:S04]  /*0b40*/  UISETP.LT.AND UP1, UPT, UR7, UR19, UPT ;  /* 0x000000130700728c */ /* 0x000fc8000bf21270 */
[----:B------:R-:W-:-:S04]  /*0b50*/  USEL UR7, UR7, UR19, UP1 ;  /* 0x0000001307077287 */ /* 0x000fc80008800000 */
[----:B------:R-:W-:Y:S02]  /*0b60*/  UIADD3 UR11, UPT, UPT, -UR7, UR19, URZ ;  /* 0x00000013070b7290 */ /* 0x000fe4000fffe1ff */
[----:B------:R-:W-:-:S13]  /*0b70*/  ISETP.GE.AND P0, PT, R3, UR7, PT ;  /* 0x0000000703007c0c */ /* 0x000fda000bf06270 */
[----:B0-----:R-:W-:Y:S05]  /*0b80*/  @P0 BRA `(.L_x_50) ;  /* 0x00000000003c0947 */ /* 0x001fea0003800000 */
[----:B------:R-:W-:Y:S01]  /*0b90*/  LEA R4, P0, R10, UR10, 0x1 ;  /* 0x0000000a0a047c11 */ /* 0x000fe2000f8008ff */
[----:B------:R-:W-:Y:S02]  /*0ba0*/  IMAD.MOV.U32 R2, RZ, RZ, RZ ;  /* 0x000000ffff027224 */ /* 0x000fe400078e00ff */
[----:B------:R-:W-:Y:S01]  /*0bb0*/  IMAD.MOV.U32 R9, RZ, RZ, R3 ;  /* 0x000000ffff097224 */ /* 0x000fe200078e0003 */
[----:B------:R-:W-:Y:S02]  /*0bc0*/  IADD3 R4, P1, PT, R4, UR16, RZ ;  /* 0x0000001004047c10 */ /* 0x000fe4000ff3e0ff */
[----:B------:R-:W-:-:S04]  /*0bd0*/  LEA.HI.X R5, R10, UR9, RZ, 0x1, P0 ;  /* 0x000000090a057c11 */ /* 0x000fc800080f0cff */
[----:B------:R-:W-:-:S07]  /*0be0*/  IADD3.X R5, PT, PT, R5, UR17, RZ, P1, !PT ;  /* 0x0000001105057c10 */ /* 0x000fce0008ffe4ff */
.L_x_51:
[----:B------:R-:W-:Y:S02]  /*0bf0*/  IMAD.MOV.U32 R6, RZ, RZ, R4 ;  /* 0x000000ffff067224 */ /* 0x000fe400078e0004 */
[----:B------:R-:W-:-:S05]  /*0c00*/  IMAD.MOV.U32 R7, RZ, RZ, R5 ;  /* 0x000000ffff077224 */ /* 0x000fca00078e0005 */
[----:B------:R-:W2:Y:S01]  /*0c10*/  LDG.E.U16 R8, desc[UR12][R6.64] ;  /* 0x0000000c06087981 */ /* 0x000ea2000c1e1500 */
[C---:B----4-:R-:W-:Y:S02]  /*0c20*/  IMAD.IADD R9, R0.reuse, 0x1, R9 ;  /* 0x0000000100097824 */ /* 0x050fe400078e0209 */
[----:B------:R-:W-:-:S03]  /*0c30*/  IMAD.WIDE.U32 R4, R0, 0x2, R6 ;  /* 0x0000000200047825 */ /* 0x000fc600078e0006 */
[----:B------:R-:W-:Y:S01]  /*0c40*/  ISETP.GE.AND P0, PT, R9, UR7, PT ;  /* 0x0000000709007c0c */ /* 0x000fe2000bf06270 */
[----:B--2---:R-:W-:-:S05]  /*0c50*/  IMAD.U32 R11, R8, 0x10000, RZ ;  /* 0x00010000080b7824 */ /* 0x004fca00078e00ff */
[----:B------:R-:W-:-:S07]  /*0c60*/  FMNMX.FTZ R2, |R11|, R2, !PT ;  /* 0x000000020b027209 */ /* 0x000fce0007810200 */
[----:B------:R-:W-:Y:S05]  /*0c70*/  @!P0 BRA `(.L_x_51) ;  /* 0xfffffffc00dc8947 */ /* 0x000fea000383ffff */
.L_x_50:
[----:B------:R-:W-:Y:S05]  /*0c80*/  BSYNC.RECONVERGENT B1 ;  /* 0x0000000000017941 */ /* 0x000fea0003800200 */
.L_x_49:
[----:B------:R-:W-:Y:S01]  /*0c90*/  USHF.R.S32.HI UR8, URZ, 0x1f, UR11 ;  /* 0x0000001fff087899 */ /* 0x000fe2000801140b */
[----:B------:R-:W-:Y:S01]  /*0ca0*/  BSSY.RECONVERGENT B1, `(.L_x_52) ;  /* 0x00000aa000017945 */ /* 0x000fe20003800200 */
[----:B------:R-:W-:Y:S02]  /*0cb0*/  UIMAD.WIDE UR20, UR7, 0x2, UR4 ;  /* 0x00000002071478a5 */ /* 0x000fe4000f8e0204 */
[----:B------:R-:W-:-:S04]  /*0cc0*/  ULEA.HI UR8, UR8, UR11, URZ, 0x4 ;  /* 0x0000000b08087291 */ /* 0x000fc8000f8f20ff */
[----:B------:R-:W-:-:S06]  /*0cd0*/  USHF.R.S32.HI UR8, URZ, 0x4, UR8 ;  /* 0x00000004ff087899 */ /* 0x000fcc0008011408 */
[----:B------:R-:W-:-:S13]  /*0ce0*/  ISETP.GE.AND P0, PT, R3, UR8, PT ;  /* 0x0000000803007c0c */ /* 0x000fda000bf06270 */
[----:B------:R-:W-:Y:S05]  /*0cf0*/  @P0 BRA `(.L_x_53) ;  /* 0x0000000800900947 */ /* 0x000fea0003800000 */
[----:B----4-:R-:W0:Y:S01]  /*0d00*/  I2F.U32.RP R9, R0 ;  /* 0x0000000000097306 */ /* 0x010e220000209000 */
[----:B------:R-:W-:Y:S01]  /*0d10*/  IMAD.IADD R6, R3, 0x1, R0 ;  /* 0x0000000103067824 */ /* 0x000fe200078e0200 */
[----:B------:R-:W-:Y:S01]  /*0d20*/  ISETP.NE.U32.AND P2, PT, R0, RZ, PT ;  /* 0x000000ff0000720c */ /* 0x000fe20003f45070 */
[----:B------:R-:W-:Y:S03]  /*0d30*/  BSSY.RECONVERGENT B2, `(.L_x_54) ;  /* 0x0000046000027945 */ /* 0x000fe60003800200 */
[C---:B------:R-:W-:Y:S02]  /*0d40*/  ISETP.GE.U32.AND P0, PT, R6.reuse, UR8, PT ;  /* 0x0000000806007c0c */ /* 0x040fe4000bf06070 */
[----:B------:R-:W-:Y:S02]  /*0d50*/  VIMNMX.U32 R7, PT, PT, R6, UR8, !PT ;  /* 0x0000000806077c48 */ /* 0x000fe4000ffe0000 */
[----:B------:R-:W-:-:S04]  /*0d60*/  SEL R8, RZ, 0x1, P0 ;  /* 0x00000001ff087807 */ /* 0x000fc80000000000 */
[----:B------:R-:W-:Y:S01]  /*0d70*/  IADD3 R7, PT, PT, R7, -R6, -R8 ;  /* 0x8000000607077210 */ /* 0x000fe20007ffe808 */
[----:B0-----:R-:W0:Y:S02]  /*0d80*/  MUFU.RCP R9, R9 ;  /* 0x0000000900097308 */ /* 0x001e240000001000 */
[----:B0-----:R-:W-:Y:S01]  /*0d90*/  IADD3 R4, PT, PT, R9, 0xffffffe, RZ ;  /* 0x0ffffffe09047810 */ /* 0x001fe20007ffe0ff */
[----:B------:R-:W-:-:S05]  /*0da0*/  IMAD.MOV.U32 R9, RZ, RZ, R3 ;  /* 0x000000ffff097224 */ /* 0x000fca00078e0003 */
        /* <DEDUP_REMOVED lines=12> */
[----:B------:R-:W-:Y:S01]  /*0e70*/  @P1 VIADD R5, R5, 0x1 ;  /* 0x0000000105051836 */ /* 0x000fe20000000000 */
[----:B------:R-:W-:-:S04]  /*0e80*/  @!P2 LOP3.LUT R5, RZ, R0, RZ, 0x33, !PT ;  /* 0x00000000ff05a212 */ /* 0x000fc800078e33ff */
[----:B------:R-:W-:-:S04]  /*0e90*/  IADD3 R5, PT, PT, R8, R5, RZ ;  /* 0x0000000508057210 */ /* 0x000fc80007ffe0ff */
[C---:B------:R-:W-:Y:S02]  /*0ea0*/  LOP3.LUT R4, R5.reuse, 0x1, RZ, 0xc0, !PT ;  /* 0x0000000105047812 */ /* 0x040fe400078ec0ff */
[----:B------:R-:W-:Y:S02]  /*0eb0*/  ISETP.NE.AND P1, PT, R5, RZ, PT ;  /* 0x000000ff0500720c */ /* 0x000fe40003f25270 */
[----:B------:R-:W-:-:S13]  /*0ec0*/  ISETP.NE.U32.AND P0, PT, R4, 0x1, PT ;  /* 0x000000010400780c */ /* 0x000fda0003f05070 */
[----:B------:R-:W-:Y:S05]  /*0ed0*/  @!P0 BRA `(.L_x_55) ;  /* 0x0000000000ac8947 */ /* 0x000fea0003800000 */
[----:B------:R-:W-:-:S04]  /*0ee0*/  LEA R4, P0, R10, UR20, 0x5 ;  /* 0x000000140a047c11 */ /* 0x000fc8000f8028ff */
[----:B------:R-:W-:-:S05]  /*0ef0*/  LEA.HI.X R5, R10, UR21, RZ, 0x5, P0 ;  /* 0x000000150a057c11 */ /* 0x000fca00080f2cff */
        /* <DEDUP_REMOVED lines=15> */
[----:B------:R0:W5:Y:S01]  /*0ff0*/  LDG.E.U16 R7, desc[UR12][R4.64+0x1c] ;  /* 0x00001c0c04077981 */ /* 0x000162000c1e1500 */
[----:B--2---:R-:W-:-:S02]  /*1000*/  IMAD.U32 R17, R17, 0x10000, RZ ;  /* 0x0001000011117824 */ /* 0x004fc400078e00ff */
[----:B---3--:R-:W-:-:S05]  /*1010*/  IMAD.U32 R18, R18, 0x10000, RZ ;  /* 0x0001000012127824 */ /* 0x008fca00078e00ff */
[----:B------:R-:W-:Y:S01]  /*1020*/  FMNMX3.FTZ R17, R2, |R17|, |R18|, !PT ;  /* 0x4000001102117276 */ /* 0x000fe20007810412 */
[----:B----4-:R-:W-:Y:S02]  /*1030*/  IMAD.U32 R2, R19, 0x10000, RZ ;  /* 0x0001000013027824 */ /* 0x010fe400078e00ff */
[----:B-----5:R-:W-:Y:S02]  /*1040*/  IMAD.U32 R20, R20, 0x10000, RZ ;  /* 0x0001000014147824 */ /* 0x020fe400078e00ff */
[----:B------:R-:W-:-:S03]  /*1050*/  IMAD.U32 R21, R21, 0x10000, RZ ;  /* 0x0001000015157824 */ /* 0x000fc600078e00ff */
[----:B------:R-:W-:Y:S01]  /*1060*/  FMNMX3.FTZ R2, R17, |R2|, |R20|, !PT ;  /* 0x4000000211027276 */ /* 0x000fe20007810414 */
[----:B------:R-:W-:Y:S02]  /*1070*/  IMAD.U32 R22, R22, 0x10000, RZ ;  /* 0x0001000016167824 */ /* 0x000fe400078e00ff */
[----:B------:R-:W-:-:S03]  /*1080*/  IMAD.U32 R15, R15, 0x10000, RZ ;  /* 0x000100000f0f7824 */ /* 0x000fc600078e00ff */
[----:B------:R-:W-:Y:S02]  /*1090*/  FMNMX3.FTZ R2, R2, |R21|, |R22|, !PT ;  /* 0x4000001502027276 */ /* 0x000fe40007810416 */
[----:B------:R-:W-:Y:S01]  /*10a0*/  SHF.L.U32 R17, R14, 0x10, RZ ;  /* 0x000000100e117819 */ /* 0x000fe200000006ff */
[----:B0-----:R-:W-:-:S03]  /*10b0*/  IMAD.U32 R5, R12, 0x10000, RZ ;  /* 0x000100000c057824 */ /* 0x001fc600078e00ff */
[----:B------:R-:W-:Y:S01]  /*10c0*/  FMNMX3.FTZ R2, R2, |R17|, |R15|, !PT ;  /* 0x4000001102027276 */ /* 0x000fe2000781040f */
[----:B------:R-:W-:-:S05]  /*10d0*/  IMAD.U32 R13, R13, 0x10000, RZ ;  /* 0x000100000d0d7824 */ /* 0x000fca00078e00ff */
[----:B------:R-:W-:Y:S01]  /*10e0*/  FMNMX3.FTZ R2, R2, |R5|, |R13|, !PT ;  /* 0x4000000502027276 */ /* 0x000fe2000781040d */
[----:B------:R-:W-:Y:S02]  /*10f0*/  IMAD.U32 R5, R10, 0x10000, RZ ;  /* 0x000100000a057824 */ /* 0x000fe400078e00ff */
[----:B------:R-:W-:-:S05]  /*1100*/  IMAD.U32 R11, R11, 0x10000, RZ ;  /* 0x000100000b0b7824 */ /* 0x000fca00078e00ff */
[----:B------:R-:W-:Y:S01]  /*1110*/  FMNMX3.FTZ R2, R2, |R5|, |R11|, !PT ;  /* 0x4000000502027276 */ /* 0x000fe2000781040b */
[----:B------:R-:W-:Y:S02]  /*1120*/  IMAD.U32 R5, R8, 0x10000, RZ ;  /* 0x0001000008057824 */ /* 0x000fe400078e00ff */
[----:B------:R-:W-:Y:S02]  /*1130*/  IMAD.U32 R9, R9, 0x10000, RZ ;  /* 0x0001000009097824 */ /* 0x000fe400078e00ff */
[----:B------:R-:W-:-:S03]  /*1140*/  IMAD.U32 R16, R16, 0x10000, RZ ;  /* 0x0001000010107824 */ /* 0x000fc600078e00ff */
[----:B------:R-:W-:Y:S02]  /*1150*/  FMNMX3.FTZ R2, R2, |R5|, |R9|, !PT ;  /* 0x4000000502027276 */ /* 0x000fe40007810409 */
[----:B------:R-:W-:Y:S01]  /*1160*/  SHF.L.U32 R7, R7, 0x10, RZ ;  /* 0x0000001007077819 */ /* 0x000fe200000006ff */
[----:B------:R-:W-:-:S03]  /*1170*/  IMAD.MOV.U32 R9, RZ, RZ, R6 ;  /* 0x000000ffff097224 */ /* 0x000fc600078e0006 */
[----:B------:R-:W-:-:S07]  /*1180*/  FMNMX3.FTZ R2, R2, |R7|, |R16|, !PT ;  /* 0x4000000702027276 */ /* 0x000fce0007810410 */
.L_x_55:
[----:B------:R-:W-:Y:S05]  /*1190*/  BSYNC.RECONVERGENT B2 ;  /* 0x0000000000027941 */ /* 0x000fea0003800200 */
.L_x_54:
[----:B------:R-:W-:Y:S05]  /*11a0*/  @!P1 BRA `(.L_x_53) ;  /* 0x0000000400649947 */ /* 0x000fea0003800000 */
[----:B------:R-:W-:-:S07]  /*11b0*/  IMAD.IADD R11, R9, 0x1, R0 ;  /* 0x00000001090b7824 */ /* 0x000fce00078e0200 */
.L_x_56:
[----:B------:R-:W-:-:S04]  /*11c0*/  IMAD.MOV.U32 R6, RZ, RZ, 0x20 ;  /* 0x00000020ff067424 */ /* 0x000fc800078e00ff */
[----:B------:R-:W-:-:S05]  /*11d0*/  IMAD.WIDE.U32 R6, R9, R6, UR20 ;  /* 0x0000001409067e25 */ /* 0x000fca000f8e0006 */
        /* <DEDUP_REMOVED lines=12> */
[----:B------:R-:W-:-:S03]  /*12a0*/  IMAD.MOV.U32 R4, RZ, RZ, 0x20 ;  /* 0x00000020ff047424 */ /* 0x000fc600078e00ff */
[----:B------:R-:W5:Y:S04]  /*12b0*/  LDG.E.U16 R14, desc[UR12][R6.64+0x18] ;  /* 0x0000180c060e7981 */ /* 0x000f68000c1e1500 */
[----:B------:R-:W5:Y:S01]  /*12c0*/  LDG.E.U16 R15, desc[UR12][R6.64+0x1a] ;  /* 0x00001a0c060f7981 */ /* 0x000f62000c1e1500 */
[----:B------:R-:W-:-:S03]  /*12d0*/  IMAD.WIDE.U32 R4, R11, R4, UR20 ;  /* 0x000000140b047e25 */ /* 0x000fc6000f8e0004 */
        /* <DEDUP_REMOVED lines=8> */
[----:B------:R-:W-:Y:S01]  /*1360*/  FMNMX3.FTZ R26, R2, |R27|, |R26|, !PT ;  /* 0x4000001b021a7276 */ /* 0x000fe2000781041a */
[----:B----4-:R-:W-:Y:S01]  /*1370*/  IMAD.U32 R27, R20, 0x10000, RZ ;  /* 0x00010000141b7824 */ /* 0x010fe200078e00ff */
[----:B------:R-:W4:Y:S01]  /*1380*/  LDG.E.U16 R2, desc[UR12][R4.64+0x4] ;  /* 0x0000040c04027981 */ /* 0x000f22000c1e1500 */
[----:B-----5:R-:W-:-:S03]  /*1390*/  SHF.L.U32 R25, R25, 0x10, RZ ;  /* 0x0000001019197819 */ /* 0x020fc600000006ff */
[----:B------:R-:W5:Y:S01]  /*13a0*/  LDG.E.U16 R20, desc[UR12][R4.64+0x6] ;  /* 0x0000060c04147981 */ /* 0x000f62000c1e1500 */
[----:B------:R-:W-:Y:S01]  /*13b0*/  FMNMX3.FTZ R25, R26, |R25|, |R27|, !PT ;  /* 0x400000191a197276 */ /* 0x000fe2000781041b */
[----:B------:R-:W-:Y:S02]  /*13c0*/  IMAD.U32 R26, R23, 0x10000, RZ ;  /* 0x00010000171a7824 */ /* 0x000fe400078e00ff */
[----:B------:R-:W-:Y:S02]  /*13d0*/  IMAD.U32 R24, R24, 0x10000, RZ ;  /* 0x0001000018187824 */ /* 0x000fe400078e00ff */
[----:B------:R-:W-:-:S03]  /*13e0*/  IMAD.U32 R23, R21, 0x10000, RZ ;  /* 0x0001000015177824 */ /* 0x000fc600078e00ff */
[----:B------:R-:W-:Y:S01]  /*13f0*/  FMNMX3.FTZ R24, R25, |R26|, |R24|, !PT ;  /* 0x4000001a19187276 */ /* 0x000fe20007810418 */
[----:B------:R-:W5:Y:S01]  /*1400*/  LDG.E.U16 R21, desc[UR12][R4.64+0xc] ;  /* 0x00000c0c04157981 */ /* 0x000f62000c1e1500 */
[----:B------:R-:W-:-:S03]  /*1410*/  IMAD.U32 R25, R22, 0x10000, RZ ;  /* 0x0001000016197824 */ /* 0x000fc600078e00ff */
[----:B------:R-:W5:Y:S02]  /*1420*/  LDG.E.U16 R22, desc[UR12][R4.64+0xe] ;  /* 0x00000e0c04167981 */ /* 0x000f64000c1e1500 */
[----:B------:R-:W-:Y:S01]  /*1430*/  FMNMX3.FTZ R23, R24, |R23|, |R25|, !PT ;  /* 0x4000001718177276 */ /* 0x000fe20007810419 */
[----:B------:R-:W-:Y:S01]  /*1440*/  IMAD.U32 R24, R8, 0x10000, RZ ;  /* 0x0001000008187824 */ /* 0x000fe200078e00ff */
[----:B------:R-:W5:Y:S01]  /*1450*/  LDG.E.U16 R26, desc[UR12][R4.64+0x1e] ;  /* 0x00001e0c041a7981 */ /* 0x000f62000c1e1500 */
[----:B------:R-:W-:-:S03]  /*1460*/  IMAD.U32 R25, R10, 0x10000, RZ ;  /* 0x000100000a197824 */ /* 0x000fc600078e00ff */
[----:B------:R-:W5:Y:S02]  /*1470*/  LDG.E.U16 R8, desc[UR12][R4.64+0x10] ;  /* 0x0000100c04087981 */ /* 0x000f64000c1e1500 */
[----:B------:R-:W-:Y:S02]  /*1480*/  FMNMX3.FTZ R24, R23, |R24|, |R25|, !PT ;  /* 0x4000001817187276 */ /* 0x000fe40007810419 */
[----:B------:R-:W5:Y:S01]  /*1490*/  LDG.E.U16 R10, desc[UR12][R4.64+0x12] ;  /* 0x0000120c040a7981 */ /* 0x000f62000c1e1500 */
[----:B------:R-:W-:Y:S01]  /*14a0*/  SHF.L.U32 R25, R12, 0x10, RZ ;  /* 0x000000100c197819 */ /* 0x000fe200000006ff */
[----:B------:R-:W-:Y:S02]  /*14b0*/  IMAD.U32 R13, R13, 0x10000, RZ ;  /* 0x000100000d0d7824 */ /* 0x000fe400078e00ff */
[----:B------:R-:W5:Y:S04]  /*14c0*/  LDG.E.U16 R12, desc[UR12][R4.64+0x16] ;  /* 0x0000160c040c7981 */ /* 0x000f68000c1e1500 */
[----:B------:R-:W5:Y:S01]  /*14d0*/  LDG.E.U16 R23, desc[UR12][R4.64+0x14] ;  /* 0x0000140c04177981 */ /* 0x000f62000c1e1500 */
[----:B------:R-:W-:-:S03]  /*14e0*/  FMNMX3.FTZ R27, R24, |R25|, |R13|, !PT ;  /* 0x40000019181b7276 */ /* 0x000fc6000781040d */
[----:B------:R-:W5:Y:S04]  /*14f0*/  LDG.E.U16 R24, desc[UR12][R4.64+0x18] ;  /* 0x0000180c04187981 */ /* 0x000f68000c1e1500 */
[----:B------:R-:W5:Y:S04]  /*1500*/  LDG.E.U16 R25, desc[UR12][R4.64+0x1a] ;  /* 0x00001a0c04197981 */ /* 0x000f68000c1e1500 */
[----:B------:R0:W5:Y:S01]  /*1510*/  LDG.E.U16 R13, desc[UR12][R4.64+0x1c] ;  /* 0x00001c0c040d7981 */ /* 0x000162000c1e1500 */
[----:B------:R-:W-:Y:S02]  /*1520*/  IMAD.U32 R14, R14, 0x10000, RZ ;  /* 0x000100000e0e7824 */ /* 0x000fe400078e00ff */
[----:B------:R-:W-:-:S02]  /*1530*/  IMAD.U32 R15, R15, 0x10000, RZ ;  /* 0x000100000f0f7824 */ /* 0x000fc400078e00ff */
[----:B------:R-:W-:-:S03]  /*1540*/  IMAD.U32 R17, R17, 0x10000, RZ ;  /* 0x0001000011117824 */ /* 0x000fc600078e00ff */
[----:B------:R-:W-:Y:S01]  /*1550*/  FMNMX3.FTZ R14, R27, |R14|, |R15|, !PT ;  /* 0x4000000e1b0e7276 */ /* 0x000fe2000781040f */
[----:B------:R-:W-:-:S05]  /*1560*/  IMAD.U32 R15, R16, 0x10000, RZ ;  /* 0x00010000100f7824 */ /* 0x000fca00078e00ff */
[----:B------:R-:W-:Y:S01]  /*1570*/  FMNMX3.FTZ R14, R14, |R15|, |R17|, !PT ;  /* 0x4000000f0e0e7276 */ /* 0x000fe20007810411 */
[----:B0-----:R-:W-:Y:S02]  /*1580*/  IMAD.U32 R5, R6, 0x10000, RZ ;  /* 0x0001000006057824 */ /* 0x001fe400078e00ff */
[----:B------:R-:W-:Y:S01]  /*1590*/  IMAD.U32 R7, R7, 0x10000, RZ ;  /* 0x0001000007077824 */ /* 0x000fe200078e00ff */
[----:B------:R-:W-:-:S04]  /*15a0*/  IADD3 R9, PT, PT, R0, R9, R0 ;  /* 0x0000000900097210 */ /* 0x000fc80007ffe000 */
[----:B------:R-:W-:Y:S01]  /*15b0*/  ISETP.GE.AND P0, PT, R9, UR8, PT ;  /* 0x0000000809007c0c */ /* 0x000fe2000bf06270 */
[----:B------:R-:W-:Y:S02]  /*15c0*/  IMAD R11, R0, 0x2, R11 ;  /* 0x00000002000b7824 */ /* 0x000fe400078e020b */
[----:B--2---:R-:W-:Y:S02]  /*15d0*/  IMAD.U32 R15, R18, 0x10000, RZ ;  /* 0x00010000120f7824 */ /* 0x004fe400078e00ff */
[----:B---3--:R-:W-:-:S05]  /*15e0*/  IMAD.U32 R19, R19, 0x10000, RZ ;  /* 0x0001000013137824 */ /* 0x008fca00078e00ff */
[----:B------:R-:W-:Y:S02]  /*15f0*/  FMNMX3.FTZ R14, R14, |R15|, |R19|, !PT ;  /* 0x4000000f0e0e7276 */ /* 0x000fe40007810413 */
[----:B----4-:R-:W-:Y:S01]  /*1600*/  SHF.L.U32 R15, R2, 0x10, RZ ;  /* 0x00000010020f7819 */ /* 0x010fe200000006ff */
[----:B-----5:R-:W-:-:S05]  /*1610*/  IMAD.U32 R20, R20, 0x10000, RZ ;  /* 0x0001000014147824 */ /* 0x020fca00078e00ff */
[----:B------:R-:W-:-:S04]  /*1620*/  FMNMX3.FTZ R14, R14, |R15|, |R20|, !PT ;  /* 0x4000000f0e0e7276 */ /* 0x000fc80007810414 */
        /* <DEDUP_REMOVED lines=9> */
[----:B------:R-:W-:-:S03]  /*16c0*/  IMAD.U32 R5, R24, 0x10000, RZ ;  /* 0x0001000018057824 */ /* 0x000fc600078e00ff */
[----:B------:R-:W-:Y:S01]  /*16d0*/  FMNMX3.FTZ R2, R2, |R23|, |R12|, !PT ;  /* 0x4000001702027276 */ /* 0x000fe2000781040c */
[----:B------:R-:W-:Y:S02]  /*16e0*/  IMAD.U32 R25, R25, 0x10000, RZ ;  /* 0x0001000019197824 */ /* 0x000fe400078e00ff */
[----:B------:R-:W-:Y:S02]  /*16f0*/  IMAD.U32 R26, R26, 0x10000, RZ ;  /* 0x000100001a1a7824 */ /* 0x000fe400078e00ff */
[----:B------:R-:W-:Y:S01]  /*1700*/  IMAD.U32 R13, R13, 0x10000, RZ ;  /* 0x000100000d0d7824 */ /* 0x000fe200078e00ff */
[----:B------:R-:W-:-:S04]  /*1710*/  FMNMX3.FTZ R2, R2, |R5|, |R25|, !PT ;  /* 0x4000000502027276 */ /* 0x000fc80007810419 */
[----:B------:R-:W-:Y:S01]  /*1720*/  FMNMX3.FTZ R2, R2, |R13|, |R26|, !PT ;  /* 0x4000000d02027276 */ /* 0x000fe2000781041a */
[----:B------:R-:W-:Y:S06]  /*1730*/  @!P0 BRA `(.L_x_56) ;  /* 0xfffffff800a08947 */ /* 0x000fec000383ffff */
.L_x_53:
[----:B------:R-:W-:Y:S05]  /*1740*/  BSYNC.RECONVERGENT B1 ;  /* 0x0000000000017941 */ /* 0x000fea0003800200 */
.L_x_52:
[----:B------:R-:W-:-:S05]  /*1750*/  IMAD.U32 R4, RZ, RZ, UR8 ;  /* 0x00000008ff047e24 */ /* 0x000fca000f8e00ff */
[----:B------:R-:W-:-:S04]  /*1760*/  LEA R5, R4, R3, 0x4 ;  /* 0x0000000304057211 */ /* 0x000fc800078e20ff */
[----:B------:R-:W-:-:S13]  /*1770*/  ISETP.GE.AND P0, PT, R5, UR11, PT ;  /* 0x0000000b05007c0c */ /* 0x000fda000bf06270 */
[----:B------:R-:W-:Y:S05]  /*1780*/  @P0 BRA `(.L_x_44) ;  /* 0x0000000400180947 */ /* 0x000fea0003800000 */
[----:B----4-:R-:W0:Y:S01]  /*1790*/  I2F.U32.RP R10, R0 ;  /* 0x00000000000a7306 */ /* 0x010e220000209000 */
[----:B------:R-:W-:Y:S01]  /*17a0*/  IMAD.IADD R4, R5, 0x1, R0 ;  /* 0x0000000105047824 */ /* 0x000fe200078e0200 */
[----:B------:R-:W-:Y:S01]  /*17b0*/  ISETP.NE.U32.AND P2, PT, R0, RZ, PT ;  /* 0x000000ff0000720c */ /* 0x000fe20003f45070 */
[----:B------:R-:W-:Y:S03]  /*17c0*/  BSSY.RECONVERGENT B1, `(.L_x_57) ;  /* 0x000002b000017945 */ /* 0x000fe60003800200 */
[C---:B------:R-:W-:Y:S02]  /*17d0*/  ISETP.GE.AND P0, PT, R4.reuse, UR11, PT ;  /* 0x0000000b04007c0c */ /* 0x040fe4000bf06270 */
[----:B------:R-:W-:Y:S02]  /*17e0*/  VIMNMX R9, PT, PT, R4, UR11, !PT ;  /* 0x0000000b04097c48 */ /* 0x000fe4000ffe0100 */
        /* <DEDUP_REMOVED lines=20> */
[----:B------:R-:W-:Y:S02]  /*1930*/  ISETP.GE.U32.AND P1, PT, R4, 0x3, PT ;  /* 0x000000030400780c */ /* 0x000fe40003f26070 */
[----:B------:R-:W-:-:S13]  /*1940*/  ISETP.NE.AND P0, PT, R6, 0x3, PT ;  /* 0x000000030600780c */ /* 0x000fda0003f05270 */
[----:B------:R-:W-:Y:S05]  /*1950*/  @!P0 BRA `(.L_x_58) ;  /* 0x0000000000448947 */ /* 0x000fea0003800000 */
[----:B------:R-:W-:Y:S01]  /*1960*/  UMOV UR8, UR10 ;  /* 0x0000000a00087c82 */ /* 0x000fe20008000000 */
[----:B------:R-:W-:Y:S01]  /*1970*/  VIADD R4, R4, 0x1 ;  /* 0x0000000104047836 */ /* 0x000fe20000000000 */
[----:B------:R-:W-:-:S04]  /*1980*/  UIMAD.WIDE UR22, UR7, 0x2, UR8 ;  /* 0x00000002071678a5 */ /* 0x000fc8000f8e0208 */
[----:B------:R-:W-:Y:S02]  /*1990*/  LOP3.LUT R4, R4, 0x3, RZ, 0xc0, !PT ;  /* 0x0000000304047812 */ /* 0x000fe400078ec0ff */
[----:B------:R-:W-:Y:S02]  /*19a0*/  IMAD.U32 R8, RZ, RZ, UR22 ;  /* 0x00000016ff087e24 */ /* 0x000fe4000f8e00ff */
[----:B------:R-:W-:Y:S02]  /*19b0*/  IMAD.U32 R6, RZ, RZ, UR23 ;  /* 0x00000017ff067e24 */ /* 0x000fe4000f8e00ff */
[----:B------:R-:W-:Y:S01]  /*19c0*/  IMAD.MOV R4, RZ, RZ, -R4 ;  /* 0x000000ffff047224 */ /* 0x000fe200078e0a04 */
[----:B------:R-:W-:-:S04]  /*19d0*/  IADD3 R8, P0, PT, R8, UR16, RZ ;  /* 0x0000001008087c10 */ /* 0x000fc8000ff1e0ff */
[----:B------:R-:W-:-:S09]  /*19e0*/  IADD3.X R9, PT, PT, R6, UR17, RZ, P0, !PT ;  /* 0x0000001106097c10 */ /* 0x000fd200087fe4ff */
.L_x_59:
[----:B------:R-:W-:-:S06]  /*19f0*/  IMAD.WIDE R6, R5, 0x2, R8 ;  /* 0x0000000205067825 */ /* 0x000fcc00078e0208 */
[----:B------:R-:W2:Y:S01]  /*1a00*/  LDG.E.U16 R6, desc[UR12][R6.64] ;  /* 0x0000000c06067981 */ /* 0x000ea2000c1e1500 */
[----:B------:R-:W-:Y:S01]  /*1a10*/  VIADD R4, R4, 0x1 ;  /* 0x0000000104047836 */ /* 0x000fe20000000000 */
[----:B------:R-:W-:-:S04]  /*1a20*/  IADD3 R5, PT, PT, R0, R5, RZ ;  /* 0x0000000500057210 */ /* 0x000fc80007ffe0ff */
[----:B------:R-:W-:Y:S01]  /*1a30*/  ISETP.NE.AND P0, PT, R4, RZ, PT ;  /* 0x000000ff0400720c */ /* 0x000fe20003f05270 */
[----:B--2---:R-:W-:-:S05]  /*1a40*/  IMAD.U32 R11, R6, 0x10000, RZ ;  /* 0x00010000060b7824 */ /* 0x004fca00078e00ff */
[----:B------:R-:W-:-:S07]  /*1a50*/  FMNMX.FTZ R2, |R11|, R2, !PT ;  /* 0x000000020b027209 */ /* 0x000fce0007810200 */
[----:B------:R-:W-:Y:S05]  /*1a60*/  @P0 BRA `(.L_x_59) ;  /* 0xfffffffc00e00947 */ /* 0x000fea000383ffff */
.L_x_58:
[----:B------:R-:W-:Y:S05]  /*1a70*/  BSYNC.RECONVERGENT B1 ;  /* 0x0000000000017941 */ /* 0x000fea0003800200 */
.L_x_57:
[----:B------:R-:W-:Y:S05]  /*1a80*/  @!P1 BRA `(.L_x_44) ;  /* 0x0000000000589947 */ /* 0x000fea0003800000 */
[----:B------:R-:W-:-:S07]  /*1a90*/  IMAD.SHL.U32 R15, R0, 0x2, RZ ;  /* 0x00000002000f7824 */ /* 0x000fce00078e00ff */
.L_x_60:
[----:B------:R-:W-:-:S04]  /*1aa0*/  IMAD.MOV.U32 R6, RZ, RZ, 0x2 ;  /* 0x00000002ff067424 */ /* 0x000fc800078e00ff */
[----:B------:R-:W-:-:S03]  /*1ab0*/  IMAD.WIDE R6, R5, R6, UR20 ;  /* 0x0000001405067e25 */ /* 0x000fc6000f8e0206 */
        /* <DEDUP_REMOVED lines=10> */
[----:B------:R-:W-:-:S04]  /*1b60*/  LEA R5, R0, R5, 0x2 ;  /* 0x0000000500057211 */ /* 0x000fc800078e10ff */
[----:B------:R-:W-:Y:S01]  /*1b70*/  ISETP.GE.AND P0, PT, R5, UR11, PT ;  /* 0x0000000b05007c0c */ /* 0x000fe2000bf06270 */
[----:B--2---:R-:W-:Y:S02]  /*1b80*/  IMAD.U32 R17, R6, 0x10000, RZ ;  /* 0x0001000006117824 */ /* 0x004fe400078e00ff */
[----:B---3--:R-:W-:-:S05]  /*1b90*/  IMAD.U32 R4, R8, 0x10000, RZ ;  /* 0x0001000008047824 */ /* 0x008fca00078e00ff */
[----:B------:R-:W-:Y:S01]  /*1ba0*/  FMNMX3.FTZ R2, R2, |R17|, |R4|, !PT ;  /* 0x4000001102027276 */ /* 0x000fe20007810404 */
[----:B----4-:R-:W-:Y:S02]  /*1bb0*/  IMAD.U32 R17, R10, 0x10000, RZ ;  /* 0x000100000a117824 */ /* 0x010fe400078e00ff */
[----:B-----5:R-:W-:-:S05]  /*1bc0*/  IMAD.U32 R4, R12, 0x10000, RZ ;  /* 0x000100000c047824 */ /* 0x020fca00078e00ff */
[----:B------:R-:W-:Y:S01]  /*1bd0*/  FMNMX3.FTZ R2, R2, |R17|, |R4|, !PT ;  /* 0x4000001102027276 */ /* 0x000fe20007810404 */
[----:B------:R-:W-:Y:S06]  /*1be0*/  @!P0 BRA `(.L_x_60) ;  /* 0xfffffffc00ac8947 */ /* 0x000fec000383ffff */
.L_x_44:
[----:B------:R-:W-:Y:S05]  /*1bf0*/  BSYNC.RECONVERGENT B0 ;  /* 0x0000000000007941 */ /* 0x000fea0003800200 */
.L_x_42:
[----:B----4-:R-:W-:Y:S01]  /*1c00*/  ISETP.GE.U32.AND P0, PT, R0, 0x100, PT ;  /* 0x000001000000780c */ /* 0x010fe20003f06070 */
[----:B------:R-:W-:Y:S01]  /*1c10*/  BSSY.RECONVERGENT B0, `(.L_x_61) ;  /* 0x000008a000007945 */ /* 0x000fe20003800200 */
[----:B------:R-:W-:-:S11]  /*1c20*/  IMAD.MOV.U32 R9, RZ, RZ, R2 ;  /* 0x000000ffff097224 */ /* 0x000fd600078e0002 */
[----:B------:R-:W-:Y:S05]  /*1c30*/  @!P0 BRA `(.L_x_62) ;  /* 0x0000000000e08947 */ /* 0x000fea0003800000 */
[----:B------:R-:W0:Y:S01]  /*1c40*/  S2R R8, SR_LANEID ;  /* 0x0000000000087919 */ /* 0x000e220000000000 */
[----:B------:R-:W1:Y:S02]  /*1c50*/  SHFL.DOWN PT, R2, R9, 0x1, 0x1f ;  /* 0x08201f0009027f89 */ /* 0x000e6400000e0000 */
[C---:B-1----:R-:W-:Y:S02]  /*1c60*/  FSETP.GEU.FTZ.AND P1, PT, R9.reuse, R2, PT ;  /* 0x000000020900720b */ /* 0x042fe40003f3e000 */
[----:B0-----:R-:W-:Y:S02]  /*1c70*/  ISETP.GT.AND P0, PT, R8, 0x1e, PT ;  /* 0x0000001e0800780c */ /* 0x001fe40003f04270 */
[----:B------:R-:W-:Y:S02]  /*1c80*/  FSEL R2, R2, R9, !P1 ;  /* 0x0000000902027208 */ /* 0x000fe40004800000 */
[----:B------:R-:W-:Y:S02]  /*1c90*/  ISETP.NE.AND P2, PT, R8, RZ, PT ;  /* 0x000000ff0800720c */ /* 0x000fe40003f45270 */
[----:B------:R-:W-:-:S02]  /*1ca0*/  FSEL R2, R9, R2, P0 ;  /* 0x0000000209027208 */ /* 0x000fc40000000000 */
[----:B------:R-:W-:-:S03]  /*1cb0*/  ISETP.GT.AND P0, PT, R8, 0x1d, PT ;  /* 0x0000001d0800780c */ /* 0x000fc60003f04270 */
[----:B------:R-:W0:Y:S06]  /*1cc0*/  SHFL.DOWN PT, R5, R2, 0x2, 0x1f ;  /* 0x08401f0002057f89 */ /* 0x000e2c00000e0000 */
[----:B------:R-:W1:Y:S01]  /*1cd0*/  @!P2 S2R R7, SR_CgaCtaId ;  /* 0x000000000007a919 */ /* 0x000e620000008800 */
[----:B------:R-:W-:Y:S02]  /*1ce0*/  @!P2 MOV R6, 0x400 ;  /* 0x000004000006a802 */ /* 0x000fe40000000f00 */
[----:B------:R-:W-:-:S04]  /*1cf0*/  @!P2 SHF.R.U32.HI R4, RZ, 0x3, R3 ;  /* 0x00000003ff04a819 */ /* 0x000fc80000011603 */
[----:B------:R-:W-:Y:S02]  /*1d00*/  @!P2 LOP3.LUT R4, R4, 0x7c, RZ, 0xc0, !PT ;  /* 0x0000007c0404a812 */ /* 0x000fe400078ec0ff */
[----:B0-----:R-:W-:-:S04]  /*1d10*/  FSETP.GEU.FTZ.AND P1, PT, R2, R5, PT ;  /* 0x000000050200720b */ /* 0x001fc80003f3e000 */
[----:B------:R-:W-:Y:S02]  /*1d20*/  @!P0 FSEL R2, R5, R2, !P1 ;  /* 0x0000000205028208 */ /* 0x000fe40004800000 */
[----:B------:R-:W-:-:S03]  /*1d30*/  ISETP.GT.AND P0, PT, R8, 0x1b, PT ;  /* 0x0000001b0800780c */ /* 0x000fc60003f04270 */
[----:B------:R-:W0:Y:S01]  /*1d40*/  SHFL.DOWN PT, R5, R2, 0x4, 0x1f ;  /* 0x08801f0002057f89 */ /* 0x000e2200000e0000 */
[----:B-1----:R-:W-:-:S05]  /*1d50*/  @!P2 LEA R7, R7, R6, 0x18 ;  /* 0x000000060707a211 */ /* 0x002fca00078ec0ff */
[----:B------:R-:W-:Y:S01]  /*1d60*/  @!P2 IMAD.IADD R4, R4, 0x1, R7 ;  /* 0x000000010404a824 */ /* 0x000fe200078e0207 */
[----:B0-----:R-:W-:-:S04]  /*1d70*/  FSETP.GEU.FTZ.AND P1, PT, R2, R5, PT ;  /* 0x000000050200720b */ /* 0x001fc80003f3e000 */
[----:B------:R-:W-:Y:S02]  /*1d80*/  @!P0 FSEL R2, R5, R2, !P1 ;  /* 0x0000000205028208 */ /* 0x000fe40004800000 */
[----:B------:R-:W-:-:S03]  /*1d90*/  ISETP.GT.AND P0, PT, R8, 0x17, PT ;  /* 0x000000170800780c */ /* 0x000fc60003f04270 */
[----:B------:R-:W0:Y:S02]  /*1da0*/  SHFL.DOWN PT, R5, R2, 0x8, 0x1f ;  /* 0x09001f0002057f89 */ /* 0x000e2400000e0000 */
[----:B0-----:R-:W-:-:S08]  /*1db0*/  FSETP.GEU.FTZ.AND P1, PT, R2, R5, PT ;  /* 0x000000050200720b */ /* 0x001fd00003f3e000 */
[----:B------:R-:W-:Y:S02]  /*1dc0*/  @!P0 FSEL R2, R5, R2, !P1 ;  /* 0x0000000205028208 */ /* 0x000fe40004800000 */
[----:B------:R-:W-:-:S03]  /*1dd0*/  ISETP.NE.AND P1, PT, R3, RZ, PT ;  /* 0x000000ff0300720c */ /* 0x000fc60003f25270 */
[----:B------:R-:W0:Y:S02]  /*1de0*/  SHFL.DOWN PT, R5, R2, 0x10, 0x1f ;  /* 0x0a001f0002057f89 */ /* 0x000e2400000e0000 */
[----:B0-----:R-:W-:-:S04]  /*1df0*/  FSETP.GEU.FTZ.AND P0, PT, R2, R5, PT ;  /* 0x000000050200720b */ /* 0x001fc80003f1e000 */
[----:B------:R-:W-:Y:S02]  /*1e00*/  FSEL R5, R5, R2, !P0 ;  /* 0x0000000205057208 */ /* 0x000fe40004000000 */
[----:B------:R-:W-:-:S03]  /*1e10*/  ISETP.GT.AND P0, PT, R8, 0xf, PT ;  /* 0x0000000f0800780c */ /* 0x000fc60003f04270 */
[----:B------:R0:W-:Y:S01]  /*1e20*/  @!P2 STS [R4+0x8], R5 ;  /* 0x000008050400a388 */ /* 0x0001e20000000800 */
[----:B------:R-:W-:Y:S01]  /*1e30*/  FSEL R9, R2, R5, P0 ;  /* 0x0000000502097208 */ /* 0x000fe20000000000 */
[----:B------:R-:W-:Y:S06]  /*1e40*/  BAR.SYNC.DEFER_BLOCKING 0x0 ;  /* 0x0000000000007b1d */ /* 0x000fec0000010000 */
[----:B------:R-:W-:Y:S05]  /*1e50*/  @P1 BRA `(.L_x_63) ;  /* 0x0000000400941947 */ /* 0x000fea0003800000 */
[----:B------:R-:W1:Y:S01]  /*1e60*/  S2UR UR8, SR_CgaCtaId ;  /* 0x00000000000879c3 */ /* 0x000e620000008800 */
[----:B------:R-:W-:Y:S02]  /*1e70*/  UMOV UR7, 0x400 ;  /* 0x0000040000077882 */ /* 0x000fe40000000000 */
[----:B-1----:R-:W-:-:S06]  /*1e80*/  ULEA UR7, UR8, UR7, 0x18 ;  /* 0x0000000708077291 */ /* 0x002fcc000f8ec0ff */
[----:B------:R-:W-:-:S05]  /*1e90*/  IMAD.U32 R15, RZ, RZ, UR7 ;  /* 0x00000007ff0f7e24 */ /* 0x000fca000f8e00ff */
[----:B------:R-:W1:Y:S04]  /*1ea0*/  LDS R2, [R15+0xc] ;  /* 0x00000c000f027984 */ /* 0x000e680000000800 */
[----:B0-----:R-:W0:Y:S04]  /*1eb0*/  LDS.128 R4, [R15+0x10] ;  /* 0x000010000f047984 */ /* 0x001e280000000c00 */
[----:B------:R-:W2:Y:S01]  /*1ec0*/  LDS.64 R10, [R15+0x20] ;  /* 0x000020000f0a7984 */ /* 0x000ea20000000a00 */
[----:B-1----:R-:W-:-:S04]  /*1ed0*/  FSETP.GEU.FTZ.AND P0, PT, R9, R2, PT ;  /* 0x000000020900720b */ /* 0x002fc80003f1e000 */
[----:B------:R-:W-:-:S04]  /*1ee0*/  FSEL R9, R2, R9, !P0 ;  /* 0x0000000902097208 */ /* 0x000fc80004000000 */
[----:B0-----:R-:W-:-:S04]  /*1ef0*/  FSETP.GEU.FTZ.AND P0, PT, R9, R4, PT ;  /* 0x000000040900720b */ /* 0x001fc80003f1e000 */
[----:B------:R-:W-:-:S04]  /*1f00*/  FSEL R4, R4, R9, !P0 ;  /* 0x0000000904047208 */ /* 0x000fc80004000000 */
[----:B------:R-:W-:-:S04]  /*1f10*/  FSETP.GEU.FTZ.AND P0, PT, R4, R5, PT ;  /* 0x000000050400720b */ /* 0x000fc80003f1e000 */
[----:B------:R-:W-:-:S04]  /*1f20*/  FSEL R5, R5, R4, !P0 ;  /* 0x0000000405057208 */ /* 0x000fc80004000000 */
[----:B------:R-:W-:-:S04]  /*1f30*/  FSETP.GEU.FTZ.AND P0, PT, R5, R6, PT ;  /* 0x000000060500720b */ /* 0x000fc80003f1e000 */
[----:B------:R-:W-:-:S04]  /*1f40*/  FSEL R6, R6, R5, !P0 ;  /* 0x0000000506067208 */ /* 0x000fc80004000000 */
[----:B------:R-:W-:-:S04]  /*1f50*/  FSETP.GEU.FTZ.AND P0, PT, R6, R7, PT ;  /* 0x000000070600720b */ /* 0x000fc80003f1e000 */
[----:B------:R-:W-:-:S04]  /*1f60*/  FSEL R7, R7, R6, !P0 ;  /* 0x0000000607077208 */ /* 0x000fc80004000000 */
[----:B--2---:R-:W-:-:S04]  /*1f70*/  FSETP.GEU.FTZ.AND P0, PT, R7, R10, PT ;  /* 0x0000000a0700720b */ /* 0x004fc80003f1e000 */
[----:B------:R-:W-:-:S04]  /*1f80*/  FSEL R10, R10, R7, !P0 ;  /* 0x000000070a0a7208 */ /* 0x000fc80004000000 */
[----:B------:R-:W-:-:S04]  /*1f90*/  FSETP.GEU.FTZ.AND P0, PT, R10, R11, PT ;  /* 0x0000000b0a00720b */ /* 0x000fc80003f1e000 */
[----:B------:R-:W-:Y:S01]  /*1fa0*/  FSEL R10, R11, R10, !P0 ;  /* 0x0000000a0b0a7208 */ /* 0x000fe20004000000 */
[----:B------:R-:W-:Y:S08]  /*1fb0*/  BRA `(.L_x_64) ;  /* 0x00000004001c7947 */ /* 0x000ff00003800000 */
.L_x_62:
[----:B------:R-:W-:Y:S01]  /*1fc0*/  LOP3.LUT R2, R3, 0x3e0, RZ, 0xc0, !PT ;  /* 0x000003e003027812 */ /* 0x000fe200078ec0ff */
[----:B------:R-:W0:Y:S03]  /*1fd0*/  S2R R6, SR_LANEID ;  /* 0x0000000000067919 */ /* 0x000e260000000000 */
[----:B------:R-:W-:Y:S01]  /*1fe0*/  LOP3.LUT R7, RZ, R2, RZ, 0x33, !PT ;  /* 0x00000002ff077212 */ /* 0x000fe200078e33ff */
[----:B------:R-:W-:-:S04]  /*1ff0*/  VIADD R5, R2, 0x20 ;  /* 0x0000002002057836 */ /* 0x000fc80000000000 */
[----:B------:R-:W-:Y:S01]  /*2000*/  IMAD.IADD R7, R7, 0x1, R0 ;  /* 0x0000000107077824 */ /* 0x000fe200078e0200 */
[----:B------:R-:W-:-:S04]  /*2010*/  ISETP.GT.U32.AND P0, PT, R5, R0, PT ;  /* 0x000000000500720c */ /* 0x000fc80003f04070 */
[----:B------:R-:W-:-:S05]  /*2020*/  SEL R7, R7, 0x1f, P0 ;  /* 0x0000001f07077807 */ /* 0x000fca0000000000 */
[----:B------:R-:W1:Y:S01]  /*2030*/  SHFL.DOWN PT, R2, R9, 0x1, R7 ;  /* 0x0820000009027989 */ /* 0x000e6200000e0007 */
[C---:B0-----:R-:W-:Y:S02]  /*2040*/  ISETP.GE.AND P0, PT, R6.reuse, R7, PT ;  /* 0x000000070600720c */ /* 0x041fe40003f06270 */
[----:B------:R-:W-:Y:S02]  /*2050*/  IADD3 R4, PT, PT, R6, 0x2, RZ ;  /* 0x0000000206047810 */ /* 0x000fe40007ffe0ff */
[----:B-1----:R-:W-:-:S09]  /*2060*/  FSETP.GEU.FTZ.AND P1, PT, R9, R2, PT ;  /* 0x000000020900720b */ /* 0x002fd20003f3e000 */
[----:B------:R-:W-:Y:S02]  /*2070*/  @!P0 FSEL R9, R2, R9, !P1 ;  /* 0x0000000902098208 */ /* 0x000fe40004800000 */
[----:B------:R-:W-:Y:S01]  /*2080*/  ISETP.GT.AND P0, PT, R4, R7, PT ;  /* 0x000000070400720c */ /* 0x000fe20003f04270 */
[----:B------:R-:W-:Y:S02]  /*2090*/  VIADD R4, R6, 0x4 ;  /* 0x0000000406047836 */ /* 0x000fe40000000000 */
[----:B------:R-:W0:Y:S02]  /*20a0*/  SHFL.DOWN PT, R2, R9, 0x2, R7 ;  /* 0x0840000009027989 */ /* 0x000e2400000e0007 */
[----:B0-----:R-:W-:-:S08]  /*20b0*/  FSETP.GEU.FTZ.AND P1, PT, R9, R2, PT ;  /* 0x000000020900720b */ /* 0x001fd00003f3e000 */
[----:B------:R-:W-:Y:S02]  /*20c0*/  @!P0 FSEL R9, R2, R9, !P1 ;  /* 0x0000000902098208 */ /* 0x000fe40004800000 */
[----:B------:R-:W-:Y:S01]  /*20d0*/  ISETP.GT.AND P0, PT, R4, R7, PT ;  /* 0x000000070400720c */ /* 0x000fe20003f04270 */
[----:B------:R-:W-:Y:S02]  /*20e0*/  VIADD R4, R6, 0x8 ;  /* 0x0000000806047836 */ /* 0x000fe40000000000 */
[----:B------:R-:W0:Y:S02]  /*20f0*/  SHFL.DOWN PT, R2, R9, 0x4, R7 ;  /* 0x0880000009027989 */ /* 0x000e2400000e0007 */
[----:B0-----:R-:W-:-:S08]  /*2100*/  FSETP.GEU.FTZ.AND P1, PT, R9, R2, PT ;  /* 0x000000020900720b */ /* 0x001fd00003f3e000 */
[----:B------:R-:W-:Y:S02]  /*2110*/  @!P0 FSEL R9, R2, R9, !P1 ;  /* 0x0000000902098208 */ /* 0x000fe40004800000 */
[----:B------:R-:W-:Y:S01]  /*2120*/  ISETP.GT.AND P1, PT, R4, R7, PT ;  /* 0x000000070400720c */ /* 0x000fe20003f24270 */
[C---:B------:R-:W-:Y:S01]  /*2130*/  VIADD R4, R6.reuse, 0x10 ;  /* 0x0000001006047836 */ /* 0x040fe20000000000 */
[----:B------:R-:W-:Y:S01]  /*2140*/  ISETP.NE.AND P0, PT, R6, RZ, PT ;  /* 0x000000ff0600720c */ /* 0x000fe20003f05270 */
[----:B------:R-:W0:-:S12]  /*2150*/  SHFL.DOWN PT, R2, R9, 0x8, R7 ;  /* 0x0900000009027989 */ /* 0x000e1800000e0007 */
[----:B------:R-:W1:Y:S01]  /*2160*/  @!P0 S2R R8, SR_CgaCtaId ;  /* 0x0000000000088919 */ /* 0x000e620000008800 */
[----:B------:R-:W-:Y:S02]  /*2170*/  @!P0 MOV R5, 0x400 ;  /* 0x0000040000058802 */ /* 0x000fe40000000f00 */
[----:B0-----:R-:W-:-:S04]  /*2180*/  FSETP.GEU.FTZ.AND P2, PT, R9, R2, PT ;  /* 0x000000020900720b */ /* 0x001fc80003f5e000 */
[----:B------:R-:W-:Y:S02]  /*2190*/  @!P1 FSEL R9, R2, R9, !P2 ;  /* 0x0000000902099208 */ /* 0x000fe40005000000 */
[----:B------:R-:W-:Y:S02]  /*21a0*/  ISETP.GT.AND P1, PT, R4, R7, PT ;  /* 0x000000070400720c */ /* 0x000fe40003f24270 */
[----:B------:R-:W-:Y:S01]  /*21b0*/  @!P0 SHF.R.U32.HI R4, RZ, 0x3, R3 ;  /* 0x00000003ff048819 */ /* 0x000fe20000011603 */
[----:B------:R-:W0:Y:S03]  /*21c0*/  SHFL.DOWN PT, R2, R9, 0x10, R7 ;  /* 0x0a00000009027989 */ /* 0x000e2600000e0007 */
[----:B------:R-:W-:Y:S02]  /*21d0*/  @!P0 LOP3.LUT R4, R4, 0x7c, RZ, 0xc0, !PT ;  /* 0x0000007c04048812 */ /* 0x000fe400078ec0ff */
[----:B-1----:R-:W-:-:S05]  /*21e0*/  @!P0 LEA R5, R8, R5, 0x18 ;  /* 0x0000000508058211 */ /* 0x002fca00078ec0ff */
[----:B------:R-:W-:Y:S01]  /*21f0*/  @!P0 IMAD.IADD R5, R4, 0x1, R5 ;  /* 0x0000000104058824 */ /* 0x000fe200078e0205 */
[----:B0-----:R-:W-:-:S04]  /*2200*/  FSETP.GEU.FTZ.AND P2, PT, R9, R2, PT ;  /* 0x000000020900720b */ /* 0x001fc80003f5e000 */
[----:B------:R-:W-:-:S05]  /*2210*/  @!P1 FSEL R9, R2, R9, !P2 ;  /* 0x0000000902099208 */ /* 0x000fca0005000000 */
[----:B------:R-:W-:-:S05]  /*2220*/  IMAD.MOV.U32 R10, RZ, RZ, R9 ;  /* 0x000000ffff0a7224 */ /* 0x000fca00078e0009 */
[----:B------:R0:W-:Y:S01]  /*2230*/  @!P0 STS [R5+0x8], R10 ;  /* 0x0000080a05008388 */ /* 0x0001e20000000800 */
[----:B------:R-:W-:Y:S01]  /*2240*/  BAR.SYNC.DEFER_BLOCKING 0x0 ;  /* 0x0000000000007b1d */ /* 0x000fe20000010000 */
[----:B------:R-:W-:-:S13]  /*2250*/  ISETP.NE.AND P0, PT, R3, RZ, PT ;  /* 0x000000ff0300720c */ /* 0x000fda0003f05270 */
[----:B0-----:R-:W-:Y:S05]  /*2260*/  @P0 BRA `(.L_x_63) ;  /* 0x0000000000900947 */ /* 0x001fea0003800000 */
[----:B------:R-:W0:Y:S01]  /*2270*/  S2UR UR8, SR_CgaCtaId ;  /* 0x00000000000879c3 */ /* 0x000e220000008800 */
[----:B------:R-:W-:Y:S01]  /*2280*/  UMOV UR7, 0x400 ;  /* 0x0000040000077882 */ /* 0x000fe20000000000 */
[C---:B------:R-:W-:Y:S02]  /*2290*/  ISETP.GT.U32.AND P1, PT, R0.reuse, 0x20, PT ;  /* 0x000000200000780c */ /* 0x040fe40003f24070 */
[----:B------:R-:W-:Y:S01]  /*22a0*/  ISETP.GT.U32.AND P0, PT, R0, 0x40, PT ;  /* 0x000000400000780c */ /* 0x000fe20003f04070 */
[----:B0-----:R-:W-:-:S06]  /*22b0*/  ULEA UR7, UR8, UR7, 0x18 ;  /* 0x0000000708077291 */ /* 0x001fcc000f8ec0ff */
[----:B------:R-:W-:-:S05]  /*22c0*/  IMAD.U32 R15, RZ, RZ, UR7 ;  /* 0x00000007ff0f7e24 */ /* 0x000fca000f8e00ff */
[----:B------:R-:W0:Y:S04]  /*22d0*/  LDS R9, [R15+0xc] ;  /* 0x00000c000f097984 */ /* 0x000e280000000800 */
[----:B------:R-:W1:Y:S04]  /*22e0*/  LDS.128 R4, [R15+0x10] ;  /* 0x000010000f047984 */ /* 0x000e680000000c00 */
[----:B------:R-:W2:Y:S01]  /*22f0*/  LDS.64 R12, [R15+0x20] ;  /* 0x000020000f0c7984 */ /* 0x000ea20000000a00 */
[----:B0-----:R-:W-:-:S04]  /*2300*/  FSETP.GEU.FTZ.AND P2, PT, R10, R9, PT ;  /* 0x000000090a00720b */ /* 0x001fc80003f5e000 */
[----:B------:R-:W-:Y:S02]  /*2310*/  @P1 FSEL R10, R9, R10, !P2 ;  /* 0x0000000a090a1208 */ /* 0x000fe40005000000 */
[----:B------:R-:W-:Y:S02]  /*2320*/  ISETP.GT.U32.AND P1, PT, R0, 0x60, PT ;  /* 0x000000600000780c */ /* 0x000fe40003f24070 */
[----:B-1----:R-:W-:-:S04]  /*2330*/  FSETP.GEU.FTZ.AND P2, PT, R10, R4, PT ;  /* 0x000000040a00720b */ /* 0x002fc80003f5e000 */
[----:B------:R-:W-:Y:S02]  /*2340*/  @P0 FSEL R10, R4, R10, !P2 ;  /* 0x0000000a040a0208 */ /* 0x000fe40005000000 */
[----:B------:R-:W-:Y:S02]  /*2350*/  ISETP.GT.U32.AND P0, PT, R0, 0x80, PT ;  /* 0x000000800000780c */ /* 0x000fe40003f04070 */
[----:B------:R-:W-:-:S04]  /*2360*/  FSETP.GEU.FTZ.AND P2, PT, R10, R5, PT ;  /* 0x000000050a00720b */ /* 0x000fc80003f5e000 */
        /* <DEDUP_REMOVED lines=8> */
[----:B--2---:R-:W-:-:S04]  /*23f0*/  FSETP.GEU.FTZ.AND P2, PT, R10, R12, PT ;  /* 0x0000000c0a00720b */ /* 0x004fc80003f5e000 */
[----:B------:R-:W-:-:S04]  /*2400*/  @P0 FSEL R10, R12, R10, !P2 ;  /* 0x0000000a0c0a0208 */ /* 0x000fc80005000000 */
[----:B------:R-:W-:-:S04]  /*2410*/  FSETP.GEU.FTZ.AND P0, PT, R10, R13, PT ;  /* 0x0000000d0a00720b */ /* 0x000fc80003f1e000 */
[----:B------:R-:W-:-:S09]  /*2420*/  @P1 FSEL R10, R13, R10, !P0 ;  /* 0x0000000a0d0a1208 */ /* 0x000fd20004000000 */
.L_x_64:
[----:B------:R-:W0:Y:S01]  /*2430*/  LDCU.64 UR8, c[0x0][0x390] ;  /* 0x00007200ff0877ac */ /* 0x000e220008000a00 */
[----:B------:R-:W-:Y:S01]  /*2440*/  FMUL.FTZ R7, R10, 0.0078740157186985015869 ;  /* 0x3c0102040a077820 */ /* 0x000fe20000410000 */
[----:B------:R1:W-:Y:S01]  /*2450*/  STS [R15+0x2c], R10 ;  /* 0x00002c0a0f007388 */ /* 0x0003e20000000800 */
[----:B0-----:R-:W-:-:S04]  /*2460*/  ULEA UR7, UP1, UR18, UR8, 0x2 ;  /* 0x0000000812077291 */ /* 0x001fc8000f8210ff */
[----:B------:R-:W-:Y:S02]  /*2470*/  ULEA.HI.X UR8, UR18, UR9, URZ, 0x2, UP1 ;  /* 0x0000000912087291 */ /* 0x000fe400088f14ff */
[----:B------:R-:W-:-:S04]  /*2480*/  IMAD.U32 R4, RZ, RZ, UR7 ;  /* 0x00000007ff047e24 */ /* 0x000fc8000f8e00ff */
[----:B------:R-:W-:-:S05]  /*2490*/  MOV R5, UR8 ;  /* 0x0000000800057c02 */ /* 0x000fca0008000f00 */
[----:B------:R1:W-:Y:S02]  /*24a0*/  STG.E desc[UR12][R4.64], R7 ;  /* 0x0000000704007986 */ /* 0x0003e4000c10190c */
.L_x_63:
[----:B------:R-:W-:Y:S05]  /*24b0*/  BSYNC.RECONVERGENT B0 ;  /* 0x0000000000007941 */ /* 0x000fea0003800200 */
.L_x_61:
[----:B------:R-:W2:Y:S08]  /*24c0*/  S2UR UR8, SR_CgaCtaId ;  /* 0x00000000000879c3 */ /* 0x000eb00000008800 */
[----:B------:R-:W-:Y:S01]  /*24d0*/  BAR.SYNC.DEFER_BLOCKING 0x0 ;  /* 0x0000000000007b1d */ /* 0x000fe20000010000 */
[----:B------:R-:W-:-:S05]  /*24e0*/  IMAD.MOV.U32 R2, RZ, RZ, RZ ;  /* 0x000000ffff027224 */ /* 0x000fca00078e00ff */
[----:B------:R-:W-:Y:S01]  /*24f0*/  UMOV UR7, 0x400 ;  /* 0x0000040000077882 */ /* 0x000fe20000000000 */
[----:B------:R-:W3:Y:S01]  /*2500*/  LDCU.64 UR20, c[0x0][0x388] ;  /* 0x00007100ff1477ac */ /* 0x000ee20008000a00 */
[----:B------:R-:W4:Y:S01]  /*2510*/  S2R R12, SR_TID.X ;  /* 0x00000000000c7919 */ /* 0x000f220000002100 */
[----:B--2---:R-:W-:Y:S02]  /*2520*/  ULEA UR7, UR8, UR7, 0x18 ;  /* 0x0000000708077291 */ /* 0x004fe4000f8ec0ff */
[----:B---3--:R-:W-:-:S04]  /*2530*/  UIADD3 UR9, UP1, UPT, UR14, UR20, URZ ;  /* 0x000000140e097290 */ /* 0x008fc8000ff3e0ff */
[----:B------:R-:W-:-:S03]  /*2540*/  UIADD3.X UR10, UPT, UPT, UR6, UR21, URZ, UP1, !UPT ;  /* 0x00000015060a7290 */ /* 0x000fc60008ffe4ff */
[----:B01----:R-:W0:Y:S02]  /*2550*/  LDS R4, [UR7+0x2c] ;  /* 0x00002c07ff047984 */ /* 0x003e240008000800 */
[----:B0-----:R-:W-:-:S13]  /*2560*/  FSETP.NEU.FTZ.AND P0, PT, R4, RZ, PT ;  /* 0x000000ff0400720b */ /* 0x001fda0003f1d000 */
[----:B------:R-:W0:Y:S02]  /*2570*/  @P0 MUFU.RCP R4, R4 ;  /* 0x0000000400040308 */ /* 0x000e240000001000 */
[----:B0-----:R-:W-:Y:S01]  /*2580*/  @P0 FMUL.FTZ R2, R4, 127 ;  /* 0x42fe000004020820 */ /* 0x001fe20000410000 */
[----:B----4-:R-:W-:Y:S06]  /*2590*/  BRA.U !UP0, `(.L_x_65) ;  /* 0x00000011081c7547 */ /* 0x010fec000b800000 */
[----:B------:R-:W-:-:S06]  /*25a0*/  USHF.R.S32.HI UR7, URZ, 0x4, UR19 ;  /* 0x00000004ff077899 */ /* 0x000fcc0008011413 */
[----:B------:R-:W-:-:S13]  /*25b0*/  ISETP.GE.AND P0, PT, R3, UR7, PT ;  /* 0x0000000703007c0c */ /* 0x000fda000bf06270 */
[----:B------:R-:W-:Y:S05]  /*25c0*/  @P0 EXIT ;  /* 0x000000000000094d */ /* 0x000fea0003800000 */
[----:B------:R-:W0:Y:S01]  /*25d0*/  I2F.U32.RP R8, R0 ;  /* 0x0000000000087306 */ /* 0x000e220000209000 */
[----:B------:R-:W-:Y:S01]  /*25e0*/  IMAD.IADD R13, R3, 0x1, R0 ;  /* 0x00000001030d7824 */ /* 0x000fe200078e0200 */
[----:B------:R-:W-:Y:S01]  /*25f0*/  ISETP.NE.U32.AND P2, PT, R0, RZ, PT ;  /* 0x000000ff0000720c */ /* 0x000fe20003f45070 */
[----:B------:R-:W-:Y:S03]  /*2600*/  BSSY.RECONVERGENT B0, `(.L_x_66) ;  /* 0x0000065000007945 */ /* 0x000fe60003800200 */
[C---:B------:R-:W-:Y:S02]  /*2610*/  ISETP.GE.U32.AND P0, PT, R13.reuse, UR7, PT ;  /* 0x000000070d007c0c */ /* 0x040fe4000bf06070 */
[----:B------:R-:W-:Y:S02]  /*2620*/  VIMNMX.U32 R6, PT, PT, R13, UR7, !PT ;  /* 0x000000070d067c48 */ /* 0x000fe4000ffe0000 */
[----:B------:R-:W-:Y:S01]  /*2630*/  SEL R7, RZ, 0x1, P0 ;  /* 0x00000001ff077807 */ /* 0x000fe20000000000 */
[----:B0-----:R-:W0:Y:S02]  /*2640*/  MUFU.RCP R8, R8 ;  /* 0x0000000800087308 */ /* 0x001e240000001000 */
[----:B0-----:R-:W-:-:S06]  /*2650*/  VIADD R4, R8, 0xffffffe ;  /* 0x0ffffffe08047836 */ /* 0x001fcc0000000000 */
[----:B------:R0:W1:Y:S02]  /*2660*/  F2I.FTZ.U32.TRUNC.NTZ R5, R4 ;  /* 0x0000000400057305 */ /* 0x000064000021f000 */
[----:B0-----:R-:W-:Y:S02]  /*2670*/  IMAD.MOV.U32 R4, RZ, RZ, RZ ;  /* 0x000000ffff047224 */ /* 0x001fe400078e00ff */
[----:B-1----:R-:W-:-:S04]  /*2680*/  IMAD.MOV R9, RZ, RZ, -R5 ;  /* 0x000000ffff097224 */ /* 0x002fc800078e0a05 */
[----:B------:R-:W-:-:S04]  /*2690*/  IMAD R9, R9, R0, RZ ;  /* 0x0000000009097224 */ /* 0x000fc800078e02ff */
[----:B------:R-:W-:Y:S01]  /*26a0*/  IMAD.HI.U32 R8, R5, R9, R4 ;  /* 0x0000000905087227 */ /* 0x000fe200078e0004 */
[----:B------:R-:W-:-:S05]  /*26b0*/  IADD3 R5, PT, PT, R6, -R13, -R7 ;  /* 0x8000000d06057210 */ /* 0x000fca0007ffe807 */
[----:B------:R-:W-:-:S04]  /*26c0*/  IMAD.HI.U32 R4, R8, R5, RZ ;  /* 0x0000000508047227 */ /* 0x000fc800078e00ff */
[----:B------:R-:W-:-:S04]  /*26d0*/  IMAD.MOV R6, RZ, RZ, -R4 ;  /* 0x000000ffff067224 */ /* 0x000fc800078e0a04 */
[----:B------:R-:W-:-:S05]  /*26e0*/  IMAD R5, R0, R6, R5 ;  /* 0x0000000600057224 */ /* 0x000fca00078e0205 */
[----:B------:R-:W-:-:S13]  /*26f0*/  ISETP.GE.U32.AND P0, PT, R5, R0, PT ;  /* 0x000000000500720c */ /* 0x000fda0003f06070 */
[----:B------:R-:W-:Y:S01]  /*2700*/  @P0 IMAD.IADD R5, R5, 0x1, -R0 ;  /* 0x0000000105050824 */ /* 0x000fe200078e0a00 */
[----:B------:R-:W-:-:S04]  /*2710*/  @P0 IADD3 R4, PT, PT, R4, 0x1, RZ ;  /* 0x0000000104040810 */ /* 0x000fc80007ffe0ff */
[----:B------:R-:W-:-:S13]  /*2720*/  ISETP.GE.U32.AND P1, PT, R5, R0, PT ;  /* 0x000000000500720c */ /* 0x000fda0003f26070 */
[----:B------:R-:W-:Y:S01]  /*2730*/  @P1 VIADD R4, R4, 0x1 ;  /* 0x0000000104041836 */ /* 0x000fe20000000000 */
[----:B------:R-:W-:-:S05]  /*2740*/  @!P2 LOP3.LUT R4, RZ, R0, RZ, 0x33, !PT ;  /* 0x00000000ff04a212 */ /* 0x000fca00078e33ff */
[----:B------:R-:W-:-:S05]  /*2750*/  IMAD.IADD R4, R7, 0x1, R4 ;  /* 0x0000000107047824 */ /* 0x000fca00078e0204 */
[C---:B------:R-:W-:Y:S02]  /*2760*/  LOP3.LUT R5, R4.reuse, 0x1, RZ, 0xc0, !PT ;  /* 0x0000000104057812 */ /* 0x040fe400078ec0ff */
[----:B------:R-:W-:Y:S02]  /*2770*/  ISETP.NE.AND P1, PT, R4, RZ, PT ;  /* 0x000000ff0400720c */ /* 0x000fe40003f25270 */
[----:B------:R-:W-:-:S13]  /*2780*/  ISETP.NE.U32.AND P0, PT, R5, 0x1, PT ;  /* 0x000000010500780c */ /* 0x000fda0003f05070 */
[----:B------:R-:W-:Y:S05]  /*2790*/  @!P0 BRA `(.L_x_67) ;  /* 0x00000004002c8947 */ /* 0x000fea0003800000 */
[----:B------:R-:W-:-:S04]  /*27a0*/  LEA R4, P0, R12, UR4, 0x5 ;  /* 0x000000040c047c11 */ /* 0x000fc8000f8028ff */
[----:B------:R-:W-:-:S06]  /*27b0*/  LEA.HI.X R5, R12, UR5, RZ, 0x5, P0 ;  /* 0x000000050c057c11 */ /* 0x000fcc00080f2cff */
[----:B------:R-:W2:Y:S02]  /*27c0*/  LDG.E.ENL2.256 R8, R4, desc[UR12][R4.64] ;  /* 0xfe00000c0404797e */ /* 0x000ea40008121908 */
[----:B--2---:R-:W-:Y:S01]  /*27d0*/  SHF.L.U32 R21, R6, 0x10, RZ ;  /* 0x0000001006157819 */ /* 0x004fe200000006ff */
[C---:B------:R-:W-:Y:S01]  /*27e0*/  IMAD.U32 R3, R11.reuse, 0x10000, RZ ;  /* 0x000100000b037824 */ /* 0x040fe200078e00ff */
[----:B------:R-:W-:Y:S01]  /*27f0*/  PRMT R11, R11, 0x7632, R11 ;  /* 0x000076320b0b7816 */ /* 0x000fe2000000000b */
[C---:B------:R-:W-:Y:S01]  /*2800*/  IMAD.U32 R15, R10.reuse, 0x10000, RZ ;  /* 0x000100000a0f7824 */ /* 0x040fe200078e00ff */
[----:B------:R-:W-:Y:S01]  /*2810*/  PRMT R10, R10, 0x7632, R10 ;  /* 0x000076320a0a7816 */ /* 0x000fe2000000000a */
[-C--:B------:R-:W-:Y:S01]  /*2820*/  FMUL.FTZ R14, R21, R2.reuse ;  /* 0x00000002150e7220 */ /* 0x080fe20000410000 */
[----:B------:R-:W-:Y:S02]  /*2830*/  IMAD.U32 R21, R4, 0x10000, RZ ;  /* 0x0001000004157824 */ /* 0x000fe400078e00ff */
[-C--:B------:R-:W-:Y:S01]  /*2840*/  FMUL.FTZ R19, R3, R2.reuse ;  /* 0x0000000203137220 */ /* 0x080fe20000410000 */
[----:B------:R-:W-:Y:S01]  /*2850*/  FMUL.FTZ R18, R15, R2 ;  /* 0x000000020f127220 */ /* 0x000fe20000410000 */
[----:B------:R-:W-:-:S02]  /*2860*/  IMAD.U32 R3, R9, 0x10000, RZ ;  /* 0x0001000009037824 */ /* 0x000fc400078e00ff */
[-C--:B------:R-:W-:Y:S01]  /*2870*/  FMUL.FTZ R21, R21, R2.reuse ;  /* 0x0000000215157220 */ /* 0x080fe20000410000 */
[C---:B------:R-:W-:Y:S01]  /*2880*/  IMAD.U32 R15, R8.reuse, 0x10000, RZ ;  /* 0x00010000080f7824 */ /* 0x040fe200078e00ff */
[----:B------:R-:W-:Y:S01]  /*2890*/  PRMT R8, R8, 0x7632, R8 ;  /* 0x0000763208087816 */ /* 0x000fe20000000008 */
[----:B------:R-:W-:Y:S02]  /*28a0*/  IMAD.U32 R23, R11, 0x10000, RZ ;  /* 0x000100000b177824 */ /* 0x000fe400078e00ff */
[-C--:B------:R-:W-:Y:S01]  /*28b0*/  FMUL.FTZ R17, R3, R2.reuse ;  /* 0x0000000203117220 */ /* 0x080fe20000410000 */
[C---:B------:R-:W-:Y:S01]  /*28c0*/  IMAD.U32 R3, R7.reuse, 0x10000, RZ ;  /* 0x0001000007037824 */ /* 0x040fe200078e00ff */
[----:B------:R0:W-:Y:S01]  /*28d0*/  F2I.S8.NTZ R11, R21 ;  /* 0x00000015000b7305 */ /* 0x0001e20000202100 */
[----:B------:R-:W-:Y:S01]  /*28e0*/  PRMT R7, R7, 0x7632, R7 ;  /* 0x0000763207077816 */ /* 0x000fe20000000007 */
[-C--:B------:R-:W-:Y:S01]  /*28f0*/  FMUL.FTZ R24, R23, R2.reuse ;  /* 0x0000000217187220 */ /* 0x080fe20000410000 */
[----:B------:R-:W-:Y:S01]  /*2900*/  IMAD.U32 R23, R10, 0x10000, RZ ;  /* 0x000100000a177824 */ /* 0x000fe200078e00ff */
[----:B------:R-:W-:Y:S01]  /*2910*/  PRMT R9, R9, 0x7632, R9 ;  /* 0x0000763209097816 */ /* 0x000fe20000000009 */
[-C--:B------:R-:W-:Y:S01]  /*2920*/  FMUL.FTZ R16, R15, R2.reuse ;  /* 0x000000020f107220 */ /* 0x080fe20000410000 */
[----:B------:R-:W-:Y:S01]  /*2930*/  PRMT R6, R6, 0x7632, R6 ;  /* 0x0000763206067816 */ /* 0x000fe20000000006 */
[----:B------:R-:W-:Y:S01]  /*2940*/  FMUL.FTZ R22, R23, R2 ;  /* 0x0000000217167220 */ /* 0x000fe20000410000 */
[----:B------:R1:W-:Y:S01]  /*2950*/  F2I.S8.NTZ R10, R24 ;  /* 0x00000018000a7305 */ /* 0x0003e20000202100 */
[----:B0-----:R-:W-:-:S02]  /*2960*/  IMAD.U32 R21, R8, 0x10000, RZ ;  /* 0x0001000008157824 */ /* 0x001fc400078e00ff */
[-C--:B------:R-:W-:Y:S01]  /*2970*/  FMUL.FTZ R15, R3, R2.reuse ;  /* 0x00000002030f7220 */ /* 0x080fe20000410000 */
[----:B------:R-:W-:Y:S01]  /*2980*/  IMAD.U32 R23, R9, 0x10000, RZ ;  /* 0x0001000009177824 */ /* 0x000fe200078e00ff */
[----:B------:R-:W-:Y:S01]  /*2990*/  PRMT R4, R4, 0x7632, R4 ;  /* 0x0000763204047816 */ /* 0x000fe20000000004 */
[-C--:B------:R-:W-:Y:S01]  /*29a0*/  FMUL.FTZ R20, R21, R2.reuse ;  /* 0x0000000215147220 */ /* 0x080fe20000410000 */
[----:B------:R-:W-:Y:S02]  /*29b0*/  IMAD.U32 R21, R7, 0x10000, RZ ;  /* 0x0001000007157824 */ /* 0x000fe400078e00ff */
[-C--:B------:R-:W-:Y:S01]  /*29c0*/  FMUL.FTZ R23, R23, R2.reuse ;  /* 0x0000000217177220 */ /* 0x080fe20000410000 */
[C---:B------:R-:W-:Y:S01]  /*29d0*/  IMAD.U32 R3, R5.reuse, 0x10000, RZ ;  /* 0x0001000005037824 */ /* 0x040fe200078e00ff */
[----:B------:R-:W-:Y:S01]  /*29e0*/  PRMT R5, R5, 0x7632, R5 ;  /* 0x0000763205057816 */ /* 0x000fe20000000005 */
[-C--:B-1----:R-:W-:Y:S01]  /*29f0*/  FMUL.FTZ R24, R21, R2.reuse ;  /* 0x0000000215187220 */ /* 0x082fe20000410000 */
[----:B------:R-:W-:Y:S01]  /*2a00*/  SHF.L.U32 R21, R6, 0x10, RZ ;  /* 0x0000001006157819 */ /* 0x000fe200000006ff */
[----:B------:R0:W-:Y:S01]  /*2a10*/  F2I.S8.NTZ R9, R22 ;  /* 0x0000001600097305 */ /* 0x0001e20000202100 */
[----:B------:R-:W-:-:S07]  /*2a20*/  FMUL.FTZ R3, R3, R2 ;  /* 0x0000000203037220 */ /* 0x000fce0000410000 */
[----:B------:R1:W-:Y:S01]  /*2a30*/  F2I.S8.NTZ R8, R23 ;  /* 0x0000001700087305 */ /* 0x0003e20000202100 */
[----:B0-----:R-:W-:Y:S01]  /*2a40*/  FMUL.FTZ R22, R21, R2 ;  /* 0x0000000215167220 */ /* 0x001fe20000410000 */
[----:B------:R-:W-:-:S04]  /*2a50*/  IMAD.U32 R21, R4, 0x10000, RZ ;  /* 0x0001000004157824 */ /* 0x000fc800078e00ff */
[----:B------:R-:W-:Y:S02]  /*2a60*/  FMUL.FTZ R21, R21, R2 ;  /* 0x0000000215157220 */ /* 0x000fe40000410000 */
[----:B------:R-:W-:Y:S01]  /*2a70*/  F2I.S8.NTZ R19, R19 ;  /* 0x0000001300137305 */ /* 0x000fe20000202100 */
[----:B-1----:R-:W-:-:S04]  /*2a80*/  IMAD.U32 R23, R5, 0x10000, RZ ;  /* 0x0001000005177824 */ /* 0x002fc800078e00ff */
[----:B------:R-:W-:-:S03]  /*2a90*/  FMUL.FTZ R23, R23, R2 ;  /* 0x0000000217177220 */ /* 0x000fc60000410000 */
[----:B------:R-:W0:Y:S08]  /*2aa0*/  F2I.S8.NTZ R18, R18 ;  /* 0x0000001200127305 */ /* 0x000e300000202100 */
[----:B------:R-:W1:Y:S01]  /*2ab0*/  F2I.S8.NTZ R17, R17 ;  /* 0x0000001100117305 */ /* 0x000e620000202100 */
[----:B0-----:R-:W-:-:S07]  /*2ac0*/  PRMT R9, R18, 0x3340, R9 ;  /* 0x0000334012097816 */ /* 0x001fce0000000009 */
[----:B------:R-:W-:Y:S01]  /*2ad0*/  F2I.S8.NTZ R7, R20 ;  /* 0x0000001400077305 */ /* 0x000fe20000202100 */
[----:B-1----:R-:W-:-:S07]  /*2ae0*/  PRMT R17, R17, 0x3340, R8 ;  /* 0x0000334011117816 */ /* 0x002fce0000000008 */
[----:B------:R-:W0:Y:S01]  /*2af0*/  F2I.S8.NTZ R16, R16 ;  /* 0x0000001000107305 */ /* 0x000e220000202100 */
[----:B------:R-:W-:-:S07]  /*2b00*/  LEA R8, P0, R12, UR9, 0x4 ;  /* 0x000000090c087c11 */ /* 0x000fce000f8020ff */
[----:B------:R-:W-:Y:S01]  /*2b10*/  F2I.S8.NTZ R15, R15 ;  /* 0x0000000f000f7305 */ /* 0x000fe20000202100 */
[----:B0-----:R-:W-:-:S07]  /*2b20*/  PRMT R16, R16, 0x3340, R7 ;  /* 0x0000334010107816 */ /* 0x001fce0000000007 */
[----:B------:R-:W-:Y:S08]  /*2b30*/  F2I.S8.NTZ R14, R14 ;  /* 0x0000000e000e7305 */ /* 0x000ff00000202100 */
[----:B------:R-:W-:Y:S08]  /*2b40*/  F2I.S8.NTZ R3, R3 ;  /* 0x0000000300037305 */ /* 0x000ff00000202100 */
[----:B------:R0:W1:Y:S08]  /*2b50*/  F2I.S8.NTZ R6, R24 ;  /* 0x0000001800067305 */ /* 0x0000700000202100 */
[----:B------:R-:W2:Y:S01]  /*2b60*/  F2I.S8.NTZ R5, R22 ;  /* 0x0000001600057305 */ /* 0x000ea20000202100 */
[----:B0-----:R-:W-:-:S04]  /*2b70*/  PRMT R24, R19, 0x3340, R10 ;  /* 0x0000334013187816 */ /* 0x001fc8000000000a */
[----:B------:R-:W-:Y:S02]  /*2b80*/  PRMT R7, R9, 0x5410, R24 ;  /* 0x0000541009077816 */ /* 0x000fe40000000018 */
[----:B-1----:R-:W-:Y:S01]  /*2b90*/  PRMT R10, R15, 0x3340, R6 ;  /* 0x000033400f0a7816 */ /* 0x002fe20000000006 */
[----:B------:R-:W0:Y:S01]  /*2ba0*/  F2I.S8.NTZ R20, R23 ;  /* 0x0000001700147305 */ /* 0x000e220000202100 */
[----:B------:R-:W-:Y:S02]  /*2bb0*/  PRMT R6, R16, 0x5410, R17 ;  /* 0x0000541010067816 */ /* 0x000fe40000000011 */
[----:B------:R-:W-:Y:S02]  /*2bc0*/  LEA.HI.X R9, R12, UR10, RZ, 0x4, P0 ;  /* 0x0000000a0c097c11 */ /* 0x000fe400080f24ff */
[----:B--2---:R-:W-:-:S03]  /*2bd0*/  PRMT R5, R14, 0x3340, R5 ;  /* 0x000033400e057816 */ /* 0x004fc60000000005 */
[----:B------:R-:W1:Y:S01]  /*2be0*/  F2I.S8.NTZ R4, R21 ;  /* 0x0000001500047305 */ /* 0x000e620000202100 */
[----:B------:R-:W-:Y:S02]  /*2bf0*/  PRMT R5, R5, 0x5410, R10 ;  /* 0x0000541005057816 */ /* 0x000fe4000000000a */
[----:B0-----:R-:W-:Y:S02]  /*2c00*/  PRMT R3, R3, 0x3340, R20 ;  /* 0x0000334003037816 */ /* 0x001fe40000000014 */
[----:B-1----:R-:W-:-:S04]  /*2c10*/  PRMT R4, R11, 0x3340, R4 ;  /* 0x000033400b047816 */ /* 0x002fc80000000004 */
[----:B------:R-:W-:Y:S01]  /*2c20*/  PRMT R4, R4, 0x5410, R3 ;  /* 0x0000541004047816 */ /* 0x000fe20000000003 */
[----:B------:R-:W-:-:S04]  /*2c30*/  IMAD.MOV.U32 R3, RZ, RZ, R13 ;  /* 0x000000ffff037224 */ /* 0x000fc800078e000d */
[----:B------:R0:W-:Y:S03]  /*2c40*/  STG.E.128 desc[UR12][R8.64], R4 ;  /* 0x0000000408007986 */ /* 0x0001e6000c101d0c */
.L_x_67:
[----:B------:R-:W-:Y:S05]  /*2c50*/  BSYNC.RECONVERGENT B0 ;  /* 0x0000000000007941 */ /* 0x000fea0003800200 */
.L_x_66:
[----:B------:R-:W-:Y:S05]  /*2c60*/  @!P1 EXIT ;  /* 0x000000000000994d */ /* 0x000fea0003800000 */
[----:B------:R-:W-:-:S07]  /*2c70*/  IMAD.IADD R13, R3, 0x1, R0 ;  /* 0x00000001030d7824 */ /* 0x000fce00078e0200 */
.L_x_68:
[----:B01----:R-:W-:-:S04]  /*2c80*/  IMAD.MOV.U32 R4, RZ, RZ, 0x20 ;  /* 0x00000020ff047424 */ /* 0x003fc800078e00ff */
[----:B------:R-:W-:-:S06]  /*2c90*/  IMAD.WIDE.U32 R4, R3, R4, UR4 ;  /* 0x0000000403047e25 */ /* 0x000fcc000f8e0004 */
[----:B------:R-:W2:Y:S02]  /*2ca0*/  LDG.E.ENL2.256 R8, R4, desc[UR12][R4.64] ;  /* 0xfe00000c0404797e */ /* 0x000ea40008121908 */
[C---:B--2---:R-:W-:Y:S01]  /*2cb0*/  IMAD.U32 R21, R8.reuse, 0x10000, RZ ;  /* 0x0001000008157824 */ /* 0x044fe200078e00ff */
[----:B------:R-:W-:Y:S01]  /*2cc0*/  PRMT R8, R8, 0x7632, R8 ;  /* 0x0000763208087816 */ /* 0x000fe20000000008 */
[C---:B------:R-:W-:Y:S01]  /*2cd0*/  IMAD.U32 R15, R11.reuse, 0x10000, RZ ;  /* 0x000100000b0f7824 */ /* 0x040fe200078e00ff */
[----:B------:R-:W-:Y:S01]  /*2ce0*/  PRMT R11, R11, 0x7632, R11 ;  /* 0x000076320b0b7816 */ /* 0x000fe2000000000b */
[-C--:B------:R-:W-:Y:S01]  /*2cf0*/  FMUL.FTZ R16, R21, R2.reuse ;  /* 0x0000000215107220 */ /* 0x080fe20000410000 */
[----:B------:R-:W-:Y:S02]  /*2d00*/  IMAD.U32 R21, R5, 0x10000, RZ ;  /* 0x0001000005157824 */ /* 0x000fe400078e00ff */
[-C--:B------:R-:W-:Y:S01]  /*2d10*/  FMUL.FTZ R19, R15, R2.reuse ;  /* 0x000000020f137220 */ /* 0x080fe20000410000 */
[----:B------:R-:W-:Y:S01]  /*2d20*/  IMAD.U32 R23, R6, 0x10000, RZ ;  /* 0x0001000006177824 */ /* 0x000fe200078e00ff */
[----:B------:R-:W-:Y:S01]  /*2d30*/  SHF.L.U32 R15, R9, 0x10, RZ ;  /* 0x00000010090f7819 */ /* 0x000fe200000006ff */
[----:B------:R-:W-:Y:S01]  /*2d40*/  FMUL.FTZ R12, R21, R2 ;  /* 0x00000002150c7220 */ /* 0x000fe20000410000 */
[----:B------:R-:W-:-:S02]  /*2d50*/  IMAD.U32 R21, R4, 0x10000, RZ ;  /* 0x0001000004157824 */ /* 0x000fc400078e00ff */
[-C--:B------:R-:W-:Y:S01]  /*2d60*/  FMUL.FTZ R14, R23, R2.reuse ;  /* 0x00000002170e7220 */ /* 0x080fe20000410000 */
[C---:B------:R-:W-:Y:S01]  /*2d70*/  IMAD.U32 R17, R10.reuse, 0x10000, RZ ;  /* 0x000100000a117824 */ /* 0x040fe200078e00ff */
[----:B------:R-:W-:Y:S01]  /*2d80*/  PRMT R10, R10, 0x7632, R10 ;  /* 0x000076320a0a7816 */ /* 0x000fe2000000000a */
[----:B------:R-:W-:Y:S02]  /*2d90*/  IMAD.U32 R23, R11, 0x10000, RZ ;  /* 0x000100000b177824 */ /* 0x000fe400078e00ff */
[-C--:B------:R-:W-:Y:S01]  /*2da0*/  FMUL.FTZ R21, R21, R2.reuse ;  /* 0x0000000215157220 */ /* 0x080fe20000410000 */
[-C--:B------:R-:W-:Y:S01]  /*2db0*/  FMUL.FTZ R18, R17, R2.reuse ;  /* 0x0000000211127220 */ /* 0x080fe20000410000 */
[-C--:B------:R-:W-:Y:S01]  /*2dc0*/  FMUL.FTZ R17, R15, R2.reuse ;  /* 0x000000020f117220 */ /* 0x080fe20000410000 */
[-C--:B------:R-:W-:Y:S01]  /*2dd0*/  FMUL.FTZ R22, R23, R2.reuse ;  /* 0x0000000217167220 */ /* 0x080fe20000410000 */
[----:B------:R-:W-:Y:S01]  /*2de0*/  IMAD.U32 R23, R10, 0x10000, RZ ;  /* 0x000100000a177824 */ /* 0x000fe200078e00ff */
[----:B------:R0:W-:Y:S01]  /*2df0*/  F2I.S8.NTZ R11, R21 ;  /* 0x00000015000b7305 */ /* 0x0001e20000202100 */
[----:B------:R-:W-:Y:S01]  /*2e00*/  IMAD.U32 R15, R7, 0x10000, RZ ;  /* 0x00010000070f7824 */ /* 0x000fe200078e00ff */
[----:B------:R-:W-:Y:S01]  /*2e10*/  PRMT R9, R9, 0x7632, R9 ;  /* 0x0000763209097816 */ /* 0x000fe20000000009 */
[-C--:B------:R-:W-:Y:S01]  /*2e20*/  FMUL.FTZ R20, R23, R2.reuse ;  /* 0x0000000217147220 */ /* 0x080fe20000410000 */
[----:B------:R-:W-:Y:S01]  /*2e30*/  PRMT R7, R7, 0x7632, R7 ;  /* 0x0000763207077816 */ /* 0x000fe20000000007 */
[----:B------:R-:W-:Y:S01]  /*2e40*/  FMUL.FTZ R15, R15, R2 ;  /* 0x000000020f0f7220 */ /* 0x000fe20000410000 */
[----:B------:R-:W-:-:S02]  /*2e50*/  SHF.L.U32 R23, R9, 0x10, RZ ;  /* 0x0000001009177819 */ /* 0x000fc400000006ff */
[----:B------:R-:W-:Y:S01]  /*2e60*/  PRMT R6, R6, 0x7632, R6 ;  /* 0x0000763206067816 */ /* 0x000fe20000000006 */
[----:B0-----:R-:W-:Y:S01]  /*2e70*/  IMAD.U32 R21, R8, 0x10000, RZ ;  /* 0x0001000008157824 */ /* 0x001fe200078e00ff */
[----:B------:R0:W-:Y:S01]  /*2e80*/  F2I.S8.NTZ R10, R22 ;  /* 0x00000016000a7305 */ /* 0x0001e20000202100 */
[-C--:B------:R-:W-:Y:S01]  /*2e90*/  FMUL.FTZ R23, R23, R2.reuse ;  /* 0x0000000217177220 */ /* 0x080fe20000410000 */
[----:B------:R-:W-:Y:S01]  /*2ea0*/  PRMT R5, R5, 0x7632, R5 ;  /* 0x0000763205057816 */ /* 0x000fe20000000005 */
[----:B------:R-:W-:Y:S01]  /*2eb0*/  FMUL.FTZ R24, R21, R2 ;  /* 0x0000000215187220 */ /* 0x000fe20000410000 */
[----:B------:R-:W-:Y:S01]  /*2ec0*/  IMAD.U32 R21, R7, 0x10000, RZ ;  /* 0x0001000007157824 */ /* 0x000fe200078e00ff */
[----:B------:R-:W-:-:S03]  /*2ed0*/  PRMT R4, R4, 0x7632, R4 ;  /* 0x0000763204047816 */ /* 0x000fc60000000004 */
[----:B------:R1:W-:Y:S01]  /*2ee0*/  F2I.S8.NTZ R8, R23 ;  /* 0x0000001700087305 */ /* 0x0003e20000202100 */
[----:B0-----:R-:W-:Y:S01]  /*2ef0*/  FMUL.FTZ R22, R21, R2 ;  /* 0x0000000215167220 */ /* 0x001fe20000410000 */
[----:B------:R-:W-:-:S06]  /*2f00*/  IMAD.U32 R21, R6, 0x10000, RZ ;  /* 0x0001000006157824 */ /* 0x000fcc00078e00ff */
[----:B------:R0:W-:Y:S01]  /*2f10*/  F2I.S8.NTZ R9, R20 ;  /* 0x0000001400097305 */ /* 0x0001e20000202100 */
[----:B-1----:R-:W-:-:S04]  /*2f20*/  IMAD.U32 R23, R5, 0x10000, RZ ;  /* 0x0001000005177824 */ /* 0x002fc800078e00ff */
[----:B------:R-:W-:-:S03]  /*2f30*/  FMUL.FTZ R23, R23, R2 ;  /* 0x0000000217177220 */ /* 0x000fc60000410000 */
[----:B------:R-:W1:Y:S01]  /*2f40*/  F2I.S8.NTZ R17, R17 ;  /* 0x0000001100117305 */ /* 0x000e620000202100 */
[----:B0-----:R-:W-:Y:S01]  /*2f50*/  FMUL.FTZ R20, R21, R2 ;  /* 0x0000000215147220 */ /* 0x001fe20000410000 */
[----:B------:R-:W-:-:S04]  /*2f60*/  IMAD.U32 R21, R4, 0x10000, RZ ;  /* 0x0001000004157824 */ /* 0x000fc800078e00ff */
[----:B------:R-:W-:Y:S02]  /*2f70*/  FMUL.FTZ R21, R21, R2 ;  /* 0x0000000215157220 */ /* 0x000fe40000410000 */
[----:B------:R-:W-:Y:S01]  /*2f80*/  F2I.S8.NTZ R16, R16 ;  /* 0x0000001000107305 */ /* 0x000fe20000202100 */
[----:B-1----:R-:W-:-:S07]  /*2f90*/  PRMT R8, R17, 0x3340, R8 ;  /* 0x0000334011087816 */ /* 0x002fce0000000008 */
[----:B------:R-:W0:Y:S08]  /*2fa0*/  F2I.S8.NTZ R7, R24 ;  /* 0x0000001800077305 */ /* 0x000e300000202100 */
[----:B------:R-:W1:Y:S01]  /*2fb0*/  F2I.S8.NTZ R18, R18 ;  /* 0x0000001200127305 */ /* 0x000e620000202100 */
[----:B0-----:R-:W-:-:S07]  /*2fc0*/  PRMT R7, R16, 0x3340, R7 ;  /* 0x0000334010077816 */ /* 0x001fce0000000007 */
[----:B------:R-:W-:Y:S01]  /*2fd0*/  F2I.S8.NTZ R14, R14 ;  /* 0x0000000e000e7305 */ /* 0x000fe20000202100 */
[----:B-1----:R-:W-:-:S07]  /*2fe0*/  PRMT R9, R18, 0x3340, R9 ;  /* 0x0000334012097816 */ /* 0x002fce0000000009 */
[----:B------:R-:W0:Y:S01]  /*2ff0*/  F2I.S8.NTZ R5, R20 ;  /* 0x0000001400057305 */ /* 0x000e220000202100 */
[----:B------:R-:W-:Y:S01]  /*3000*/  PRMT R18, R7, 0x5410, R8 ;  /* 0x0000541007127816 */ /* 0x000fe20000000008 */
[----:B------:R-:W-:-:S06]  /*3010*/  HFMA2 R8, -RZ, RZ, 0, 1.9073486328125e-06 ;  /* 0x00000020ff087431 */ /* 0x000fcc00000001ff */
[----:B------:R-:W-:Y:S01]  /*3020*/  F2I.S8.NTZ R15, R15 ;  /* 0x0000000f000f7305 */ /* 0x000fe20000202100 */
[----:B0-----:R-:W-:-:S07]  /*3030*/  PRMT R17, R14, 0x3340, R5 ;  /* 0x000033400e117816 */ /* 0x001fce0000000005 */
[----:B------:R-:W-:Y:S01]  /*3040*/  F2I.S8.NTZ R12, R12 ;  /* 0x0000000c000c7305 */ /* 0x000fe20000202100 */
[----:B------:R-:W-:-:S07]  /*3050*/  IMAD.U32 R14, RZ, RZ, UR9 ;  /* 0x00000009ff0e7e24 */ /* 0x000fce000f8e00ff */
[----:B------:R-:W0:Y:S08]  /*3060*/  F2I.S8.NTZ R6, R22 ;  /* 0x0000001600067305 */ /* 0x000e300000202100 */
[----:B------:R-:W1:Y:S01]  /*3070*/  F2I.S8.NTZ R23, R23 ;  /* 0x0000001700177305 */ /* 0x000e620000202100 */
[----:B0-----:R-:W-:-:S07]  /*3080*/  PRMT R6, R15, 0x3340, R6 ;  /* 0x000033400f067816 */ /* 0x001fce0000000006 */
[----:B------:R-:W0:Y:S01]  /*3090*/  F2I.S8.NTZ R4, R21 ;  /* 0x0000001500047305 */ /* 0x000e220000202100 */
[----:B------:R-:W-:Y:S01]  /*30a0*/  IMAD.U32 R15, RZ, RZ, UR10 ;  /* 0x0000000aff0f7e24 */ /* 0x000fe2000f8e00ff */
[----:B------:R-:W-:Y:S02]  /*30b0*/  PRMT R17, R17, 0x5410, R6 ;  /* 0x0000541011117816 */ /* 0x000fe40000000006 */
[----:B-1----:R-:W-:-:S04]  /*30c0*/  PRMT R5, R12, 0x3340, R23 ;  /* 0x000033400c057816 */ /* 0x002fc80000000017 */
[----:B------:R-:W1:Y:S01]  /*30d0*/  F2I.S8.NTZ R19, R19 ;  /* 0x0000001300137305 */ /* 0x000e620000202100 */
[----:B------:R-:W-:Y:S01]  /*30e0*/  IMAD.WIDE.U32 R22, R3, 0x10, R14 ;  /* 0x0000001003167825 */ /* 0x000fe200078e000e */
[----:B0-----:R-:W-:-:S04]  /*30f0*/  PRMT R4, R11, 0x3340, R4 ;  /* 0x000033400b047816 */ /* 0x001fc80000000004 */
[----:B------:R-:W-:Y:S01]  /*3100*/  PRMT R16, R4, 0x5410, R5 ;  /* 0x0000541004107816 */ /* 0x000fe20000000005 */
[----:B------:R-:W-:Y:S01]  /*3110*/  IMAD.WIDE.U32 R4, R13, R8, UR4 ;  /* 0x000000040d047e25 */ /* 0x000fe2000f8e0008 */
[----:B-1----:R-:W-:-:S04]  /*3120*/  PRMT R10, R19, 0x3340, R10 ;  /* 0x00003340130a7816 */ /* 0x002fc8000000000a */
[----:B------:R-:W-:-:S05]  /*3130*/  PRMT R19, R9, 0x5410, R10 ;  /* 0x0000541009137816 */ /* 0x000fca000000000a */
[----:B------:R0:W-:Y:S04]  /*3140*/  STG.E.128 desc[UR12][R22.64], R16 ;  /* 0x0000001016007986 */ /* 0x0001e8000c101d0c */
[----:B------:R-:W2:Y:S01]  /*3150*/  LDG.E.ENL2.256 R8, R4, desc[UR12][R4.64] ;  /* 0xfe00000c0404797e */ /* 0x000ea20008121908 */
[----:B------:R-:W-:Y:S01]  /*3160*/  IMAD.WIDE.U32 R14, R13, 0x10, R14 ;  /* 0x000000100d0e7825 */ /* 0x000fe200078e000e */
[----:B------:R-:W-:-:S03]  /*3170*/  IADD3 R3, PT, PT, R0, R3, R0 ;  /* 0x0000000300037210 */ /* 0x000fc60007ffe000 */
[----:B------:R-:W-:Y:S01]  /*3180*/  IMAD R13, R0, 0x2, R13 ;  /* 0x00000002000d7824 */ /* 0x000fe200078e020d */
[----:B------:R-:W-:Y:S01]  /*3190*/  ISETP.GE.AND P0, PT, R3, UR7, PT ;  /* 0x0000000703007c0c */ /* 0x000fe2000bf06270 */
[C---:B--2---:R-:W-:Y:S01]  /*31a0*/  IMAD.U32 R25, R9.reuse, 0x10000, RZ ;  /* 0x0001000009197824 */ /* 0x044fe200078e00ff */
[----:B------:R-:W-:Y:S01]  /*31b0*/  PRMT R9, R9, 0x7632, R9 ;  /* 0x0000763209097816 */ /* 0x000fe20000000009 */
[C---:B0-----:R-:W-:Y:S01]  /*31c0*/  IMAD.U32 R23, R5.reuse, 0x10000, RZ ;  /* 0x0001000005177824 */ /* 0x041fe200078e00ff */
[----:B------:R-:W-:Y:S01]  /*31d0*/  PRMT R5, R5, 0x7632, R5 ;  /* 0x0000763205057816 */ /* 0x000fe20000000005 */
[-C--:B------:R-:W-:Y:S01]  /*31e0*/  FMUL.FTZ R24, R25, R2.reuse ;  /* 0x0000000219187220 */ /* 0x080fe20000410000 */
[----:B------:R-:W-:Y:S02]  /*31f0*/  IMAD.U32 R25, R8, 0x10000, RZ ;  /* 0x0001000008197824 */ /* 0x000fe400078e00ff */
[----:B------:R-:W-:Y:S01]  /*3200*/  FMUL.FTZ R12, R23, R2 ;  /* 0x00000002170c7220 */ /* 0x000fe20000410000 */
[----:B------:R-:W-:Y:S01]  /*3210*/  SHF.L.U32 R23, R4, 0x10, RZ ;  /* 0x0000001004177819 */ /* 0x000fe200000006ff */
[----:B------:R-:W-:-:S02]  /*3220*/  IMAD.U32 R21, R11, 0x10000, RZ ;  /* 0x000100000b157824 */ /* 0x000fc400078e00ff */
[-C--:B------:R-:W-:Y:S01]  /*3230*/  FMUL.FTZ R18, R25, R2.reuse ;  /* 0x0000000219127220 */ /* 0x080fe20000410000 */
[----:B------:R-:W-:Y:S01]  /*3240*/  IMAD.U32 R25, R6, 0x10000, RZ ;  /* 0x0001000006197824 */ /* 0x000fe200078e00ff */
[----:B------:R-:W-:Y:S01]  /*3250*/  PRMT R11, R11, 0x7632, R11 ;  /* 0x000076320b0b7816 */ /* 0x000fe2000000000b */
[-C--:B------:R-:W-:Y:S01]  /*3260*/  FMUL.FTZ R23, R23, R2.reuse ;  /* 0x0000000217177220 */ /* 0x080fe20000410000 */
[----:B------:R-:W-:Y:S01]  /*3270*/  PRMT R8, R8, 0x7632, R8 ;  /* 0x0000763208087816 */ /* 0x000fe20000000008 */
[C---:B------:R-:W-:Y:S02]  /*3280*/  IMAD.U32 R27, R10.reuse, 0x10000, RZ ;  /* 0x000100000a1b7824 */ /* 0x040fe400078e00ff */
[-C--:B------:R-:W-:Y:S01]  /*3290*/  FMUL.FTZ R16, R25, R2.reuse ;  /* 0x0000000219107220 */ /* 0x080fe20000410000 */
[----:B------:R-:W-:Y:S01]  /*32a0*/  IMAD.U32 R25, R11, 0x10000, RZ ;  /* 0x000100000b197824 */ /* 0x000fe200078e00ff */
[----:B------:R-:W-:Y:S01]  /*32b0*/  PRMT R10, R10, 0x7632, R10 ;  /* 0x000076320a0a7816 */ /* 0x000fe2000000000a */
[C---:B------:R-:W-:Y:S01]  /*32c0*/  IMAD.U32 R17, R7.reuse, 0x10000, RZ ;  /* 0x0001000007117824 */ /* 0x040fe200078e00ff */
[----:B------:R0:W-:Y:S01]  /*32d0*/  F2I.S8.NTZ R11, R23 ;  /* 0x00000017000b7305 */ /* 0x0001e20000202100 */
[----:B------:R-:W-:Y:S01]  /*32e0*/  PRMT R7, R7, 0x7632, R7 ;  /* 0x0000763207077816 */ /* 0x000fe20000000007 */
[-C--:B------:R-:W-:Y:S01]  /*32f0*/  FMUL.FTZ R20, R27, R2.reuse ;  /* 0x000000021b147220 */ /* 0x080fe20000410000 */
[----:B------:R-:W-:Y:S01]  /*3300*/  PRMT R6, R6, 0x7632, R6 ;  /* 0x0000763206067816 */ /* 0x000fe20000000006 */
[-C--:B------:R-:W-:Y:S01]  /*3310*/  FMUL.FTZ R21, R21, R2.reuse ;  /* 0x0000000215157220 */ /* 0x080fe20000410000 */
[----:B------:R-:W-:Y:S01]  /*3320*/  PRMT R4, R4, 0x7632, R4 ;  /* 0x0000763204047816 */ /* 0x000fe20000000004 */
[----:B------:R-:W-:-:S02]  /*3330*/  FMUL.FTZ R17, R17, R2 ;  /* 0x0000000211117220 */ /* 0x000fc40000410000 */
[----:B------:R1:W-:Y:S01]  /*3340*/  F2I.S8.NTZ R19, R24 ;  /* 0x0000001800137305 */ /* 0x0003e20000202100 */
[----:B0-----:R-:W-:-:S04]  /*3350*/  IMAD.U32 R23, R8, 0x10000, RZ ;  /* 0x0001000008177824 */ /* 0x001fc800078e00ff */
[-C--:B------:R-:W-:Y:S01]  /*3360*/  FMUL.FTZ R26, R23, R2.reuse ;  /* 0x00000002171a7220 */ /* 0x080fe20000410000 */
[----:B------:R-:W-:Y:S02]  /*3370*/  IMAD.U32 R23, R7, 0x10000, RZ ;  /* 0x0001000007177824 */ /* 0x000fe400078e00ff */
[----:B------:R-:W-:Y:S01]  /*3380*/  F2I.S8.NTZ R20, R20 ;  /* 0x0000001400147305 */ /* 0x000fe20000202100 */
[----:B-1----:R-:W-:Y:S01]  /*3390*/  FMUL.FTZ R24, R25, R2 ;  /* 0x0000000219187220 */ /* 0x002fe20000410000 */
[----:B------:R-:W-:-:S04]  /*33a0*/  IMAD.U32 R25, R10, 0x10000, RZ ;  /* 0x000100000a197824 */ /* 0x000fc800078e00ff */
[-C--:B------:R-:W-:Y:S01]  /*33b0*/  FMUL.FTZ R22, R25, R2.reuse ;  /* 0x0000000219167220 */ /* 0x080fe20000410000 */
[----:B------:R-:W-:Y:S01]  /*33c0*/  IMAD.U32 R25, R9, 0x10000, RZ ;  /* 0x0001000009197824 */ /* 0x000fe200078e00ff */
[----:B------:R0:W-:Y:S03]  /*33d0*/  F2I.S8.NTZ R10, R24 ;  /* 0x00000018000a7305 */ /* 0x0001e60000202100 */
[----:B------:R-:W-:-:S05]  /*33e0*/  FMUL.FTZ R25, R25, R2 ;  /* 0x0000000219197220 */ /* 0x000fca0000410000 */
[----:B------:R1:W2:Y:S01]  /*33f0*/  F2I.S8.NTZ R9, R22 ;  /* 0x0000001600097305 */ /* 0x0002a20000202100 */
[----:B0-----:R-:W-:Y:S01]  /*3400*/  FMUL.FTZ R24, R23, R2 ;  /* 0x0000000217187220 */ /* 0x001fe20000410000 */
[----:B------:R-:W-:-:S06]  /*3410*/  IMAD.U32 R23, R6, 0x10000, RZ ;  /* 0x0001000006177824 */ /* 0x000fcc00078e00ff */
[----:B------:R0:W3:Y:S01]  /*3420*/  F2I.S8.NTZ R8, R25 ;  /* 0x0000001900087305 */ /* 0x0000e20000202100 */
[----:B-1----:R-:W-:Y:S01]  /*3430*/  FMUL.FTZ R22, R23, R2 ;  /* 0x0000000217167220 */ /* 0x002fe20000410000 */
[----:B------:R-:W-:-:S04]  /*3440*/  IMAD.U32 R23, R5, 0x10000, RZ ;  /* 0x0001000005177824 */ /* 0x000fc800078e00ff */
[----:B------:R-:W-:Y:S01]  /*3450*/  FMUL.FTZ R23, R23, R2 ;  /* 0x0000000217177220 */ /* 0x000fe20000410000 */
[----:B--2---:R-:W-:Y:S01]  /*3460*/  PRMT R20, R20, 0x3340, R9 ;  /* 0x0000334014147816 */ /* 0x004fe20000000009 */
[----:B------:R-:W1:Y:S01]  /*3470*/  F2I.S8.NTZ R21, R21 ;  /* 0x0000001500157305 */ /* 0x000e620000202100 */
[----:B0-----:R-:W-:-:S05]  /*3480*/  SHF.L.U32 R25, R4, 0x10, RZ ;  /* 0x0000001004197819 */ /* 0x001fca00000006ff */
[----:B------:R-:W-:Y:S01]  /*3490*/  FMUL.FTZ R25, R25, R2 ;  /* 0x0000000219197220 */ /* 0x000fe20000410000 */
[----:B---3--:R-:W-:Y:S01]  /*34a0*/  PRMT R19, R19, 0x3340, R8 ;  /* 0x0000334013137816 */ /* 0x008fe20000000008 */
[----:B------:R-:W-:Y:S01]  /*34b0*/  F2I.S8.NTZ R18, R18 ;  /* 0x0000001200127305 */ /* 0x000fe20000202100 */
[----:B-1----:R-:W-:-:S07]  /*34c0*/  PRMT R21, R21, 0x3340, R10 ;  /* 0x0000334015157816 */ /* 0x002fce000000000a */
[----:B------:R-:W-:Y:S08]  /*34d0*/  F2I.S8.NTZ R17, R17 ;  /* 0x0000001100117305 */ /* 0x000ff00000202100 */
[----:B------:R-:W-:Y:S08]  /*34e0*/  F2I.S8.NTZ R16, R16 ;  /* 0x0000001000107305 */ /* 0x000ff00000202100 */
[----:B------:R-:W-:Y:S08]  /*34f0*/  F2I.S8.NTZ R12, R12 ;  /* 0x0000000c000c7305 */ /* 0x000ff00000202100 */
[----:B------:R-:W0:Y:S08]  /*3500*/  F2I.S8.NTZ R7, R26 ;  /* 0x0000001a00077305 */ /* 0x000e300000202100 */
[----:B------:R-:W1:Y:S01]  /*3510*/  F2I.S8.NTZ R6, R24 ;  /* 0x0000001800067305 */ /* 0x000e620000202100 */
[----:B0-----:R-:W-:-:S07]  /*3520*/  PRMT R18, R18, 0x3340, R7 ;  /* 0x0000334012127816 */ /* 0x001fce0000000007 */
[----:B------:R-:W0:Y:S01]  /*3530*/  F2I.S8.NTZ R5, R22 ;  /* 0x0000001600057305 */ /* 0x000e220000202100 */
[----:B------:R-:W-:Y:S02]  /*3540*/  PRMT R7, R20, 0x5410, R21 ;  /* 0x0000541014077816 */ /* 0x000fe40000000015 */
[----:B-1----:R-:W-:-:S05]  /*3550*/  PRMT R8, R17, 0x3340, R6 ;  /* 0x0000334011087816 */ /* 0x002fca0000000006 */
[----:B------:R-:W1:Y:S01]  /*3560*/  F2I.S8.NTZ R23, R23 ;  /* 0x0000001700177305 */ /* 0x000e620000202100 */
[----:B------:R-:W-:Y:S02]  /*3570*/  PRMT R6, R18, 0x5410, R19 ;  /* 0x0000541012067816 */ /* 0x000fe40000000013 */
[----:B0-----:R-:W-:-:S05]  /*3580*/  PRMT R5, R16, 0x3340, R5 ;  /* 0x0000334010057816 */ /* 0x001fca0000000005 */
[----:B------:R-:W0:Y:S01]  /*3590*/  F2I.S8.NTZ R4, R25 ;  /* 0x0000001900047305 */ /* 0x000e220000202100 */
[----:B------:R-:W-:Y:S02]  /*35a0*/  PRMT R5, R5, 0x5410, R8 ;  /* 0x0000541005057816 */ /* 0x000fe40000000008 */
[----:B-1----:R-:W-:Y:S02]  /*35b0*/  PRMT R9, R12, 0x3340, R23 ;  /* 0x000033400c097816 */ /* 0x002fe40000000017 */
[----:B0-----:R-:W-:-:S04]  /*35c0*/  PRMT R4, R11, 0x3340, R4 ;  /* 0x000033400b047816 */ /* 0x001fc80000000004 */
[----:B------:R-:W-:-:S05]  /*35d0*/  PRMT R4, R4, 0x5410, R9 ;  /* 0x0000541004047816 */ /* 0x000fca0000000009 */
[----:B------:R1:W-:Y:S01]  /*35e0*/  STG.E.128 desc[UR12][R14.64], R4 ;  /* 0x000000040e007986 */ /* 0x0003e2000c101d0c */
[----:B------:R-:W-:Y:S05]  /*35f0*/  @!P0 BRA `(.L_x_68) ;  /* 0xfffffff400a08947 */ /* 0x000fea000383ffff */
[----:B------:R-:W-:Y:S05]  /*3600*/  EXIT ;  /* 0x000000000000794d */ /* 0x000fea0003800000 */
.L_x_65:
[----:B------:R-:W-:Y:S01]  /*3610*/  UIADD3 UR7, UPT, UPT, -UR4, URZ, URZ ;  /* 0x000000ff04077290 */ /* 0x000fe2000fffe1ff */
[----:B------:R-:W-:Y:S03]  /*3620*/  BSSY.RECONVERGENT B0, `(.L_x_69) ;  /* 0x0000022000007945 */ /* 0x000fe60003800200 */
[----:B------:R-:W-:-:S04]  /*3630*/  USHF.R.U32.HI UR7, URZ, 0x1, UR7 ;  /* 0x00000001ff077899 */ /* 0x000fc80008011607 */
[----:B------:R-:W-:-:S04]  /*3640*/  ULOP3.LUT UR7, UR7, 0xf, URZ, 0xc0, !UPT ;  /* 0x0000000f07077892 */ /* 0x000fc8000f8ec0ff */
[----:B------:R-:W-:-:S04]  /*3650*/  UISETP.LT.AND UP0, UPT, UR7, UR19, UPT ;  /* 0x000000130700728c */ /* 0x000fc8000bf01270 */
[----:B------:R-:W-:-:S04]  /*3660*/  USEL UR7, UR7, UR19, UP0 ;  /* 0x0000001307077287 */ /* 0x000fc80008000000 */
[----:B------:R-:W-:Y:S02]  /*3670*/  UIADD3 UR22, UPT, UPT, -UR7, UR19, URZ ;  /* 0x0000001307167290 */ /* 0x000fe4000fffe1ff */
[----:B------:R-:W-:-:S13]  /*3680*/  ISETP.GE.AND P0, PT, R3, UR7, PT ;  /* 0x0000000703007c0c */ /* 0x000fda000bf06270 */
[----:B------:R-:W-:Y:S05]  /*3690*/  @P0 BRA `(.L_x_70) ;  /* 0x0000000000680947 */ /* 0x000fea0003800000 */
[----:B------:R-:W-:Y:S01]  /*36a0*/  USHF.L.U32 UR11, UR14, 0x1, URZ ;  /* 0x000000010e0b7899 */ /* 0x000fe200080006ff */
[----:B------:R-:W-:Y:S01]  /*36b0*/  IMAD.U32 R15, RZ, RZ, UR20 ;  /* 0x00000014ff0f7e24 */ /* 0x000fe2000f8e00ff */
[----:B------:R-:W-:Y:S01]  /*36c0*/  USHF.L.U64.HI UR8, UR14, 0x1, UR6 ;  /* 0x000000010e087899 */ /* 0x000fe20008010206 */
[----:B------:R-:W-:Y:S02]  /*36d0*/  IMAD.U32 R10, RZ, RZ, UR21 ;  /* 0x00000015ff0a7e24 */ /* 0x000fe4000f8e00ff */
[----:B------:R-:W-:Y:S01]  /*36e0*/  IMAD.MOV.U32 R11, RZ, RZ, R3 ;  /* 0x000000ffff0b7224 */ /* 0x000fe200078e0003 */
[----:B------:R-:W-:Y:S02]  /*36f0*/  LEA R4, P2, R12, UR11, 0x1 ;  /* 0x0000000b0c047c11 */ /* 0x000fe4000f8408ff */
[----:B------:R-:W-:Y:S02]  /*3700*/  IADD3 R15, P0, P1, R15, UR14, R12 ;  /* 0x0000000e0f0f7c10 */ /* 0x000fe4000f91e00c */
[----:B------:R-:W-:-:S02]  /*3710*/  IADD3 R4, P3, PT, R4, UR16, RZ ;  /* 0x0000001004047c10 */ /* 0x000fc4000ff7e0ff */
[----:B------:R-:W-:Y:S02]  /*3720*/  LEA.HI.X R5, R12, UR8, RZ, 0x1, P2 ;  /* 0x000000080c057c11 */ /* 0x000fe400090f0cff */
[----:B------:R-:W-:Y:S02]  /*3730*/  IADD3.X R10, PT, PT, R10, UR6, RZ, P0, P1 ;  /* 0x000000060a0a7c10 */ /* 0x000fe400087e24ff */
[----:B------:R-:W-:-:S07]  /*3740*/  IADD3.X R5, PT, PT, R5, UR17, RZ, P3, !PT ;  /* 0x0000001105057c10 */ /* 0x000fce0009ffe4ff */
.L_x_71:
[----:B------:R-:W-:Y:S02]  /*3750*/  IMAD.MOV.U32 R6, RZ, RZ, R4 ;  /* 0x000000ffff067224 */ /* 0x000fe400078e0004 */
[----:B------:R-:W-:-:S05]  /*3760*/  IMAD.MOV.U32 R7, RZ, RZ, R5 ;  /* 0x000000ffff077224 */ /* 0x000fca00078e0005 */
[----:B------:R-:W2:Y:S01]  /*3770*/  LDG.E.U16 R4, desc[UR12][R6.64] ;  /* 0x0000000c06047981 */ /* 0x000ea2000c1e1500 */
[----:B0-----:R-:W-:Y:S02]  /*3780*/  IMAD.MOV.U32 R9, RZ, RZ, R10 ;  /* 0x000000ffff097224 */ /* 0x001fe400078e000a */
[----:B------:R-:W-:-:S05]  /*3790*/  IMAD.IADD R11, R0, 0x1, R11 ;  /* 0x00000001000b7824 */ /* 0x000fca00078e020b */
[----:B------:R-:W-:Y:S01]  /*37a0*/  ISETP.GE.AND P0, PT, R11, UR7, PT ;  /* 0x000000070b007c0c */ /* 0x000fe2000bf06270 */
[----:B--2---:R-:W-:-:S04]  /*37b0*/  IMAD.U32 R5, R4, 0x10000, RZ ;  /* 0x0001000004057824 */ /* 0x004fc800078e00ff */
[----:B------:R-:W-:Y:S01]  /*37c0*/  FMUL.FTZ R8, R5, R2 ;  /* 0x0000000205087220 */ /* 0x000fe20000410000 */
[----:B------:R-:W-:-:S03]  /*37d0*/  IMAD.WIDE.U32 R4, R0, 0x2, R6 ;  /* 0x0000000200047825 */ /* 0x000fc600078e0006 */
[----:B------:R0:W1:Y:S02]  /*37e0*/  F2I.S8.NTZ R13, R8 ;  /* 0x00000008000d7305 */ /* 0x0000640000202100 */
[-C--:B0-----:R-:W-:Y:S02]  /*37f0*/  MOV R8, R15.reuse ;  /* 0x0000000f00087202 */ /* 0x081fe40000000f00 */
[----:B------:R-:W-:-:S03]  /*3800*/  IADD3 R15, P1, PT, R0, R15, RZ ;  /* 0x0000000f000f7210 */ /* 0x000fc60007f3e0ff */
[----:B-1----:R0:W-:Y:S02]  /*3810*/  STG.E.U8 desc[UR12][R8.64], R13 ;  /* 0x0000000d08007986 */ /* 0x0021e4000c10110c */
[----:B------:R-:W-:Y:S01]  /*3820*/  IMAD.X R10, RZ, RZ, R10, P1 ;  /* 0x000000ffff0a7224 */ /* 0x000fe200008e060a */
[----:B------:R-:W-:Y:S07]  /*3830*/  @!P0 BRA `(.L_x_71) ;  /* 0xfffffffc00c48947 */ /* 0x000fee000383ffff */
.L_x_70:
[----:B------:R-:W-:Y:S05]  /*3840*/  BSYNC.RECONVERGENT B0 ;  /* 0x0000000000007941 */ /* 0x000fea0003800200 */
.L_x_69:
[----:B------:R-:W-:Y:S01]  /*3850*/  USHF.R.S32.HI UR8, URZ, 0x1f, UR22 ;  /* 0x0000001fff087899 */ /* 0x000fe20008011416 */
[----:B------:R-:W-:Y:S01]  /*3860*/  BSSY.RECONVERGENT B0, `(.L_x_72) ;  /* 0x0000114000007945 */ /* 0x000fe20003800200 */
[----:B------:R-:W-:Y:S02]  /*3870*/  USHF.R.S32.HI UR14, URZ, 0x1f, UR7 ;  /* 0x0000001fff0e7899 */ /* 0x000fe40008011407 */
[----:B------:R-:W-:Y:S02]  /*3880*/  ULEA.HI UR8, UR8, UR22, URZ, 0x4 ;  /* 0x0000001608087291 */ /* 0x000fe4000f8f20ff */
[----:B------:R-:W-:Y:S02]  /*3890*/  UIADD3 UR9, UP0, UPT, UR7, UR9, URZ ;  /* 0x0000000907097290 */ /* 0x000fe4000ff1e0ff */
[----:B------:R-:W-:Y:S02]  /*38a0*/  USHF.R.S32.HI UR8, URZ, 0x4, UR8 ;  /* 0x00000004ff087899 */ /* 0x000fe40008011408 */
[----:B------:R-:W-:-:S02]  /*38b0*/  UIMAD.WIDE UR4, UR7, 0x2, UR4 ;  /* 0x00000002070478a5 */ /* 0x000fc4000f8e0204 */
[----:B------:R-:W-:Y:S02]  /*38c0*/  UIADD3.X UR10, UPT, UPT, UR14, UR10, URZ, UP0, !UPT ;  /* 0x0000000a0e0a7290 */ /* 0x000fe400087fe4ff */
[----:B------:R-:W-:-:S13]  /*38d0*/  ISETP.GE.AND P0, PT, R3, UR8, PT ;  /* 0x0000000803007c0c */ /* 0x000fda000bf06270 */
[----:B------:R-:W-:Y:S05]  /*38e0*/  @P0 BRA `(.L_x_73) ;  /* 0x00000010002c0947 */ /* 0x000fea0003800000 */
[----:B0-----:R-:W0:Y:S01]  /*38f0*/  I2F.U32.RP R8, R0 ;  /* 0x0000000000087306 */ /* 0x001e220000209000 */
        /* <DEDUP_REMOVED lines=15> */
[----:B------:R-:W-:-:S05]  /*39f0*/  IMAD.HI.U32 R5, R8, R7, RZ ;  /* 0x0000000708057227 */ /* 0x000fca00078e00ff */
[----:B------:R-:W-:-:S05]  /*3a00*/  IADD3 R4, PT, PT, -R5, RZ, RZ ;  /* 0x000000ff05047210 */ /* 0x000fca0007ffe1ff */
[----:B------:R-:W-:-:S05]  /*3a10*/  IMAD R7, R0, R4, R7 ;  /* 0x0000000400077224 */ /* 0x000fca00078e0207 */
[----:B------:R-:W-:-:S13]  /*3a20*/  ISETP.GE.U32.AND P0, PT, R7, R0, PT ;  /* 0x000000000700720c */ /* 0x000fda0003f06070 */
[----:B------:R-:W-:Y:S02]  /*3a30*/  @P0 IMAD.IADD R7, R7, 0x1, -R0 ;  /* 0x0000000107070824 */ /* 0x000fe400078e0a00 */
[----:B------:R-:W-:-:S03]  /*3a40*/  @P0 VIADD R5, R5, 0x1 ;  /* 0x0000000105050836 */ /* 0x000fc60000000000 */
        /* <DEDUP_REMOVED lines=10> */
[----:B------:R-:W2:Y:S01]  /*3af0*/  LDG.E.ENL2.256 R8, R4, desc[UR12][R4.64] ;  /* 0xfe00000c0404797e */ /* 0x000ea20008121908 */
[----:B------:R-:W-:Y:S01]  /*3b00*/  LEA RZ, P0, R12, UR9, 0x4 ;  /* 0x000000090cff7c11 */ /* 0x000fe2000f8020ff */
[----:B--2---:R-:W-:Y:S01]  /*3b10*/  IMAD.U32 R21, R6, 0x10000, RZ ;  /* 0x0001000006157824 */ /* 0x004fe200078e00ff */
[----:B------:R-:W-:Y:S01]  /*3b20*/  SHF.L.U32 R15, R9, 0x10, RZ ;  /* 0x00000010090f7819 */ /* 0x000fe200000006ff */
[C---:B------:R-:W-:Y:S01]  /*3b30*/  IMAD.U32 R17, R10.reuse, 0x10000, RZ ;  /* 0x000100000a117824 */ /* 0x040fe200078e00ff */
[----:B------:R-:W-:Y:S01]  /*3b40*/  PRMT R10, R10, 0x7632, R10 ;  /* 0x000076320a0a7816 */ /* 0x000fe2000000000a */
[-C--:B------:R-:W-:Y:S01]  /*3b50*/  FMUL.FTZ R16, R21, R2.reuse ;  /* 0x0000000215107220 */ /* 0x080fe20000410000 */
[----:B------:R-:W-:Y:S02]  /*3b60*/  IMAD.U32 R21, R4, 0x10000, RZ ;  /* 0x0001000004157824 */ /* 0x000fe400078e00ff */
[----:B------:R-:W-:Y:S01]  /*3b70*/  FMUL.FTZ R20, R17, R2 ;  /* 0x0000000211147220 */ /* 0x000fe20000410000 */
[C---:B------:R-:W-:Y:S01]  /*3b80*/  IMAD.U32 R13, R11.reuse, 0x10000, RZ ;  /* 0x000100000b0d7824 */ /* 0x040fe200078e00ff */
[----:B------:R-:W-:Y:S01]  /*3b90*/  PRMT R11, R11, 0x7632, R11 ;  /* 0x000076320b0b7816 */ /* 0x000fe2000000000b */
[----:B------:R-:W-:-:S02]  /*3ba0*/  IMAD.U32 R17, R8, 0x10000, RZ ;  /* 0x0001000008117824 */ /* 0x000fc400078e00ff */
[-C--:B------:R-:W-:Y:S01]  /*3bb0*/  FMUL.FTZ R21, R21, R2.reuse ;  /* 0x0000000215157220 */ /* 0x080fe20000410000 */
[----:B------:R-:W-:Y:S01]  /*3bc0*/  PRMT R8, R8, 0x7632, R8 ;  /* 0x0000763208087816 */ /* 0x000fe20000000008 */
[-C--:B------:R-:W-:Y:S01]  /*3bd0*/  FMUL.FTZ R19, R15, R2.reuse ;  /* 0x000000020f137220 */ /* 0x080fe20000410000 */
[----:B------:R-:W-:Y:S01]  /*3be0*/  IMAD.U32 R23, R11, 0x10000, RZ ;  /* 0x000100000b177824 */ /* 0x000fe200078e00ff */
[----:B------:R-:W-:Y:S01]  /*3bf0*/  PRMT R6, R6, 0x7632, R6 ;  /* 0x0000763206067816 */ /* 0x000fe20000000006 */
[C---:B------:R-:W-:Y:S01]  /*3c00*/  IMAD.U32 R15, R7.reuse, 0x10000, RZ ;  /* 0x00010000070f7824 */ /* 0x040fe200078e00ff */
[----:B------:R0:W-:Y:S01]  /*3c10*/  F2I.S8.NTZ R11, R21 ;  /* 0x00000015000b7305 */ /* 0x0001e20000202100 */
[----:B------:R-:W-:Y:S01]  /*3c20*/  PRMT R7, R7, 0x7632, R7 ;  /* 0x0000763207077816 */ /* 0x000fe20000000007 */
[-C--:B------:R-:W-:Y:S01]  /*3c30*/  FMUL.FTZ R24, R23, R2.reuse ;  /* 0x0000000217187220 */ /* 0x080fe20000410000 */
[----:B------:R-:W-:Y:S01]  /*3c40*/  IMAD.U32 R23, R10, 0x10000, RZ ;  /* 0x000100000a177824 */ /* 0x000fe200078e00ff */
[----:B------:R-:W-:Y:S01]  /*3c50*/  PRMT R9, R9, 0x7632, R9 ;  /* 0x0000763209097816 */ /* 0x000fe20000000009 */
[-C--:B------:R-:W-:Y:S01]  /*3c60*/  FMUL.FTZ R18, R17, R2.reuse ;  /* 0x0000000211127220 */ /* 0x080fe20000410000 */
[-C--:B------:R-:W-:Y:S01]  /*3c70*/  FMUL.FTZ R17, R15, R2.reuse ;  /* 0x000000020f117220 */ /* 0x080fe20000410000 */
[-C--:B------:R-:W-:Y:S01]  /*3c80*/  FMUL.FTZ R25, R23, R2.reuse ;  /* 0x0000000217197220 */ /* 0x080fe20000410000 */
[----:B------:R1:W-:Y:S01]  /*3c90*/  F2I.S8.NTZ R10, R24 ;  /* 0x00000018000a7305 */ /* 0x0003e20000202100 */
[----:B0-----:R-:W-:Y:S01]  /*3ca0*/  IMAD.U32 R21, R8, 0x10000, RZ ;  /* 0x0001000008157824 */ /* 0x001fe200078e00ff */
[----:B------:R-:W-:Y:S01]  /*3cb0*/  SHF.L.U32 R23, R9, 0x10, RZ ;  /* 0x0000001009177819 */ /* 0x000fe200000006ff */
[C---:B------:R-:W-:Y:S01]  /*3cc0*/  IMAD.U32 R15, R5.reuse, 0x10000, RZ ;  /* 0x00010000050f7824 */ /* 0x040fe200078e00ff */
[----:B------:R-:W-:Y:S01]  /*3cd0*/  PRMT R5, R5, 0x7632, R5 ;  /* 0x0000763205057816 */ /* 0x000fe20000000005 */
[----:B------:R-:W-:Y:S01]  /*3ce0*/  FMUL.FTZ R22, R21, R2 ;  /* 0x0000000215167220 */ /* 0x000fe20000410000 */
[----:B------:R-:W-:-:S02]  /*3cf0*/  IMAD.U32 R21, R7, 0x10000, RZ ;  /* 0x0001000007157824 */ /* 0x000fc400078e00ff */
[-C--:B------:R-:W-:Y:S01]  /*3d00*/  FMUL.FTZ R23, R23, R2.reuse ;  /* 0x0000000217177220 */ /* 0x080fe20000410000 */
[----:B------:R0:W-:Y:S01]  /*3d10*/  F2I.S8.NTZ R9, R25 ;  /* 0x0000001900097305 */ /* 0x0001e20000202100 */
[-C--:B------:R-:W-:Y:S01]  /*3d20*/  FMUL.FTZ R13, R13, R2.reuse ;  /* 0x000000020d0d7220 */ /* 0x080fe20000410000 */
[-C--:B-1----:R-:W-:Y:S01]  /*3d30*/  FMUL.FTZ R24, R21, R2.reuse ;  /* 0x0000000215187220 */ /* 0x082fe20000410000 */
[----:B------:R-:W-:Y:S02]  /*3d40*/  IMAD.U32 R21, R6, 0x10000, RZ ;  /* 0x0001000006157824 */ /* 0x000fe400078e00ff */
[----:B------:R-:W-:-:S03]  /*3d50*/  FMUL.FTZ R15, R15, R2 ;  /* 0x000000020f0f7220 */ /* 0x000fc60000410000 */
[----:B------:R1:W-:Y:S01]  /*3d60*/  F2I.S8.NTZ R8, R23 ;  /* 0x0000001700087305 */ /* 0x0003e20000202100 */
[-C--:B0-----:R-:W-:Y:S01]  /*3d70*/  FMUL.FTZ R25, R21, R2.reuse ;  /* 0x0000000215197220 */ /* 0x081fe20000410000 */
[----:B------:R-:W-:Y:S02]  /*3d80*/  PRMT R21, R4, 0x7632, R21 ;  /* 0x0000763204157816 */ /* 0x000fe40000000015 */
[----:B------:R-:W0:Y:S03]  /*3d90*/  S2R R4, SR_TID.X ;  /* 0x0000000000047919 */ /* 0x000e260000002100 */
[----:B------:R-:W-:Y:S01]  /*3da0*/  IMAD.U32 R21, R21, 0x10000, RZ ;  /* 0x0001000015157824 */ /* 0x000fe200078e00ff */
[----:B------:R2:W-:Y:S01]  /*3db0*/  F2I.S8.NTZ R7, R22 ;  /* 0x0000001600077305 */ /* 0x0005e20000202100 */
[----:B-1----:R-:W-:Y:S02]  /*3dc0*/  IMAD.U32 R23, R5, 0x10000, RZ ;  /* 0x0001000005177824 */ /* 0x002fe400078e00ff */
[----:B------:R-:W-:-:S05]  /*3dd0*/  FMUL.FTZ R21, R21, R2 ;  /* 0x0000000215157220 */ /* 0x000fca0000410000 */
[----:B------:R-:W1:Y:S01]  /*3de0*/  F2I.S8.NTZ R19, R19 ;  /* 0x0000001300137305 */ /* 0x000e620000202100 */
[----:B--2---:R-:W-:-:S07]  /*3df0*/  FMUL.FTZ R22, R23, R2 ;  /* 0x0000000217167220 */ /* 0x004fce0000410000 */
[----:B------:R-:W-:Y:S01]  /*3e00*/  F2I.S8.NTZ R17, R17 ;  /* 0x0000001100117305 */ /* 0x000fe20000202100 */
[----:B-1----:R-:W-:-:S07]  /*3e10*/  PRMT R19, R19, 0x3340, R8 ;  /* 0x0000334013137816 */ /* 0x002fce0000000008 */
[----:B------:R-:W-:Y:S08]  /*3e20*/  F2I.S8.NTZ R16, R16 ;  /* 0x0000001000107305 */ /* 0x000ff00000202100 */
[----:B------:R-:W1:Y:S08]  /*3e30*/  F2I.S8.NTZ R6, R24 ;  /* 0x0000001800067305 */ /* 0x000e700000202100 */
[----:B------:R-:W2:Y:S01]  /*3e40*/  F2I.S8.NTZ R5, R25 ;  /* 0x0000001900057305 */ /* 0x000ea20000202100 */
[----:B-1----:R-:W-:-:S07]  /*3e50*/  PRMT R8, R17, 0x3340, R6 ;  /* 0x0000334011087816 */ /* 0x002fce0000000006 */
[----:B------:R-:W1:Y:S01]  /*3e60*/  F2I.S8.NTZ R13, R13 ;  /* 0x0000000d000d7305 */ /* 0x000e620000202100 */
[----:B--2---:R-:W-:-:S07]  /*3e70*/  PRMT R5, R16, 0x3340, R5 ;  /* 0x0000334010057816 */ /* 0x004fce0000000005 */
[----:B------:R-:W2:Y:S01]  /*3e80*/  F2I.S8.NTZ R20, R20 ;  /* 0x0000001400147305 */ /* 0x000ea20000202100 */
[----:B------:R-:W-:Y:S02]  /*3e90*/  PRMT R5, R5, 0x5410, R8 ;  /* 0x0000541005057816 */ /* 0x000fe40000000008 */
[----:B0-----:R-:W-:Y:S02]  /*3ea0*/  LEA R8, R4, UR9, 0x4 ;  /* 0x0000000904087c11 */ /* 0x001fe4000f8e20ff */
[----:B-1----:R-:W-:-:S03]  /*3eb0*/  PRMT R26, R13, 0x3340, R10 ;  /* 0x000033400d1a7816 */ /* 0x002fc6000000000a */
[----:B------:R-:W0:Y:S01]  /*3ec0*/  F2I.S8.NTZ R18, R18 ;  /* 0x0000001200127305 */ /* 0x000e220000202100 */
[----:B------:R-:W-:Y:S01]  /*3ed0*/  IMAD.MOV.U32 R13, RZ, RZ, R14 ;  /* 0x000000ffff0d7224 */ /* 0x000fe200078e000e */
[----:B--2---:R-:W-:-:S06]  /*3ee0*/  PRMT R9, R20, 0x3340, R9 ;  /* 0x0000334014097816 */ /* 0x004fcc0000000009 */
[----:B------:R-:W-:Y:S01]  /*3ef0*/  F2I.S8.NTZ R15, R15 ;  /* 0x0000000f000f7305 */ /* 0x000fe20000202100 */
[----:B0-----:R-:W-:-:S07]  /*3f00*/  PRMT R18, R18, 0x3340, R7 ;  /* 0x0000334012127816 */ /* 0x001fce0000000007 */
[----:B------:R-:W0:Y:S01]  /*3f10*/  F2I.S8.NTZ R22, R22 ;  /* 0x0000001600167305 */ /* 0x000e220000202100 */
[----:B------:R-:W-:Y:S02]  /*3f20*/  PRMT R7, R9, 0x5410, R26 ;  /* 0x0000541009077816 */ /* 0x000fe4000000001a */
[----:B------:R-:W-:Y:S02]  /*3f30*/  PRMT R6, R18, 0x5410, R19 ;  /* 0x0000541012067816 */ /* 0x000fe40000000013 */
[----:B------:R-:W-:-:S03]  /*3f40*/  LEA.HI.X R9, R12, UR10, RZ, 0x4, P0 ;  /* 0x0000000a0c097c11 */ /* 0x000fc600080f24ff */
[----:B------:R-:W1:Y:S01]  /*3f50*/  F2I.S8.NTZ R24, R21 ;  /* 0x0000001500187305 */ /* 0x000e620000202100 */
[----:B0-----:R-:W-:Y:S02]  /*3f60*/  PRMT R10, R15, 0x3340, R22 ;  /* 0x000033400f0a7816 */ /* 0x001fe40000000016 */
[----:B-1----:R-:W-:-:S04]  /*3f70*/  PRMT R11, R11, 0x3340, R24 ;  /* 0x000033400b0b7816 */ /* 0x002fc80000000018 */
[----:B------:R-:W-:-:S05]  /*3f80*/  PRMT R4, R11, 0x5410, R10 ;  /* 0x000054100b047816 */ /* 0x000fca000000000a */
[----:B------:R0:W-:Y:S02]  /*3f90*/  STG.E.128 desc[UR12][R8.64], R4 ;  /* 0x0000000408007986 */ /* 0x0001e4000c101d0c */
.L_x_75:
[----:B------:R-:W-:Y:S05]  /*3fa0*/  BSYNC.RECONVERGENT B1 ;  /* 0x0000000000017941 */ /* 0x000fea0003800200 */
.L_x_74:
[----:B------:R-:W-:Y:S05]  /*3fb0*/  @!P1 BRA `(.L_x_73) ;  /* 0x0000000800789947 */ /* 0x000fea0003800000 */
[----:B------:R-:W-:-:S07]  /*3fc0*/  IMAD.IADD R15, R13, 0x1, R0 ;  /* 0x000000010d0f7824 */ /* 0x000fce00078e0200 */
.L_x_76:
[----:B01----:R-:W-:-:S05]  /*3fd0*/  HFMA2 R4, -RZ, RZ, 0, 1.9073486328125e-06 ;  /* 0x00000020ff047431 */ /* 0x003fca00000001ff */
[----:B------:R-:W-:-:S06]  /*3fe0*/  IMAD.WIDE.U32 R4, R13, R4, UR4 ;  /* 0x000000040d047e25 */ /* 0x000fcc000f8e0004 */
[----:B------:R-:W2:Y:S02]  /*3ff0*/  LDG.E.ENL2.256 R8, R4, desc[UR12][R4.64] ;  /* 0xfe00000c0404797e */ /* 0x000ea40008121908 */
[C---:B--2---:R-:W-:Y:S01]  /*4000*/  IMAD.U32 R17, R11.reuse, 0x10000, RZ ;  /* 0x000100000b117824 */ /* 0x044fe200078e00ff */
[----:B------:R-:W-:Y:S01]  /*4010*/  PRMT R11, R11, 0x7632, R11 ;  /* 0x000076320b0b7816 */ /* 0x000fe2000000000b */
[C---:B------:R-:W-:Y:S01]  /*4020*/  IMAD.U32 R19, R10.reuse, 0x10000, RZ ;  /* 0x000100000a137824 */ /* 0x040fe200078e00ff */
[----:B------:R-:W-:Y:S01]  /*4030*/  PRMT R10, R10, 0x7632, R10 ;  /* 0x000076320a0a7816 */ /* 0x000fe2000000000a */
[-C--:B------:R-:W-:Y:S01]  /*4040*/  FMUL.FTZ R20, R17, R2.reuse ;  /* 0x0000000211147220 */ /* 0x080fe20000410000 */
[C---:B------:R-:W-:Y:S01]  /*4050*/  IMAD.U32 R17, R9.reuse, 0x10000, RZ ;  /* 0x0001000009117824 */ /* 0x040fe200078e00ff */
[----:B------:R-:W-:Y:S01]  /*4060*/  PRMT R9, R9, 0x7632, R9 ;  /* 0x0000763209097816 */ /* 0x000fe20000000009 */
[C---:B------:R-:W-:Y:S01]  /*4070*/  IMAD.U32 R23, R6.reuse, 0x10000, RZ ;  /* 0x0001000006177824 */ /* 0x040fe200078e00ff */
[----:B------:R-:W-:Y:S01]  /*4080*/  PRMT R6, R6, 0x7632, R6 ;  /* 0x0000763206067816 */ /* 0x000fe20000000006 */
[----:B------:R-:W-:Y:S01]  /*4090*/  FMUL.FTZ R18, R17, R2 ;  /* 0x0000000211127220 */ /* 0x000fe20000410000 */
[----:B------:R-:W-:-:S02]  /*40a0*/  IMAD.U32 R17, R8, 0x10000, RZ ;  /* 0x0001000008117824 */ /* 0x000fc400078e00ff */
[-C--:B------:R-:W-:Y:S01]  /*40b0*/  FMUL.FTZ R14, R23, R2.reuse ;  /* 0x00000002170e7220 */ /* 0x080fe20000410000 */
[C---:B------:R-:W-:Y:S01]  /*40c0*/  IMAD.U32 R21, R7.reuse, 0x10000, RZ ;  /* 0x0001000007157824 */ /* 0x040fe200078e00ff */
[----:B------:R-:W-:Y:S01]  /*40d0*/  PRMT R8, R8, 0x7632, R8 ;  /* 0x0000763208087816 */ /* 0x000fe20000000008 */
[----:B------:R-:W-:Y:S01]  /*40e0*/  IMAD.U32 R23, R10, 0x10000, RZ ;  /* 0x000100000a177824 */ /* 0x000fe200078e00ff */
[----:B------:R-:W-:Y:S01]  /*40f0*/  PRMT R7, R7, 0x7632, R7 ;  /* 0x0000763207077816 */ /* 0x000fe20000000007 */
[-C--:B------:R-:W-:Y:S01]  /*4100*/  FMUL.FTZ R16, R21, R2.reuse ;  /* 0x0000000215107220 */ /* 0x080fe20000410000 */
[----:B------:R-:W-:Y:S02]  /*4110*/  IMAD.U32 R21, R5, 0x10000, RZ ;  /* 0x0001000005157824 */ /* 0x000fe400078e00ff */
[-C--:B------:R-:W-:Y:S01]  /*4120*/  FMUL.FTZ R10, R23, R2.reuse ;  /* 0x00000002170a7220 */ /* 0x080fe20000410000 */
[----:B------:R-:W-:Y:S01]  /*4130*/  IMAD.U32 R23, R8, 0x10000, RZ ;  /* 0x0001000008177824 */ /* 0x000fe200078e00ff */
[----:B------:R-:W-:Y:S01]  /*4140*/  PRMT R5, R5, 0x7632, R5 ;  /* 0x0000763205057816 */ /* 0x000fe20000000005 */
[-C--:B------:R-:W-:Y:S01]  /*4150*/  FMUL.FTZ R12, R21, R2.reuse ;  /* 0x00000002150c7220 */ /* 0x080fe20000410000 */
[----:B------:R-:W-:Y:S01]  /*4160*/  SHF.L.U32 R21, R4, 0x10, RZ ;  /* 0x0000001004157819 */ /* 0x000fe200000006ff */
[----:B------:R-:W-:Y:S01]  /*4170*/  FMUL.FTZ R8, R23, R2 ;  /* 0x0000000217087220 */ /* 0x000fe20000410000 */
[----:B------:R-:W-:Y:S01]  /*4180*/  IMAD.U32 R23, R6, 0x10000, RZ ;  /* 0x0001000006177824 */ /* 0x000fe200078e00ff */
[----:B------:R-:W-:Y:S01]  /*4190*/  PRMT R4, R4, 0x7632, R4 ;  /* 0x0000763204047816 */ /* 0x000fe20000000004 */
[----:B------:R-:W-:-:S02]  /*41a0*/  IMAD.U32 R9, R9, 0x10000, RZ ;  /* 0x0001000009097824 */ /* 0x000fc400078e00ff */
[-C--:B------:R-:W-:Y:S01]  /*41b0*/  FMUL.FTZ R22, R21, R2.reuse ;  /* 0x0000000215167220 */ /* 0x080fe20000410000 */
[-C--:B------:R-:W-:Y:S01]  /*41c0*/  FMUL.FTZ R6, R23, R2.reuse ;  /* 0x0000000217067220 */ /* 0x080fe20000410000 */
[----:B------:R-:W-:Y:S01]  /*41d0*/  SHF.L.U32 R23, R4, 0x10, RZ ;  /* 0x0000001004177819 */ /* 0x000fe200000006ff */
[----:B------:R-:W-:Y:S02]  /*41e0*/  IMAD.U32 R21, R11, 0x10000, RZ ;  /* 0x000100000b157824 */ /* 0x000fe400078e00ff */
[-C--:B------:R-:W-:Y:S01]  /*41f0*/  FMUL.FTZ R19, R19, R2.reuse ;  /* 0x0000000213137220 */ /* 0x080fe20000410000 */
[----:B------:R-:W-:Y:S02]  /*4200*/  IMAD.U32 R7, R7, 0x10000, RZ ;  /* 0x0001000007077824 */ /* 0x000fe400078e00ff */
[-C--:B------:R-:W-:Y:S01]  /*4210*/  FMUL.FTZ R17, R17, R2.reuse ;  /* 0x0000000211117220 */ /* 0x080fe20000410000 */
[----:B------:R-:W-:Y:S02]  /*4220*/  IMAD.U32 R25, R5, 0x10000, RZ ;  /* 0x0001000005197824 */ /* 0x000fe400078e00ff */
[-C--:B------:R-:W-:Y:S01]  /*4230*/  FMUL.FTZ R21, R21, R2.reuse ;  /* 0x0000000215157220 */ /* 0x080fe20000410000 */
[-C--:B------:R-:W-:Y:S01]  /*4240*/  FMUL.FTZ R9, R9, R2.reuse ;  /* 0x0000000209097220 */ /* 0x080fe20000410000 */
[-C--:B------:R-:W-:Y:S01]  /*4250*/  FMUL.FTZ R7, R7, R2.reuse ;  /* 0x0000000207077220 */ /* 0x080fe20000410000 */
[-C--:B------:R-:W-:Y:S01]  /*4260*/  FMUL.FTZ R25, R25, R2.reuse ;  /* 0x0000000219197220 */ /* 0x080fe20000410000 */
[----:B------:R-:W-:Y:S01]  /*4270*/  FMUL.FTZ R23, R23, R2 ;  /* 0x0000000217177220 */ /* 0x000fe20000410000 */
[----:B------:R-:W-:Y:S08]  /*4280*/  F2I.S8.NTZ R14, R14 ;  /* 0x0000000e000e7305 */ /* 0x000ff00000202100 */
[----:B------:R-:W-:Y:S08]  /*4290*/  F2I.S8.NTZ R11, R22 ;  /* 0x00000016000b7305 */ /* 0x000ff00000202100 */
[----:B------:R0:W1:Y:S08]  /*42a0*/  F2I.S8.NTZ R5, R6 ;  /* 0x0000000600057305 */ /* 0x0000700000202100 */
[----:B------:R-:W2:Y:S01]  /*42b0*/  F2I.S8.NTZ R4, R23 ;  /* 0x0000001700047305 */ /* 0x000ea20000202100 */
[----:B0-----:R-:W-:Y:S01]  /*42c0*/  IMAD.MOV.U32 R6, RZ, RZ, 0x20 ;  /* 0x00000020ff067424 */ /* 0x001fe200078e00ff */
[----:B-1----:R-:W-:-:S06]  /*42d0*/  PRMT R14, R14, 0x3340, R5 ;  /* 0x000033400e0e7816 */ /* 0x002fcc0000000005 */
[----:B------:R-:W-:Y:S01]  /*42e0*/  F2I.S8.NTZ R20, R20 ;  /* 0x0000001400147305 */ /* 0x000fe20000202100 */
[----:B------:R-:W-:Y:S01]  /*42f0*/  IMAD.U32 R5, RZ, RZ, UR10 ;  /* 0x0000000aff057e24 */ /* 0x000fe2000f8e00ff */
[----:B--2---:R-:W-:-:S06]  /*4300*/  PRMT R11, R11, 0x3340, R4 ;  /* 0x000033400b0b7816 */ /* 0x004fcc0000000004 */
[----:B------:R-:W-:Y:S01]  /*4310*/  F2I.S8.NTZ R19, R19 ;  /* 0x0000001300137305 */ /* 0x000fe20000202100 */
[----:B------:R-:W-:-:S04]  /*4320*/  IMAD.U32 R4, RZ, RZ, UR9 ;  /* 0x00000009ff047e24 */ /* 0x000fc8000f8e00ff */
[----:B------:R-:W-:-:S03]  /*4330*/  IMAD.WIDE.U32 R22, R13, 0x10, R4 ;  /* 0x000000100d167825 */ /* 0x000fc600078e0004 */
[----:B------:R-:W-:Y:S01]  /*4340*/  F2I.S8.NTZ R18, R18 ;  /* 0x0000001200127305 */ /* 0x000fe20000202100 */
[----:B------:R-:W-:-:S07]  /*4350*/  IMAD.WIDE.U32 R4, R15, R6, UR4 ;  /* 0x000000040f047e25 */ /* 0x000fce000f8e0006 */
[----:B------:R-:W-:Y:S08]  /*4360*/  F2I.S8.NTZ R17, R17 ;  /* 0x0000001100117305 */ /* 0x000ff00000202100 */
[----:B------:R-:W-:Y:S08]  /*4370*/  F2I.S8.NTZ R16, R16 ;  /* 0x0000001000107305 */ /* 0x000ff00000202100 */
[----:B------:R-:W-:Y:S08]  /*4380*/  F2I.S8.NTZ R12, R12 ;  /* 0x0000000c000c7305 */ /* 0x000ff00000202100 */
[----:B------:R-:W0:Y:S08]  /*4390*/  F2I.S8.NTZ R21, R21 ;  /* 0x0000001500157305 */ /* 0x000e300000202100 */
[----:B------:R-:W1:Y:S01]  /*43a0*/  F2I.S8.NTZ R10, R10 ;  /* 0x0000000a000a7305 */ /* 0x000e620000202100 */
[----:B0-----:R-:W-:-:S07]  /*43b0*/  PRMT R20, R20, 0x3340, R21 ;  /* 0x0000334014147816 */ /* 0x001fce0000000015 */
[----:B------:R-:W0:Y:S01]  /*43c0*/  F2I.S8.NTZ R9, R9 ;  /* 0x0000000900097305 */ /* 0x000e220000202100 */
[----:B-1----:R-:W-:-:S07]  /*43d0*/  PRMT R19, R19, 0x3340, R10 ;  /* 0x0000334013137816 */ /* 0x002fce000000000a */
[----:B------:R-:W1:Y:S01]  /*43e0*/  F2I.S8.NTZ R8, R8 ;  /* 0x0000000800087305 */ /* 0x000e620000202100 */
[----:B------:R-:W-:Y:S02]  /*43f0*/  PRMT R19, R19, 0x5410, R20 ;  /* 0x0000541013137816 */ /* 0x000fe40000000014 */
[----:B0-----:R-:W-:-:S05]  /*4400*/  PRMT R9, R18, 0x3340, R9 ;  /* 0x0000334012097816 */ /* 0x001fca0000000009 */
[----:B------:R-:W0:Y:S01]  /*4410*/  F2I.S8.NTZ R7, R7 ;  /* 0x0000000700077305 */ /* 0x000e220000202100 */
[----:B-1----:R-:W-:-:S07]  /*4420*/  PRMT R8, R17, 0x3340, R8 ;  /* 0x0000334011087816 */ /* 0x002fce0000000008 */
[----:B------:R-:W1:Y:S01]  /*4430*/  F2I.S8.NTZ R25, R25 ;  /* 0x0000001900197305 */ /* 0x000e620000202100 */
[----:B------:R-:W-:Y:S02]  /*4440*/  PRMT R18, R8, 0x5410, R9 ;  /* 0x0000541008127816 */ /* 0x000fe40000000009 */
[----:B0-----:R-:W-:-:S04]  /*4450*/  PRMT R7, R16, 0x3340, R7 ;  /* 0x0000334010077816 */ /* 0x001fc80000000007 */
[----:B------:R-:W-:Y:S02]  /*4460*/  PRMT R17, R14, 0x5410, R7 ;  /* 0x000054100e117816 */ /* 0x000fe40000000007 */
[----:B-1----:R-:W-:-:S04]  /*4470*/  PRMT R12, R12, 0x3340, R25 ;  /* 0x000033400c0c7816 */ /* 0x002fc80000000019 */
[----:B------:R-:W-:-:S05]  /*4480*/  PRMT R16, R11, 0x5410, R12 ;  /* 0x000054100b107816 */ /* 0x000fca000000000c */
[----:B------:R0:W-:Y:S04]  /*4490*/  STG.E.128 desc[UR12][R22.64], R16 ;  /* 0x0000001016007986 */ /* 0x0001e8000c101d0c */
[----:B------:R-:W2:Y:S01]  /*44a0*/  LDG.E.ENL2.256 R8, R4, desc[UR12][R4.64] ;  /* 0xfe00000c0404797e */ /* 0x000ea20008121908 */
[----:B------:R-:W-:Y:S01]  /*44b0*/  USHF.R.S32.HI UR7, URZ, 0x1f, UR22 ;  /* 0x0000001fff077899 */ /* 0x000fe20008011416 */
[----:B------:R-:W-:-:S03]  /*44c0*/  IADD3 R13, PT, PT, R0, R13, R0 ;  /* 0x0000000d000d7210 */ /* 0x000fc60007ffe000 */
[----:B------:R-:W-:-:S04]  /*44d0*/  ULEA.HI UR7, UR7, UR22, URZ, 0x4 ;  /* 0x0000001607077291 */ /* 0x000fc8000f8f20ff */
[----:B------:R-:W-:-:S06]  /*44e0*/  USHF.R.S32.HI UR7, URZ, 0x4, UR7 ;  /* 0x00000004ff077899 */ /* 0x000fcc0008011407 */
[----:B------:R-:W-:Y:S01]  /*44f0*/  ISETP.GE.AND P0, PT, R13, UR7, PT ;  /* 0x000000070d007c0c */ /* 0x000fe2000bf06270 */
[C---:B--2---:R-:W-:Y:S01]  /*4500*/  IMAD.U32 R21, R11.reuse, 0x10000, RZ ;  /* 0x000100000b157824 */ /* 0x044fe200078e00ff */
[----:B------:R-:W-:Y:S01]  /*4510*/  PRMT R11, R11, 0x7632, R11 ;  /* 0x000076320b0b7816 */ /* 0x000fe2000000000b */
[C---:B------:R-:W-:Y:S01]  /*4520*/  IMAD.U32 R25, R9.reuse, 0x10000, RZ ;  /* 0x0001000009197824 */ /* 0x040fe200078e00ff */
[----:B------:R-:W-:Y:S01]  /*4530*/  PRMT R9, R9, 0x7632, R9 ;  /* 0x0000763209097816 */ /* 0x000fe20000000009 */
[----:B0-----:R-:W-:Y:S01]  /*4540*/  IMAD.U32 R23, R6, 0x10000, RZ ;  /* 0x0001000006177824 */ /* 0x001fe200078e00ff */
[----:B------:R-:W-:Y:S01]  /*4550*/  SHF.L.U32 R19, R7, 0x10, RZ ;  /* 0x0000001007137819 */ /* 0x000fe200000006ff */
[-C--:B------:R-:W-:Y:S01]  /*4560*/  FMUL.FTZ R24, R25, R2.reuse ;  /* 0x0000000219187220 */ /* 0x080fe20000410000 */
[----:B------:R-:W-:Y:S02]  /*4570*/  IMAD.U32 R27, R10, 0x10000, RZ ;  /* 0x000100000a1b7824 */ /* 0x000fe400078e00ff */
[-C--:B------:R-:W-:Y:S01]  /*4580*/  FMUL.FTZ R14, R23, R2.reuse ;  /* 0x00000002170e7220 */ /* 0x080fe20000410000 */
[----:B------:R-:W-:Y:S01]  /*4590*/  IMAD.U32 R25, R8, 0x10000, RZ ;  /* 0x0001000008197824 */ /* 0x000fe200078e00ff */
[----:B------:R-:W-:Y:S01]  /*45a0*/  PRMT R10, R10, 0x7632, R10 ;  /* 0x000076320a0a7816 */ /* 0x000fe2000000000a */
[----:B------:R-:W-:Y:S01]  /*45b0*/  IMAD.U32 R23, R11, 0x10000, RZ ;  /* 0x000100000b177824 */ /* 0x000fe200078e00ff */
[----:B------:R0:W-:Y:S01]  /*45c0*/  F2I.S8.NTZ R18, R24 ;  /* 0x0000001800127305 */ /* 0x0001e20000202100 */
[-C--:B------:R-:W-:Y:S01]  /*45d0*/  FMUL.FTZ R17, R25, R2.reuse ;  /* 0x0000000219117220 */ /* 0x080fe20000410000 */
[----:B------:R-:W-:Y:S01]  /*45e0*/  PRMT R8, R8, 0x7632, R8 ;  /* 0x0000763208087816 */ /* 0x000fe20000000008 */
[----:B------:R-:W-:Y:S01]  /*45f0*/  FMUL.FTZ R25, R23, R2 ;  /* 0x0000000217197220 */ /* 0x000fe20000410000 */
[----:B------:R-:W-:-:S02]  /*4600*/  IMAD.U32 R23, R10, 0x10000, RZ ;  /* 0x000100000a177824 */ /* 0x000fc400078e00ff */
[-C--:B------:R-:W-:Y:S01]  /*4610*/  FMUL.FTZ R16, R19, R2.reuse ;  /* 0x0000000213107220 */ /* 0x080fe20000410000 */
[----:B------:R-:W-:Y:S01]  /*4620*/  IMAD.U32 R19, R5, 0x10000, RZ ;  /* 0x0001000005137824 */ /* 0x000fe200078e00ff */
[----:B------:R-:W-:Y:S01]  /*4630*/  PRMT R6, R6, 0x7632, R6 ;  /* 0x0000763206067816 */ /* 0x000fe20000000006 */
[----:B------:R1:W-:Y:S01]  /*4640*/  F2I.S8.NTZ R10, R25 ;  /* 0x00000019000a7305 */ /* 0x0003e20000202100 */
[-C--:B0-----:R-:W-:Y:S01]  /*4650*/  FMUL.FTZ R24, R23, R2.reuse ;  /* 0x0000000217187220 */ /* 0x081fe20000410000 */
[----:B------:R-:W-:Y:S02]  /*4660*/  IMAD.U32 R23, R9, 0x10000, RZ ;  /* 0x0001000009177824 */ /* 0x000fe400078e00ff */
[-C--:B------:R-:W-:Y:S01]  /*4670*/  FMUL.FTZ R12, R19, R2.reuse ;  /* 0x00000002130c7220 */ /* 0x080fe20000410000 */
[----:B------:R-:W-:Y:S01]  /*4680*/  PRMT R7, R7, 0x7632, R7 ;  /* 0x0000763207077816 */ /* 0x000fe20000000007 */
[----:B------:R-:W-:Y:S02]  /*4690*/  IMAD.U32 R19, R4, 0x10000, RZ ;  /* 0x0001000004137824 */ /* 0x000fe400078e00ff */
[-C--:B------:R-:W-:Y:S01]  /*46a0*/  FMUL.FTZ R22, R23, R2.reuse ;  /* 0x0000000217167220 */ /* 0x080fe20000410000 */
[----:B------:R-:W-:Y:S01]  /*46b0*/  IMAD.U32 R23, R8, 0x10000, RZ ;  /* 0x0001000008177824 */ /* 0x000fe200078e00ff */
[----:B------:R-:W-:Y:S01]  /*46c0*/  PRMT R5, R5, 0x7632, R5 ;  /* 0x0000763205057816 */ /* 0x000fe20000000005 */
[-C--:B------:R-:W-:Y:S01]  /*46d0*/  FMUL.FTZ R21, R21, R2.reuse ;  /* 0x0000000215157220 */ /* 0x080fe20000410000 */
[----:B------:R-:W-:Y:S01]  /*46e0*/  PRMT R4, R4, 0x7632, R4 ;  /* 0x0000763204047816 */ /* 0x000fe20000000004 */
[----:B------:R-:W-:Y:S01]  /*46f0*/  FMUL.FTZ R8, R23, R2 ;  /* 0x0000000217087220 */ /* 0x000fe20000410000 */
[----:B------:R-:W-:Y:S01]  /*4700*/  IMAD.U32 R23, R6, 0x10000, RZ ;  /* 0x0001000006177824 */ /* 0x000fe200078e00ff */
[----:B------:R-:W-:Y:S01]  /*4710*/  SHF.L.U32 R7, R7, 0x10, RZ ;  /* 0x0000001007077819 */ /* 0x000fe200000006ff */
[----:B-1----:R-:W-:-:S02]  /*4720*/  IMAD.U32 R25, R5, 0x10000, RZ ;  /* 0x0001000005197824 */ /* 0x002fc400078e00ff */
[-C--:B------:R-:W-:Y:S01]  /*4730*/  FMUL.FTZ R20, R27, R2.reuse ;  /* 0x000000021b147220 */ /* 0x080fe20000410000 */
[-C--:B------:R-:W-:Y:S01]  /*4740*/  FMUL.FTZ R6, R23, R2.reuse ;  /* 0x0000000217067220 */ /* 0x080fe20000410000 */
[----:B------:R-:W-:Y:S02]  /*4750*/  IMAD.U32 R23, R4, 0x10000, RZ ;  /* 0x0001000004177824 */ /* 0x000fe400078e00ff */
[-C--:B------:R-:W-:Y:S01]  /*4760*/  FMUL.FTZ R19, R19, R2.reuse ;  /* 0x0000000213137220 */ /* 0x080fe20000410000 */
[-C--:B------:R-:W-:Y:S01]  /*4770*/  FMUL.FTZ R7, R7, R2.reuse ;  /* 0x0000000207077220 */ /* 0x080fe20000410000 */
[-C--:B------:R-:W-:Y:S01]  /*4780*/  FMUL.FTZ R25, R25, R2.reuse ;  /* 0x0000000219197220 */ /* 0x080fe20000410000 */
[----:B------:R-:W-:Y:S01]  /*4790*/  FMUL.FTZ R23, R23, R2 ;  /* 0x0000000217177220 */ /* 0x000fe20000410000 */
[----:B------:R-:W0:Y:S08]  /*47a0*/  F2I.S8.NTZ R21, R21 ;  /* 0x0000001500157305 */ /* 0x000e300000202100 */
[----:B------:R-:W-:Y:S01]  /*47b0*/  F2I.S8.NTZ R20, R20 ;  /* 0x0000001400147305 */ /* 0x000fe20000202100 */
[----:B0-----:R-:W-:-:S07]  /*47c0*/  PRMT R21, R21, 0x3340, R10 ;  /* 0x0000334015157816 */ /* 0x001fce000000000a */
[----:B------:R-:W-:Y:S08]  /*47d0*/  F2I.S8.NTZ R17, R17 ;  /* 0x0000001100117305 */ /* 0x000ff00000202100 */
[----:B------:R-:W-:Y:S08]  /*47e0*/  F2I.S8.NTZ R11, R19 ;  /* 0x00000013000b7305 */ /* 0x000ff00000202100 */
[----:B------:R-:W0:Y:S08]  /*47f0*/  F2I.S8.NTZ R9, R24 ;  /* 0x0000001800097305 */ /* 0x000e300000202100 */
[----:B------:R-:W1:Y:S01]  /*4800*/  F2I.S8.NTZ R8, R8 ;  /* 0x0000000800087305 */ /* 0x000e620000202100 */
[----:B0-----:R-:W-:-:S07]  /*4810*/  PRMT R20, R20, 0x3340, R9 ;  /* 0x0000334014147816 */ /* 0x001fce0000000009 */
[----:B------:R-:W-:Y:S01]  /*4820*/  F2I.S8.NTZ R16, R16 ;  /* 0x0000001000107305 */ /* 0x000fe20000202100 */
[----:B------:R-:W-:Y:S01]  /*4830*/  IMAD.U32 R9, RZ, RZ, UR10 ;  /* 0x0000000aff097e24 */ /* 0x000fe2000f8e00ff */
[----:B-1----:R-:W-:-:S06]  /*4840*/  PRMT R10, R17, 0x3340, R8 ;  /* 0x00003340110a7816 */ /* 0x002fcc0000000008 */
[----:B------:R-:W-:Y:S01]  /*4850*/  F2I.S8.NTZ R14, R14 ;  /* 0x0000000e000e7305 */ /* 0x000fe20000202100 */
[----:B------:R-:W-:-:S04]  /*4860*/  IMAD.U32 R8, RZ, RZ, UR9 ;  /* 0x00000009ff087e24 */ /* 0x000fc8000f8e00ff */
[----:B------:R-:W-:-:S03]  /*4870*/  IMAD.WIDE.U32 R8, R15, 0x10, R8 ;  /* 0x000000100f087825 */ /* 0x000fc600078e0008 */
[----:B------:R-:W-:Y:S01]  /*4880*/  F2I.S8.NTZ R12, R12 ;  /* 0x0000000c000c7305 */ /* 0x000fe20000202100 */
[----:B------:R-:W-:-:S07]  /*4890*/  IMAD R15, R0, 0x2, R15 ;  /* 0x00000002000f7824 */ /* 0x000fce00078e020f */
[----:B------:R-:W0:Y:S08]  /*48a0*/  F2I.S8.NTZ R19, R22 ;  /* 0x0000001600137305 */ /* 0x000e300000202100 */
[----:B------:R-:W1:Y:S01]  /*48b0*/  F2I.S8.NTZ R7, R7 ;  /* 0x0000000700077305 */ /* 0x000e620000202100 */
[----:B0-----:R-:W-:-:S07]  /*48c0*/  PRMT R19, R18, 0x3340, R19 ;  /* 0x0000334012137816 */ /* 0x001fce0000000013 */
[----:B------:R0:W2:Y:S01]  /*48d0*/  F2I.S8.NTZ R5, R6 ;  /* 0x0000000600057305 */ /* 0x0000a20000202100 */
[----:B-1----:R-:W-:-:S07]  /*48e0*/  PRMT R16, R16, 0x3340, R7 ;  /* 0x0000334010107816 */ /* 0x002fce0000000007 */
[----:B------:R-:W1:Y:S01]  /*48f0*/  F2I.S8.NTZ R25, R25 ;  /* 0x0000001900197305 */ /* 0x000e620000202100 */
[----:B------:R-:W-:Y:S02]  /*4900*/  PRMT R7, R20, 0x5410, R21 ;  /* 0x0000541014077816 */ /* 0x000fe40000000015 */
[----:B0-----:R-:W-:Y:S02]  /*4910*/  PRMT R6, R10, 0x5410, R19 ;  /* 0x000054100a067816 */ /* 0x001fe40000000013 */
[----:B--2---:R-:W-:-:S03]  /*4920*/  PRMT R5, R14, 0x3340, R5 ;  /* 0x000033400e057816 */ /* 0x004fc60000000005 */
[----:B------:R-:W0:Y:S01]  /*4930*/  F2I.S8.NTZ R4, R23 ;  /* 0x0000001700047305 */ /* 0x000e220000202100 */
[----:B------:R-:W-:Y:S02]  /*4940*/  PRMT R5, R5, 0x5410, R16 ;  /* 0x0000541005057816 */ /* 0x000fe40000000010 */
[----:B-1----:R-:W-:Y:S02]  /*4950*/  PRMT R17, R12, 0x3340, R25 ;  /* 0x000033400c117816 */ /* 0x002fe40000000019 */
[----:B0-----:R-:W-:-:S04]  /*4960*/  PRMT R4, R11, 0x3340, R4 ;  /* 0x000033400b047816 */ /* 0x001fc80000000004 */
[----:B------:R-:W-:-:S05]  /*4970*/  PRMT R4, R4, 0x5410, R17 ;  /* 0x0000541004047816 */ /* 0x000fca0000000011 */
[----:B------:R1:W-:Y:S01]  /*4980*/  STG.E.128 desc[UR12][R8.64], R4 ;  /* 0x0000000408007986 */ /* 0x0003e2000c101d0c */
[----:B------:R-:W-:Y:S05]  /*4990*/  @!P0 BRA `(.L_x_76) ;  /* 0xfffffff4008c8947 */ /* 0x000fea000383ffff */
.L_x_73:
[----:B------:R-:W-:Y:S05]  /*49a0*/  BSYNC.RECONVERGENT B0 ;  /* 0x0000000000007941 */ /* 0x000fea0003800200 */
.L_x_72:
[----:B------:R-:W-:-:S04]  /*49b0*/  USHF.R.S32.HI UR7, URZ, 0x1f, UR22 ;  /* 0x0000001fff077899 */ /* 0x000fc80008011416 */
[----:B------:R-:W-:-:S04]  /*49c0*/  ULEA.HI UR7, UR7, UR22, URZ, 0x4 ;  /* 0x0000001607077291 */ /* 0x000fc8000f8f20ff */
[----:B------:R-:W-:-:S06]  /*49d0*/  USHF.R.S32.HI UR7, URZ, 0x4, UR7 ;  /* 0x00000004ff077899 */ /* 0x000fcc0008011407 */
[----:B01----:R-:W-:-:S05]  /*49e0*/  IMAD.U32 R4, RZ, RZ, UR7 ;  /* 0x00000007ff047e24 */ /* 0x003fca000f8e00ff */
[----:B------:R-:W-:-:S04]  /*49f0*/  LEA R3, R4, R3, 0x4 ;  /* 0x0000000304037211 */ /* 0x000fc800078e20ff */
[----:B------:R-:W-:-:S13]  /*4a00*/  ISETP.GE.AND P0, PT, R3, UR22, PT ;  /* 0x0000001603007c0c */ /* 0x000fda000bf06270 */
[----:B------:R-:W-:Y:S05]  /*4a10*/  @P0 EXIT ;  /* 0x000000000000094d */ /* 0x000fea0003800000 */
[----:B------:R-:W0:Y:S01]  /*4a20*/  I2F.U32.RP R9, R0 ;  /* 0x0000000000097306 */ /* 0x000e220000209000 */
        /* <DEDUP_REMOVED lines=25> */
[----:B------:R-:W-:Y:S02]  /*4bc0*/  ISETP.GE.U32.AND P0, PT, R5, 0x3, PT ;  /* 0x000000030500780c */ /* 0x000fe40003f06070 */
[----:B------:R-:W-:-:S13]  /*4bd0*/  ISETP.NE.AND P1, PT, R4, 0x3, PT ;  /* 0x000000030400780c */ /* 0x000fda0003f25270 */
[----:B------:R-:W-:Y:S05]  /*4be0*/  @!P1 BRA `(.L_x_78) ;  /* 0x0000000000a09947 */ /* 0x000fea0003800000 */
[----:B------:R-:W0:Y:S01]  /*4bf0*/  LDCU UR7, c[0x0][0x398] ;  /* 0x00007300ff0777ac */ /* 0x000e220008000800 */
[----:B------:R-:W-:Y:S01]  /*4c00*/  IADD3 R5, PT, PT, R5, 0x1, RZ ;  /* 0x0000000105057810 */ /* 0x000fe20007ffe0ff */
[----:B------:R-:W1:Y:S03]  /*4c10*/  LDCU.64 UR16, c[0x0][0x380] ;  /* 0x00007000ff1077ac */ /* 0x000e660008000a00 */
[----:B------:R-:W-:Y:S01]  /*4c20*/  LOP3.LUT R5, R5, 0x3, RZ, 0xc0, !PT ;  /* 0x0000000305057812 */ /* 0x000fe200078ec0ff */
[----:B------:R-:W2:Y:S04]  /*4c30*/  LDCU.64 UR20, c[0x0][0x388] ;  /* 0x00007100ff1477ac */ /* 0x000ea80008000a00 */
[----:B------:R-:W-:Y:S01]  /*4c40*/  IMAD.MOV R10, RZ, RZ, -R5 ;  /* 0x000000ffff0a7224 */ /* 0x000fe200078e0a05 */
[----:B0-----:R-:W-:-:S04]  /*4c50*/  UIMAD UR11, UR18, UR7, URZ ;  /* 0x00000007120b72a4 */ /* 0x001fc8000f8e02ff */
[----:B------:R-:W-:Y:S01]  /*4c60*/  USHF.L.U32 UR8, UR11, 0x1, URZ ;  /* 0x000000010b087899 */ /* 0x000fe200080006ff */
[----:B-1----:R-:W-:Y:S02]  /*4c70*/  IMAD.U32 R4, RZ, RZ, UR16 ;  /* 0x00000010ff047e24 */ /* 0x002fe4000f8e00ff */
[----:B------:R-:W-:Y:S01]  /*4c80*/  IMAD.U32 R12, RZ, RZ, UR11 ;  /* 0x0000000bff0c7e24 */ /* 0x000fe2000f8e00ff */
[----:B------:R-:W-:Y:S01]  /*4c90*/  UIADD3 UR8, UPT, UPT, UR8, UR16, URZ ;  /* 0x0000001008087290 */ /* 0x000fe2000fffe0ff */
[----:B--2---:R-:W-:Y:S02]  /*4ca0*/  IMAD.U32 R7, RZ, RZ, UR20 ;  /* 0x00000014ff077e24 */ /* 0x004fe4000f8e00ff */
[----:B------:R-:W-:Y:S01]  /*4cb0*/  IMAD.U32 R14, RZ, RZ, UR21 ;  /* 0x00000015ff0e7e24 */ /* 0x000fe2000f8e00ff */
[----:B------:R-:W-:Y:S01]  /*4cc0*/  UIADD3 UR8, UPT, UPT, -UR8, URZ, URZ ;  /* 0x000000ff08087290 */ /* 0x000fe2000fffe1ff */
[----:B------:R-:W-:-:S03]  /*4cd0*/  IMAD.U32 R6, RZ, RZ, UR17 ;  /* 0x00000011ff067e24 */ /* 0x000fc6000f8e00ff */
[----:B------:R-:W-:-:S04]  /*4ce0*/  USHF.R.U32.HI UR8, URZ, 0x1, UR8 ;  /* 0x00000001ff087899 */ /* 0x000fc80008011608 */
[----:B------:R-:W-:-:S04]  /*4cf0*/  ULOP3.LUT UR8, UR8, 0xf, URZ, 0xc0, !UPT ;  /* 0x0000000f08087892 */ /* 0x000fc8000f8ec0ff */
[----:B------:R-:W-:-:S04]  /*4d00*/  UISETP.LT.AND UP0, UPT, UR8, UR7, UPT ;  /* 0x000000070800728c */ /* 0x000fc8000bf01270 */
[----:B------:R-:W-:-:S04]  /*4d10*/  USEL UR8, UR8, UR7, UP0 ;  /* 0x0000000708087287 */ /* 0x000fc80008000000 */
[----:B------:R-:W-:Y:S02]  /*4d20*/  USHF.L.U32 UR7, UR8, 0x1, URZ ;  /* 0x0000000108077899 */ /* 0x000fe400080006ff */
[----:B------:R-:W-:Y:S01]  /*4d30*/  IADD3 R12, P2, P3, R7, UR8, R12 ;  /* 0x00000008070c7c10 */ /* 0x000fe2000fb5e00c */
[----:B------:R-:W-:Y:S02]  /*4d40*/  USHF.L.U64.HI UR8, UR8, 0x1, UR14 ;  /* 0x0000000108087899 */ /* 0x000fe4000801020e */
[----:B------:R-:W-:Y:S01]  /*4d50*/  IMAD.U32 R7, RZ, RZ, UR14 ;  /* 0x0000000eff077e24 */ /* 0x000fe2000f8e00ff */
[----:B------:R-:W-:-:S04]  /*4d60*/  ULEA UR7, UP0, UR11, UR7, 0x1 ;  /* 0x000000070b077291 */ /* 0x000fc8000f8008ff */
[----:B------:R-:W-:Y:S02]  /*4d70*/  ULEA.HI.X UR8, UR11, UR8, UR6, 0x1, UP0 ;  /* 0x000000080b087291 */ /* 0x000fe400080f0c06 */
[----:B------:R-:W-:Y:S02]  /*4d80*/  IADD3.X R14, PT, PT, R7, UR6, R14, P2, P3 ;  /* 0x00000006070e7c10 */ /* 0x000fe400097e640e */
[----:B------:R-:W-:-:S04]  /*4d90*/  IADD3 R4, P1, PT, R4, UR7, RZ ;  /* 0x0000000704047c10 */ /* 0x000fc8000ff3e0ff */
[----:B------:R-:W-:-:S09]  /*4da0*/  IADD3.X R5, PT, PT, R6, UR8, RZ, P1, !PT ;  /* 0x0000000806057c10 */ /* 0x000fd20008ffe4ff */
.L_x_79:
[----:B------:R-:W-:-:S06]  /*4db0*/  IMAD.WIDE R6, R3, 0x2, R4 ;  /* 0x0000000203067825 */ /* 0x000fcc00078e0204 */
[----:B------:R-:W2:Y:S01]  /*4dc0*/  LDG.E.U16 R6, desc[UR12][R6.64] ;  /* 0x0000000c06067981 */ /* 0x000ea2000c1e1500 */
[----:B0-----:R-:W-:Y:S01]  /*4dd0*/  IADD3 R8, P1, PT, R3, R12, RZ ;  /* 0x0000000c03087210 */ /* 0x001fe20007f3e0ff */
[----:B------:R-:W-:Y:S02]  /*4de0*/  VIADD R10, R10, 0x1 ;  /* 0x000000010a0a7836 */ /* 0x000fe40000000000 */
[----:B--2---:R-:W-:-:S04]  /*4df0*/  IMAD.U32 R9, R6, 0x10000, RZ ;  /* 0x0001000006097824 */ /* 0x004fc800078e00ff */
[----:B------:R-:W-:Y:S01]  /*4e00*/  FMUL.FTZ R11, R9, R2 ;  /* 0x00000002090b7220 */ /* 0x000fe20000410000 */
[----:B------:R-:W-:Y:S01]  /*4e10*/  LEA.HI.X.SX32 R9, R3, R14, 0x1, P1 ;  /* 0x0000000e03097211 */ /* 0x000fe200008f0eff */
[----:B------:R-:W-:Y:S01]  /*4e20*/  IMAD.IADD R3, R0, 0x1, R3 ;  /* 0x0000000100037824 */ /* 0x000fe200078e0203 */
[----:B------:R-:W-:-:S03]  /*4e30*/  ISETP.NE.AND P1, PT, R10, RZ, PT ;  /* 0x000000ff0a00720c */ /* 0x000fc60003f25270 */
[----:B------:R-:W0:Y:S02]  /*4e40*/  F2I.S8.NTZ R11, R11 ;  /* 0x0000000b000b7305 */ /* 0x000e240000202100 */
[----:B0-----:R0:W-:Y:S08]  /*4e50*/  STG.E.U8 desc[UR12][R8.64], R11 ;  /* 0x0000000b08007986 */ /* 0x0011f0000c10110c */
[----:B------:R-:W-:Y:S05]  /*4e60*/  @P1 BRA `(.L_x_79) ;  /* 0xfffffffc00d01947 */ /* 0x000fea000383ffff */
.L_x_78:
[----:B------:R-:W-:Y:S05]  /*4e70*/  BSYNC.RECONVERGENT B0 ;  /* 0x0000000000007941 */ /* 0x000fea0003800200 */
.L_x_77:
[----:B------:R-:W-:Y:S05]  /*4e80*/  @!P0 EXIT ;  /* 0x000000000000894d */ /* 0x000fea0003800000 */
[----:B------:R-:W-:-:S07]  /*4e90*/  SHF.L.U32 R4, R0, 0x1, RZ ;  /* 0x0000000100047819 */ /* 0x000fce00000006ff */
.L_x_80:
[----:B--2---:R-:W-:-:S04]  /*4ea0*/  IMAD.MOV.U32 R6, RZ, RZ, 0x2 ;  /* 0x00000002ff067424 */ /* 0x004fc800078e00ff */
[----:B------:R-:W-:-:S05]  /*4eb0*/  IMAD.WIDE R6, R3, R6, UR4 ;  /* 0x0000000403067e25 */ /* 0x000fca000f8e0206 */
[----:B------:R-:W2:Y:S01]  /*4ec0*/  LDG.E.U16 R5, desc[UR12][R6.64] ;  /* 0x0000000c06057981 */ /* 0x000ea2000c1e1500 */
[C---:B0-----:R-:W-:Y:S02]  /*4ed0*/  IADD3 R8, P0, PT, R3.reuse, UR9, RZ ;  /* 0x0000000903087c10 */ /* 0x041fe4000ff1e0ff */
[----:B------:R-:W-:Y:S02]  /*4ee0*/  IADD3 R10, P1, PT, R4, R6, RZ ;  /* 0x00000006040a7210 */ /* 0x000fe40007f3e0ff */
[----:B------:R-:W-:-:S03]  /*4ef0*/  LEA.HI.X.SX32 R9, R3, UR10, 0x1, P0 ;  /* 0x0000000a03097c11 */ /* 0x000fc600080f0eff */
[----:B------:R-:W-:Y:S02]  /*4f00*/  IMAD.X R11, RZ, RZ, R7, P1 ;  /* 0x000000ffff0b7224 */ /* 0x000fe400008e0607 */
[----:B--2---:R-:W-:-:S04]  /*4f10*/  IMAD.U32 R5, R5, 0x10000, RZ ;  /* 0x0001000005057824 */ /* 0x004fc800078e00ff */
[----:B------:R-:W-:-:S06]  /*4f20*/  FMUL.FTZ R5, R5, R2 ;  /* 0x0000000205057220 */ /* 0x000fcc0000410000 */
[----:B------:R-:W0:Y:S02]  /*4f30*/  F2I.S8.NTZ R5, R5 ;  /* 0x0000000500057305 */ /* 0x000e240000202100 */
[----:B0-----:R0:W-:Y:S04]  /*4f40*/  STG.E.U8 desc[UR12][R8.64], R5 ;  /* 0x0000000508007986 */ /* 0x0011e8000c10110c */
[----:B------:R-:W2:Y:S01]  /*4f50*/  LDG.E.U16 R12, desc[UR12][R10.64] ;  /* 0x0000000c0a0c7981 */ /* 0x000ea2000c1e1500 */
[----:B------:R-:W-:-:S05]  /*4f60*/  IADD3 R6, P0, PT, R0, R8, RZ ;  /* 0x0000000800067210 */ /* 0x000fca0007f1e0ff */
[----:B------:R-:W-:Y:S02]  /*4f70*/  IMAD.X R7, RZ, RZ, R9, P0 ;  /* 0x000000ffff077224 */ /* 0x000fe400000e0609 */
[----:B--2---:R-:W-:Y:S01]  /*4f80*/  IMAD.U32 R13, R12, 0x10000, RZ ;  /* 0x000100000c0d7824 */ /* 0x004fe200078e00ff */
[----:B------:R-:W-:-:S03]  /*4f90*/  IADD3 R12, P1, PT, R4, R10, RZ ;  /* 0x0000000a040c7210 */ /* 0x000fc60007f3e0ff */
[----:B------:R-:W-:Y:S02]  /*4fa0*/  FMUL.FTZ R14, R13, R2 ;  /* 0x000000020d0e7220 */ /* 0x000fe40000410000 */
[----:B------:R-:W-:Y:S02]  /*4fb0*/  IMAD.X R13, RZ, RZ, R11, P1 ;  /* 0x000000ffff0d7224 */ /* 0x000fe400008e060b */
[----:B------:R-:W1:Y:S02]  /*4fc0*/  F2I.S8.NTZ R15, R14 ;  /* 0x0000000e000f7305 */ /* 0x000e640000202100 */
[----:B-1----:R1:W-:Y:S04]  /*4fd0*/  STG.E.U8 desc[UR12][R6.64], R15 ;  /* 0x0000000f06007986 */ /* 0x0023e8000c10110c */
[----:B------:R-:W2:Y:S01]  /*4fe0*/  LDG.E.U16 R16, desc[UR12][R12.64] ;  /* 0x0000000c0c107981 */ /* 0x000ea2000c1e1500 */
[----:B0-----:R-:W-:-:S02]  /*4ff0*/  IADD3 R8, P0, PT, R0, R6, RZ ;  /* 0x0000000600087210 */ /* 0x001fc40007f1e0ff */
[----:B------:R-:W-:-:S03]  /*5000*/  IADD3 R10, P1, PT, R4, R12, RZ ;  /* 0x0000000c040a7210 */ /* 0x000fc60007f3e0ff */
[----:B------:R-:W-:Y:S02]  /*5010*/  IMAD.X R9, RZ, RZ, R7, P0 ;  /* 0x000000ffff097224 */ /* 0x000fe400000e0607 */
[----:B------:R-:W-:Y:S01]  /*5020*/  IMAD.X R11, RZ, RZ, R13, P1 ;  /* 0x000000ffff0b7224 */ /* 0x000fe200008e060d */
[----:B--2---:R-:W-:-:S05]  /*5030*/  SHF.L.U32 R5, R16, 0x10, RZ ;  /* 0x0000001010057819 */ /* 0x004fca00000006ff */
[----:B------:R-:W-:-:S06]  /*5040*/  FMUL.FTZ R5, R5, R2 ;  /* 0x0000000205057220 */ /* 0x000fcc0000410000 */
[----:B------:R-:W0:Y:S02]  /*5050*/  F2I.S8.NTZ R5, R5 ;  /* 0x0000000500057305 */ /* 0x000e240000202100 */
[----:B0-----:R2:W-:Y:S04]  /*5060*/  STG.E.U8 desc[UR12][R8.64], R5 ;  /* 0x0000000508007986 */ /* 0x0015e8000c10110c */
[----:B------:R-:W3:Y:S01]  /*5070*/  LDG.E.U16 R10, desc[UR12][R10.64] ;  /* 0x0000000c0a0a7981 */ /* 0x000ee2000c1e1500 */
[C---:B-1----:R-:W-:Y:S01]  /*5080*/  IADD3 R6, P0, PT, R0.reuse, R8, RZ ;  /* 0x0000000800067210 */ /* 0x042fe20007f1e0ff */
[----:B------:R-:W-:Y:S02]  /*5090*/  IMAD R3, R0, 0x4, R3 ;  /* 0x0000000400037824 */ /* 0x000fe400078e0203 */
[----:B---3--:R-:W-:-:S04]  /*50a0*/  IMAD.U32 R7, R10, 0x10000, RZ ;  /* 0x000100000a077824 */ /* 0x008fc800078e00ff */
[----:B------:R-:W-:Y:S01]  /*50b0*/  FMUL.FTZ R12, R7, R2 ;  /* 0x00000002070c7220 */ /* 0x000fe20000410000 */
[----:B------:R-:W-:Y:S01]  /*50c0*/  IMAD.X R7, RZ, RZ, R9, P0 ;  /* 0x000000ffff077224 */ /* 0x000fe200000e0609 */
[----:B------:R-:W-:Y:S02]  /*50d0*/  ISETP.GE.AND P0, PT, R3, UR22, PT ;  /* 0x0000001603007c0c */ /* 0x000fe4000bf06270 */
[----:B------:R-:W0:Y:S02]  /*50e0*/  F2I.S8.NTZ R13, R12 ;  /* 0x0000000c000d7305 */ /* 0x000e240000202100 */
[----:B0-----:R2:W-:Y:S09]  /*50f0*/  STG.E.U8 desc[UR12][R6.64], R13 ;  /* 0x0000000d06007986 */ /* 0x0015f2000c10110c */
[----:B------:R-:W-:Y:S05]  /*5100*/  @!P0 BRA `(.L_x_80) ;  /* 0xfffffffc00648947 */ /* 0x000fea000383ffff */
[----:B------:R-:W-:Y:S05]  /*5110*/  EXIT ;  /* 0x000000000000794d */ /* 0x000fea0003800000 */
.L_x_81:
        /* <DEDUP_REMOVED lines=14> */
.L_x_350:


//--------------------- .text._ZN4vllm36dynamic_scaled_int8_azp_quant_kernelIN3c104HalfEfiEEvPKT_PaPT0_PT1_i --------------------------
	.section	.text._ZN4vllm36dynamic_scaled_int8_azp_quant_kernelIN3c104HalfEfiEEvPKT_PaPT0_PT1_i,"ax",@progbits
	.align	128
        .global         _ZN4vllm36dynamic_scaled_int8_azp_quant_kernelIN3c104HalfEfiEEvPKT_PaPT0_PT1_i
        .type           _ZN4vllm36dynamic_scaled_int8_azp_quant_kernelIN3c104HalfEfiEEvPKT_PaPT0_PT1_i,@function
        .size           _ZN4vllm36dynamic_scaled_int8_azp_quant_kernelIN3c104HalfEfiEEvPKT_PaPT0_PT1_i,(.L_x_351 - _ZN4vllm36dynamic_scaled_int8_azp_quant_kernelIN3c104HalfEfiEEvPKT_PaPT0_PT1_i)
        .other          _ZN4vllm36dynamic_scaled_int8_azp_quant_kernelIN3c104HalfEfiEEvPKT_PaPT0_PT1_i,@"STO_CUDA_ENTRY STV_DEFAULT"
_ZN4vllm36dynamic_scaled_int8_azp_quant_kernelIN3c104HalfEfiEEvPKT_PaPT0_PT1_i:
.text._ZN4vllm36dynamic_scaled_int8_azp_quant_kernelIN3c104HalfEfiEEvPKT_PaPT0_PT1_i:
        /* <DEDUP_REMOVED lines=50> */
[----:B------:R-:W-:Y:S02]  /*0320*/  @P1 IADD3 R5, PT, PT, R5, 0x1, RZ ;  /* 0x0000000105051810 */ /* 0x000fe40007ffe0ff */
        /* <DEDUP_REMOVED lines=11> */
[----:B------:R-:W-:Y:S02]  /*03e0*/  IMAD.MOV.U32 R21, RZ, RZ, R12 ;  /* 0x000000ffff157224 */ /* 0x000fe400078e000c */
[--C-:B--2---:R-:W-:Y:S02]  /*03f0*/  HADD2.F32 R0, -RZ, R8.reuse.H0_H0 ;  /* 0x20000008ff007230 */ /* 0x104fe40000004100 */
[----:B------:R-:W-:Y:S02]  /*0400*/  HADD2.F32 R13, -RZ, R8.H1_H1 ;  /* 0x30000008ff0d7230 */ /* 0x000fe40000004100 */
[--C-:B------:R-:W-:Y:S02]  /*0410*/  HADD2.F32 R15, -RZ, R9.reuse.H0_H0 ;  /* 0x20000009ff0f7230 */ /* 0x100fe40000004100 */
[----:B------:R-:W-:Y:S01]  /*0420*/  HADD2.F32 R9, -RZ, R9.H1_H1 ;  /* 0x30000009ff097230 */ /* 0x000fe20000004100 */
[----:B------:R-:W-:-:S02]  /*0430*/  FMNMX3.FTZ R2, R0, 3.40282346638528859812e+38, R13, PT ;  /* 0x7f7fffff00027876 */ /* 0x000fc4000381000d */
[----:B------:R-:W-:Y:S01]  /*0440*/  FMNMX3.FTZ R0, R0, -3.40282346638528859812e+38, R13, !PT ;  /* 0xff7fffff00007876 */ /* 0x000fe2000781000d */
[--C-:B------:R-:W-:Y:S01]  /*0450*/  HADD2.F32 R13, -RZ, R10.reuse.H0_H0 ;  /* 0x2000000aff0d7230 */ /* 0x100fe20000004100 */
[-CC-:B------:R-:W-:Y:S01]  /*0460*/  FMNMX3.FTZ R2, R2, R15.reuse, R9.reuse, PT ;  /* 0x0000000f02027276 */ /* 0x180fe20003810009 */
[----:B------:R-:W-:Y:S01]  /*0470*/  HADD2.F32 R10, -RZ, R10.H1_H1 ;  /* 0x3000000aff0a7230 */ /* 0x000fe20000004100 */
[----:B------:R-:W-:Y:S01]  /*0480*/  FMNMX3.FTZ R0, R0, R15, R9, !PT ;  /* 0x0000000f00007276 */ /* 0x000fe20007810009 */
[--C-:B------:R-:W-:Y:S02]  /*0490*/  HADD2.F32 R9, -RZ, R11.reuse.H0_H0 ;  /* 0x2000000bff097230 */ /* 0x100fe40000004100 */
[----:B------:R-:W-:Y:S01]  /*04a0*/  HADD2.F32 R11, -RZ, R11.H1_H1 ;  /* 0x3000000bff0b7230 */ /* 0x000fe20000004100 */
[-CC-:B------:R-:W-:Y:S02]  /*04b0*/  FMNMX3.FTZ R2, R2, R13.reuse, R10.reuse, PT ;  /* 0x0000000d02027276 */ /* 0x180fe4000381000a */
[----:B------:R-:W-:Y:S01]  /*04c0*/  FMNMX3.FTZ R0, R0, R13, R10, !PT ;  /* 0x0000000d00007276 */ /* 0x000fe2000781000a */
[--C-:B------:R-:W-:Y:S01]  /*04d0*/  HADD2.F32 R13, -RZ, R4.reuse.H0_H0 ;  /* 0x20000004ff0d7230 */ /* 0x100fe20000004100 */
[-CC-:B------:R-:W-:Y:S01]  /*04e0*/  FMNMX3.FTZ R2, R2, R9.reuse, R11.reuse, PT ;  /* 0x0000000902027276 */ /* 0x180fe2000381000b */
[----:B------:R-:W-:Y:S01]  /*04f0*/  HADD2.F32 R4, -RZ, R4.H1_H1 ;  /* 0x30000004ff047230 */ /* 0x000fe20000004100 */
[----:B------:R-:W-:Y:S01]  /*0500*/  FMNMX3.FTZ R0, R0, R9, R11, !PT ;  /* 0x0000000900007276 */ /* 0x000fe2000781000b */
[----:B------:R-:W-:-:S02]  /*0510*/  HADD2.F32 R9, -RZ, R5.H0_H0 ;  /* 0x20000005ff097230 */ /* 0x000fc40000004100 */
[----:B------:R-:W-:Y:S01]  /*0520*/  HADD2.F32 R5, -RZ, R5.H1_H1 ;  /* 0x30000005ff057230 */ /* 0x000fe20000004100 */
[-CC-:B------:R-:W-:Y:S01]  /*0530*/  FMNMX3.FTZ R2, R2, R13.reuse, R4.reuse, PT ;  /* 0x0000000d02027276 */ /* 0x180fe20003810004 */
[--C-:B------:R-:W-:Y:S01]  /*0540*/  HADD2.F32 R11, -RZ, R6.reuse.H0_H0 ;  /* 0x20000006ff0b7230 */ /* 0x100fe20000004100 */
[----:B------:R-:W-:Y:S01]  /*0550*/  FMNMX3.FTZ R0, R0, R13, R4, !PT ;  /* 0x0000000d00007276 */ /* 0x000fe20007810004 */
[----:B------:R-:W-:Y:S01]  /*0560*/  HADD2.F32 R6, -RZ, R6.H1_H1 ;  /* 0x30000006ff067230 */ /* 0x000fe20000004100 */
[-CC-:B------:R-:W-:Y:S02]  /*0570*/  FMNMX3.FTZ R2, R2, R9.reuse, R5.reuse, PT ;  /* 0x0000000902027276 */ /* 0x180fe40003810005 */
[----:B------:R-:W-:Y:S01]  /*0580*/  FMNMX3.FTZ R0, R0, R9, R5, !PT ;  /* 0x0000000900007276 */ /* 0x000fe20007810005 */
[--C-:B------:R-:W-:Y:S01]  /*0590*/  HADD2.F32 R5, -RZ, R7.reuse.H0_H0 ;  /* 0x20000007ff057230 */ /* 0x100fe20000004100 */
[-CC-:B------:R-:W-:Y:S01]  /*05a0*/  FMNMX3.FTZ R2, R2, R11.reuse, R6.reuse, PT ;  /* 0x0000000b02027276 */ /* 0x180fe20003810006 */
[----:B------:R-:W-:Y:S01]  /*05b0*/  HADD2.F32 R7, -RZ, R7.H1_H1 ;  /* 0x30000007ff077230 */ /* 0x000fe20000004100 */
[----:B------:R-:W-:-:S04]  /*05c0*/  FMNMX3.FTZ R0, R0, R11, R6, !PT ;  /* 0x0000000b00007276 */ /* 0x000fc80007810006 */
[-CC-:B------:R-:W-:Y:S02]  /*05d0*/  FMNMX3.FTZ R2, R2, R5.reuse, R7.reuse, PT ;  /* 0x0000000502027276 */ /* 0x180fe40003810007 */
[----:B------:R-:W-:-:S07]  /*05e0*/  FMNMX3.FTZ R0, R0, R5, R7, !PT ;  /* 0x0000000500007276 */ /* 0x000fce0007810007 */
.L_x_86:
[----:B------:R-:W-:Y:S05]  /*05f0*/  BSYNC.RECONVERGENT B1 ;  /* 0x0000000000017941 */ /* 0x000fea0003800200 */
.L_x_85:
[----:B------:R-:W-:Y:S05]  /*0600*/  @!P1 BRA `(.L_x_84) ;  /* 0x0000001400f89947 */ /* 0x000fea0003800000 */
[----:B------:R-:W-:Y:S01]  /*0610*/  BSSY.RECONVERGENT B1, `(.L_x_87) ;  /* 0x000004c000017945 */ /* 0x000fe20003800200 */
[----:B------:R-:W-:-:S07]  /*0620*/  VIADD R25, R21, UR17 ;  /* 0x0000001115197c36 */ /* 0x000fce0008000000 */
.L_x_88:
[----:B------:R-:W-:-:S06]  /*0630*/  IMAD.WIDE.U32 R6, R21, 0x20, R22 ;  /* 0x0000002015067825 */ /* 0x000fcc00078e0016 */
[----:B------:R-:W2:Y:S01]  /*0640*/  LDG.E.ENL2.256 R8, R4, desc[UR22][R6.64] ;  /* 0xfe0000160604797e */ /* 0x000ea20008121908 */
[----:B------:R-:W-:-:S06]  /*0650*/  IMAD.WIDE.U32 R12, R25, 0x20, R22 ;  /* 0x00000020190c7825 */ /* 0x000fcc00078e0016 */
[----:B------:R-:W3:Y:S01]  /*0660*/  LDG.E.ENL2.256 R16, R12, desc[UR22][R12.64] ;  /* 0xfe0000160c0c797e */ /* 0x000ee20008121910 */
[--C-:B--2---:R-:W-:Y:S02]  /*0670*/  HADD2.F32 R27, -RZ, R4.reuse.H0_H0 ;  /* 0x20000004ff1b7230 */ /* 0x104fe40000004100 */
[----:B------:R-:W-:Y:S02]  /*0680*/  HADD2.F32 R20, -RZ, R4.H1_H1 ;  /* 0x30000004ff147230 */ /* 0x000fe40000004100 */
[--C-:B------:R-:W-:Y:S02]  /*0690*/  HADD2.F32 R4, -RZ, R5.reuse.H0_H0 ;  /* 0x20000005ff047230 */ /* 0x100fe40000004100 */
[----:B------:R-:W-:Y:S01]  /*06a0*/  HADD2.F32 R5, -RZ, R5.H1_H1 ;  /* 0x30000005ff057230 */ /* 0x000fe20000004100 */
[-CC-:B------:R-:W-:Y:S01]  /*06b0*/  FMNMX3.FTZ R2, R2, R27.reuse, R20.reuse, PT ;  /* 0x0000001b02027276 */ /* 0x180fe20003810014 */
[--C-:B------:R-:W-:Y:S01]  /*06c0*/  HADD2.F32 R24, -RZ, R6.reuse.H1_H1 ;  /* 0x30000006ff187230 */ /* 0x100fe20000004100 */
[----:B------:R-:W-:Y:S01]  /*06d0*/  FMNMX3.FTZ R20, R0, R27, R20, !PT ;  /* 0x0000001b00147276 */ /* 0x000fe20007810014 */
[----:B------:R-:W-:Y:S01]  /*06e0*/  HADD2.F32 R0, -RZ, R6.H0_H0 ;  /* 0x20000006ff007230 */ /* 0x000fe20000004100 */
[-CC-:B------:R-:W-:Y:S01]  /*06f0*/  FMNMX3.FTZ R27, R2, R4.reuse, R5.reuse, PT ;  /* 0x00000004021b7276 */ /* 0x180fe20003810005 */
[--C-:B------:R-:W-:Y:S01]  /*0700*/  HADD2.F32 R2, -RZ, R7.reuse.H0_H0 ;  /* 0x20000007ff027230 */ /* 0x100fe20000004100 */
[----:B------:R-:W-:Y:S01]  /*0710*/  FMNMX3.FTZ R5, R20, R4, R5, !PT ;  /* 0x0000000414057276 */ /* 0x000fe20007810005 */
[----:B------:R-:W-:Y:S01]  /*0720*/  HADD2.F32 R7, -RZ, R7.H1_H1 ;  /* 0x30000007ff077230 */ /* 0x000fe20000004100 */
[-CC-:B------:R-:W-:Y:S01]  /*0730*/  FMNMX3.FTZ R27, R27, R0.reuse, R24.reuse, PT ;  /* 0x000000001b1b7276 */ /* 0x180fe20003810018 */
[----:B------:R-:W-:Y:S01]  /*0740*/  IMAD.U32 R4, RZ, RZ, UR17 ;  /* 0x00000011ff047e24 */ /* 0x000fe2000f8e00ff */
[----:B------:R-:W-:Y:S01]  /*0750*/  FMNMX3.FTZ R5, R5, R0, R24, !PT ;  /* 0x0000000005057276 */ /* 0x000fe20007810018 */
[--C-:B------:R-:W-:Y:S01]  /*0760*/  HADD2.F32 R0, -RZ, R8.reuse.H0_H0 ;  /* 0x20000008ff007230 */ /* 0x100fe20000004100 */
[-CC-:B------:R-:W-:Y:S01]  /*0770*/  FMNMX3.FTZ R27, R27, R2.reuse, R7.reuse, PT ;  /* 0x000000021b1b7276 */ /* 0x180fe20003810007 */
[----:B------:R-:W-:Y:S01]  /*0780*/  HADD2.F32 R8, -RZ, R8.H1_H1 ;  /* 0x30000008ff087230 */ /* 0x000fe20000004100 */
[----:B------:R-:W-:Y:S01]  /*0790*/  FMNMX3.FTZ R5, R5, R2, R7, !PT ;  /* 0x0000000205057276 */ /* 0x000fe20007810007 */
[--C-:B------:R-:W-:Y:S01]  /*07a0*/  HADD2.F32 R2, -RZ, R9.reuse.H0_H0 ;  /* 0x20000009ff027230 */ /* 0x100fe20000004100 */
[----:B------:R-:W-:Y:S01]  /*07b0*/  IADD3 R21, PT, PT, R4, UR17, R21 ;  /* 0x0000001104157c10 */ /* 0x000fe2000fffe015 */
[----:B------:R-:W-:Y:S01]  /*07c0*/  HADD2.F32 R9, -RZ, R9.H1_H1 ;  /* 0x30000009ff097230 */ /* 0x000fe20000004100 */
[-CC-:B------:R-:W-:Y:S01]  /*07d0*/  FMNMX3.FTZ R27, R27, R0.reuse, R8.reuse, PT ;  /* 0x000000001b1b7276 */ /* 0x180fe20003810008 */
[----:B---3--:R-:W-:Y:S01]  /*07e0*/  HADD2.F32 R4, -RZ, R19.H0_H0 ;  /* 0x20000013ff047230 */ /* 0x008fe20000004100 */
[----:B------:R-:W-:Y:S01]  /*07f0*/  FMNMX3.FTZ R5, R5, R0, R8, !PT ;  /* 0x0000000005057276 */ /* 0x000fe20007810008 */
[--C-:B------:R-:W-:Y:S01]  /*0800*/  HADD2.F32 R0, -RZ, R10.reuse.H0_H0 ;  /* 0x2000000aff007230 */ /* 0x100fe20000004100 */
[-CC-:B------:R-:W-:Y:S01]  /*0810*/  FMNMX3.FTZ R27, R27, R2.reuse, R9.reuse, PT ;  /* 0x000000021b1b7276 */ /* 0x180fe20003810009 */
[----:B------:R-:W-:Y:S01]  /*0820*/  HADD2.F32 R10, -RZ, R10.H1_H1 ;  /* 0x3000000aff0a7230 */ /* 0x000fe20000004100 */
[----:B------:R-:W-:Y:S01]  /*0830*/  FMNMX3.FTZ R5, R5, R2, R9, !PT ;  /* 0x0000000205057276 */ /* 0x000fe20007810009 */
[--C-:B------:R-:W-:Y:S01]  /*0840*/  HADD2.F32 R2, -RZ, R11.reuse.H0_H0 ;  /* 0x2000000bff027230 */ /* 0x100fe20000004100 */
[----:B------:R-:W-:Y:S01]  /*0850*/  ISETP.GE.AND P0, PT, R21, UR4, PT ;  /* 0x0000000415007c0c */ /* 0x000fe2000bf06270 */
[----:B------:R-:W-:Y:S01]  /*0860*/  HADD2.F32 R11, -RZ, R11.H1_H1 ;  /* 0x3000000bff0b7230 */ /* 0x000fe20000004100 */
[-CC-:B------:R-:W-:Y:S01]  /*0870*/  FMNMX3.FTZ R27, R27, R0.reuse, R10.reuse, PT ;  /* 0x000000001b1b7276 */ /* 0x180fe2000381000a */
[----:B------:R-:W-:Y:S01]  /*0880*/  HADD2.F32 R19, -RZ, R19.H1_H1 ;  /* 0x30000013ff137230 */ /* 0x000fe20000004100 */
[----:B------:R-:W-:Y:S01]  /*0890*/  FMNMX3.FTZ R5, R5, R0, R10, !PT ;  /* 0x0000000005057276 */ /* 0x000fe2000781000a */
[--C-:B------:R-:W-:Y:S01]  /*08a0*/  HADD2.F32 R0, -RZ, R12.reuse.H0_H0 ;  /* 0x2000000cff007230 */ /* 0x100fe20000004100 */
[-CC-:B------:R-:W-:Y:S01]  /*08b0*/  FMNMX3.FTZ R27, R27, R2.reuse, R11.reuse, PT ;  /* 0x000000021b1b7276 */ /* 0x180fe2000381000b */
[----:B------:R-:W-:Y:S01]  /*08c0*/  HADD2.F32 R12, -RZ, R12.H1_H1 ;  /* 0x3000000cff0c7230 */ /* 0x000fe20000004100 */
[----:B------:R-:W-:Y:S01]  /*08d0*/  FMNMX3.FTZ R5, R5, R2, R11, !PT ;  /* 0x0000000205057276 */ /* 0x000fe2000781000b */
[----:B------:R-:W-:-:S02]  /*08e0*/  HADD2.F32 R2, -RZ, R13.H0_H0 ;  /* 0x2000000dff027230 */ /* 0x000fc40000004100 */
[----:B------:R-:W-:Y:S01]  /*08f0*/  HADD2.F32 R13, -RZ, R13.H1_H1 ;  /* 0x3000000dff0d7230 */ /* 0x000fe20000004100 */
[-CC-:B------:R-:W-:Y:S02]  /*0900*/  FMNMX3.FTZ R27, R27, R0.reuse, R12.reuse, PT ;  /* 0x000000001b1b7276 */ /* 0x180fe4000381000c */
[----:B------:R-:W-:Y:S01]  /*0910*/  FMNMX3.FTZ R5, R5, R0, R12, !PT ;  /* 0x0000000005057276 */ /* 0x000fe2000781000c */
[--C-:B------:R-:W-:Y:S01]  /*0920*/  HADD2.F32 R0, -RZ, R14.reuse.H0_H0 ;  /* 0x2000000eff007230 */ /* 0x100fe20000004100 */
[-CC-:B------:R-:W-:Y:S01]  /*0930*/  FMNMX3.FTZ R27, R27, R2.reuse, R13.reuse, PT ;  /* 0x000000021b1b7276 */ /* 0x180fe2000381000d */
[----:B------:R-:W-:Y:S01]  /*0940*/  HADD2.F32 R14, -RZ, R14.H1_H1 ;  /* 0x3000000eff0e7230 */ /* 0x000fe20000004100 */
[----:B------:R-:W-:Y:S01]  /*0950*/  FMNMX3.FTZ R5, R5, R2, R13, !PT ;  /* 0x0000000205057276 */ /* 0x000fe2000781000d */
[--C-:B------:R-:W-:Y:S02]  /*0960*/  HADD2.F32 R2, -RZ, R15.reuse.H0_H0 ;  /* 0x2000000fff027230 */ /* 0x100fe40000004100 */
[----:B------:R-:W-:Y:S01]  /*0970*/  HADD2.F32 R15, -RZ, R15.H1_H1 ;  /* 0x3000000fff0f7230 */ /* 0x000fe20000004100 */
[----:B------:R-:W-:-:S02]  /*0980*/  FMNMX3.FTZ R27, R27, R0, R14, PT ;  /* 0x000000001b1b7276 */ /* 0x000fc4000381000e */
[----:B------:R-:W-:Y:S01]  /*0990*/  FMNMX3.FTZ R5, R5, R0, R14, !PT ;  /* 0x0000000005057276 */ /* 0x000fe2000781000e */
        /* <DEDUP_REMOVED lines=8> */
[----:B------:R-:W-:-:S02]  /*0a20*/  HADD2.F32 R0, -RZ, R17.H0_H0 ;  /* 0x20000011ff007230 */ /* 0x000fc40000004100 */
[----:B------:R-:W-:-:S05]  /*0a30*/  HADD2.F32 R17, -RZ, R17.H1_H1 ;  /* 0x30000011ff117230 */ /* 0x000fca0000004100 */
[-CC-:B------:R-:W-:Y:S02]  /*0a40*/  FMNMX3.FTZ R27, R27, R0.reuse, R17.reuse, PT ;  /* 0x000000001b1b7276 */ /* 0x180fe40003810011 */
[----:B------:R-:W-:Y:S01]  /*0a50*/  FMNMX3.FTZ R5, R5, R0, R17, !PT ;  /* 0x0000000005057276 */ /* 0x000fe20007810011 */
[----:B------:R-:W-:Y:S01]  /*0a60*/  IMAD.U32 R0, RZ, RZ, UR17 ;  /* 0x00000011ff007e24 */ /* 0x000fe2000f8e00ff */
[-CC-:B------:R-:W-:Y:S02]  /*0a70*/  FMNMX3.FTZ R27, R27, R2.reuse, R18.reuse, PT ;  /* 0x000000021b1b7276 */ /* 0x180fe40003810012 */
[----:B------:R-:W-:Y:S01]  /*0a80*/  FMNMX3.FTZ R5, R5, R2, R18, !PT ;  /* 0x0000000205057276 */ /* 0x000fe20007810012 */
[----:B------:R-:W-:Y:S01]  /*0a90*/  IMAD R25, R0, 0x2, R25 ;  /* 0x0000000200197824 */ /* 0x000fe200078e0219 */
[-CC-:B------:R-:W-:Y:S02]  /*0aa0*/  FMNMX3.FTZ R2, R27, R4.reuse, R19.reuse, PT ;  /* 0x000000041b027276 */ /* 0x180fe40003810013 */
[----:B------:R-:W-:Y:S01]  /*0ab0*/  FMNMX3.FTZ R0, R5, R4, R19, !PT ;  /* 0x0000000405007276 */ /* 0x000fe20007810013 */
[----:B------:R-:W-:Y:S06]  /*0ac0*/  @!P0 BRA `(.L_x_88) ;  /* 0xfffffff800d88947 */ /* 0x000fec000383ffff */
[----:B------:R-:W-:Y:S05]  /*0ad0*/  BSYNC.RECONVERGENT B1 ;  /* 0x0000000000017941 */ /* 0x000fea0003800200 */
.L_x_87:
[----:B------:R-:W-:Y:S05]  /*0ae0*/  BRA `(.L_x_84) ;  /* 0x0000001000c07947 */ /* 0x000fea0003800000 */
.L_x_83:
[----:B------:R-:W-:Y:S01]  /*0af0*/  IMAD R0, RZ, RZ, -UR9 ;  /* 0x80000009ff007e24 */ /* 0x000fe2000f8e02ff */
[----:B------:R-:W-:Y:S01]  /*0b00*/  BSSY.RECONVERGENT B1, `(.L_x_89) ;  /* 0x0000021000017945 */ /* 0x000fe20003800200 */
[----:B------:R-:W-:-:S03]  /*0b10*/  IMAD.MOV.U32 R2, RZ, RZ, 0x7f7fffff ;  /* 0x7f7fffffff027424 */ /* 0x000fc600078e00ff */
[----:B------:R-:W-:-:S04]  /*0b20*/  SHF.R.U32.HI R0, RZ, 0x1, R0 ;  /* 0x00000001ff007819 */ /* 0x000fc80000011600 */
[----:B------:R-:W-:-:S04]  /*0b30*/  LOP3.LUT R0, R0, 0xf, RZ, 0xc0, !PT ;  /* 0x0000000f00007812 */ /* 0x000fc800078ec0ff */
[----:B------:R-:W-:-:S04]  /*0b40*/  VIMNMX R10, PT, PT, R0, UR25, PT ;  /* 0x00000019000a7c48 */ /* 0x000fc8000bfe0100 */
[----:B------:R-:W-:Y:S02]  /*0b50*/  IADD3 R11, PT, PT, -R10, UR25, RZ ;  /* 0x000000190a0b7c10 */ /* 0x000fe4000fffe1ff */
[----:B------:R-:W-:Y:S02]  /*0b60*/  ISETP.GE.AND P0, PT, R3, R10, PT ;  /* 0x0000000a0300720c */ /* 0x000fe40003f06270 */
[----:B------:R-:W-:-:S04]  /*0b70*/  SHF.R.S32.HI R0, RZ, 0x1f, R11 ;  /* 0x0000001fff007819 */ /* 0x000fc8000001140b */
[----:B------:R-:W-:-:S04]  /*0b80*/  LEA.HI R0, R0, R11, RZ, 0x4 ;  /* 0x0000000b00007211 */ /* 0x000fc800078f20ff */
[----:B------:R-:W-:Y:S02]  /*0b90*/  SHF.R.S32.HI R12, RZ, 0x4, R0 ;  /* 0x00000004ff0c7819 */ /* 0x000fe40000011400 */
[----:B------:R-:W-:Y:S02]  /*0ba0*/  MOV R0, 0xff7fffff ;  /* 0xff7fffff00007802 */ /* 0x000fe40000000f00 */
[----:B------:R-:W-:Y:S01]  /*0bb0*/  ISETP.GE.AND P1, PT, R3, R12, PT ;  /* 0x0000000c0300720c */ /* 0x000fe20003f26270 */
[----:B------:R-:W-:-:S12]  /*0bc0*/  @P0 BRA `(.L_x_90) ;  /* 0x0000000000500947 */ /* 0x000fd80003800000 */
[----:B------:R-:W-:Y:S01]  /*0bd0*/  USHF.L.U32 UR4, UR20, 0x1, URZ ;  /* 0x0000000114047899 */ /* 0x000fe200080006ff */
[----:B------:R-:W-:Y:S01]  /*0be0*/  IMAD.MOV.U32 R0, RZ, RZ, -0x800001 ;  /* 0xff7fffffff007424 */ /* 0x000fe200078e00ff */
[----:B------:R-:W-:Y:S01]  /*0bf0*/  USHF.L.U64.HI UR5, UR20, 0x1, UR8 ;  /* 0x0000000114057899 */ /* 0x000fe20008010208 */
[----:B------:R-:W-:Y:S02]  /*0c00*/  IMAD.MOV.U32 R2, RZ, RZ, 0x7f7fffff ;  /* 0x7f7fffffff027424 */ /* 0x000fe400078e00ff */
[----:B------:R-:W-:Y:S01]  /*0c10*/  IMAD.MOV.U32 R9, RZ, RZ, R3 ;  /* 0x000000ffff097224 */ /* 0x000fe200078e0003 */
[----:B------:R-:W-:-:S04]  /*0c20*/  LEA R4, P0, R3, UR4, 0x1 ;  /* 0x0000000403047c11 */ /* 0x000fc8000f8008ff */
[----:B------:R-:W-:Y:S02]  /*0c30*/  IADD3 R4, P2, PT, R4, UR18, RZ ;  /* 0x0000001204047c10 */ /* 0x000fe4000ff5e0ff */
[----:B------:R-:W-:-:S04]  /*0c40*/  LEA.HI.X R5, R3, UR5, RZ, 0x1, P0 ;  /* 0x0000000503057c11 */ /* 0x000fc800080f0cff */
[----:B------:R-:W-:-:S07]  /*0c50*/  IADD3.X R5, PT, PT, R5, UR19, RZ, P2, !PT ;  /* 0x0000001305057c10 */ /* 0x000fce00097fe4ff */
.L_x_91:
[----:B------:R-:W-:Y:S02]  /*0c60*/  IMAD.MOV.U32 R6, RZ, RZ, R4 ;  /* 0x000000ffff067224 */ /* 0x000fe400078e0004 */
[----:B------:R-:W-:-:S05]  /*0c70*/  IMAD.MOV.U32 R7, RZ, RZ, R5 ;  /* 0x000000ffff077224 */ /* 0x000fca00078e0005 */
[----:B------:R-:W2:Y:S01]  /*0c80*/  LDG.E.U16 R8, desc[UR22][R6.64] ;  /* 0x0000001606087981 */ /* 0x000ea2000c1e1500 */
[----:B------:R-:W-:Y:S02]  /*0c90*/  VIADD R9, R9, UR17 ;  /* 0x0000001109097c36 */ /* 0x000fe40008000000 */
[----:B------:R-:W-:-:S03]  /*0ca0*/  IMAD.U32 R5, RZ, RZ, UR17 ;  /* 0x00000011ff057e24 */ /* 0x000fc6000f8e00ff */
[----:B------:R-:W-:Y:S01]  /*0cb0*/  ISETP.GE.AND P0, PT, R9, R10, PT ;  /* 0x0000000a0900720c */ /* 0x000fe20003f06270 */
[----:B------:R-:W-:-:S04]  /*0cc0*/  IMAD.WIDE.U32 R4, R5, 0x2, R6 ;  /* 0x0000000205047825 */ /* 0x000fc800078e0006 */
[----:B--2---:R-:W-:-:S05]  /*0cd0*/  HADD2.F32 R13, -RZ, R8.H0_H0 ;  /* 0x20000008ff0d7230 */ /* 0x004fca0000004100 */
[C---:B------:R-:W-:Y:S02]  /*0ce0*/  FMNMX.FTZ R2, R13.reuse, R2, PT ;  /* 0x000000020d027209 */ /* 0x040fe40003810000 */
[----:B------:R-:W-:Y:S01]  /*0cf0*/  FMNMX.FTZ R0, R13, R0, !PT ;  /* 0x000000000d007209 */ /* 0x000fe20007810000 */
[----:B------:R-:W-:Y:S06]  /*0d00*/  @!P0 BRA `(.L_x_91) ;  /* 0xfffffffc00d48947 */ /* 0x000fec000383ffff */
.L_x_90:
[----:B------:R-:W-:Y:S05]  /*0d10*/  BSYNC.RECONVERGENT B1 ;  /* 0x0000000000017941 */ /* 0x000fea0003800200 */
.L_x_89:
        /* <DEDUP_REMOVED lines=18> */
[----:B------:R-:W-:-:S05]  /*0e40*/  IMAD.HI.U32 R6, R15, R8, RZ ;  /* 0x000000080f067227 */ /* 0x000fca00078e00ff */
[----:B------:R-:W-:-:S05]  /*0e50*/  IADD3 R7, PT, PT, -R6, RZ, RZ ;  /* 0x000000ff06077210 */ /* 0x000fca0007ffe1ff */
        /* <DEDUP_REMOVED lines=27> */
[----:B--2---:R-:W-:-:S03]  /*1010*/  HADD2.F32 R25, -RZ, R8.H0_H0 ;  /* 0x20000008ff197230 */ /* 0x004fc60000004100 */
[----:B------:R-:W2:Y:S01]  /*1020*/  LDG.E.U16 R8, desc[UR22][R6.64+0x16] ;  /* 0x0000161606087981 */ /* 0x000ea2000c1e1500 */
[----:B---3--:R-:W-:-:S03]  /*1030*/  HADD2.F32 R26, -RZ, R13.H0_H0 ;  /* 0x2000000dff1a7230 */ /* 0x008fc60000004100 */
[----:B------:R-:W3:Y:S02]  /*1040*/  LDG.E.U16 R13, desc[UR22][R6.64+0x14] ;  /* 0x00001416060d7981 */ /* 0x000ee4000c1e1500 */
[-CC-:B------:R-:W-:Y:S02]  /*1050*/  FMNMX3.FTZ R2, R2, R25.reuse, R26.reuse, PT ;  /* 0x0000001902027276 */ /* 0x180fe4000381001a */
[----:B------:R-:W-:Y:S02]  /*1060*/  FMNMX3.FTZ R26, R0, R25, R26, !PT ;  /* 0x00000019001a7276 */ /* 0x000fe4000781001a */
[----:B------:R-:W3:Y:S04]  /*1070*/  LDG.E.U16 R25, desc[UR22][R6.64+0x18] ;  /* 0x0000181606197981 */ /* 0x000ee8000c1e1500 */
[----:B------:R-:W3:Y:S01]  /*1080*/  LDG.E.U16 R0, desc[UR22][R6.64+0x1c] ;  /* 0x00001c1606007981 */ /* 0x000ee2000c1e1500 */
[----:B----4-:R-:W-:-:S02]  /*1090*/  HADD2.F32 R19, -RZ, R19.H0_H0 ;  /* 0x20000013ff137230 */ /* 0x010fc40000004100 */
[----:B-----5:R-:W-:Y:S02]  /*10a0*/  HADD2.F32 R20, -RZ, R20.H0_H0 ;  /* 0x20000014ff147230 */ /* 0x020fe40000004100 */
[----:B------:R-:W-:Y:S02]  /*10b0*/  HADD2.F32 R21, -RZ, R21.H0_H0 ;  /* 0x20000015ff157230 */ /* 0x000fe40000004100 */
[----:B------:R-:W-:Y:S01]  /*10c0*/  HADD2.F32 R18, -RZ, R18.H0_H0 ;  /* 0x20000012ff127230 */ /* 0x000fe20000004100 */
[-CC-:B------:R-:W-:Y:S02]  /*10d0*/  FMNMX3.FTZ R2, R2, R19.reuse, R20.reuse, PT ;  /* 0x0000001302027276 */ /* 0x180fe40003810014 */
[----:B------:R-:W-:Y:S01]  /*10e0*/  FMNMX3.FTZ R26, R26, R19, R20, !PT ;  /* 0x000000131a1a7276 */ /* 0x000fe20007810014 */
[----:B------:R-:W-:Y:S01]  /*10f0*/  HADD2.F32 R17, -RZ, R17.H0_H0 ;  /* 0x20000011ff117230 */ /* 0x000fe20000004100 */
[-CC-:B------:R-:W-:Y:S01]  /*1100*/  FMNMX3.FTZ R2, R2, R21.reuse, R18.reuse, PT ;  /* 0x0000001502027276 */ /* 0x180fe20003810012 */
[----:B------:R-:W-:Y:S01]  /*1110*/  HADD2.F32 R16, -RZ, R16.H0_H0 ;  /* 0x20000010ff107230 */ /* 0x000fe20000004100 */
[----:B------:R-:W-:Y:S01]  /*1120*/  FMNMX3.FTZ R26, R26, R21, R18, !PT ;  /* 0x000000151a1a7276 */ /* 0x000fe20007810012 */
[----:B------:R-:W-:-:S03]  /*1130*/  HADD2.F32 R15, -RZ, R15.H0_H0 ;  /* 0x2000000fff0f7230 */ /* 0x000fc60000004100 */
[-CC-:B------:R-:W-:Y:S01]  /*1140*/  FMNMX3.FTZ R2, R2, R17.reuse, R16.reuse, PT ;  /* 0x0000001102027276 */ /* 0x180fe20003810010 */
[----:B------:R-:W-:Y:S01]  /*1150*/  HADD2.F32 R14, -RZ, R14.H0_H0 ;  /* 0x2000000eff0e7230 */ /* 0x000fe20000004100 */
[----:B------:R-:W-:-:S04]  /*1160*/  FMNMX3.FTZ R26, R26, R17, R16, !PT ;  /* 0x000000111a1a7276 */ /* 0x000fc80007810010 */
[-CC-:B------:R-:W-:Y:S02]  /*1170*/  FMNMX3.FTZ R2, R2, R15.reuse, R14.reuse, PT ;  /* 0x0000000f02027276 */ /* 0x180fe4000381000e */
[----:B------:R-:W-:Y:S01]  /*1180*/  FMNMX3.FTZ R26, R26, R15, R14, !PT ;  /* 0x0000000f1a1a7276 */ /* 0x000fe2000781000e */
[----:B------:R-:W-:Y:S02]  /*1190*/  HADD2.F32 R24, -RZ, R24.H0_H0 ;  /* 0x20000018ff187230 */ /* 0x000fe40000004100 */
[----:B------:R-:W-:Y:S02]  /*11a0*/  HADD2.F32 R27, -RZ, R27.H0_H0 ;  /* 0x2000001bff1b7230 */ /* 0x000fe40000004100 */
[----:B--2---:R-:W-:Y:S02]  /*11b0*/  HADD2.F32 R8, -RZ, R8.H0_H0 ;  /* 0x20000008ff087230 */ /* 0x004fe40000004100 */
[----:B---3--:R-:W-:-:S05]  /*11c0*/  HADD2.F32 R13, -RZ, R13.H0_H0 ;  /* 0x2000000dff0d7230 */ /* 0x008fca0000004100 */
[-CC-:B------:R-:W-:Y:S01]  /*11d0*/  FMNMX3.FTZ R2, R2, R13.reuse, R8.reuse, PT ;  /* 0x0000000d02027276 */ /* 0x180fe20003810008 */
[----:B------:R-:W-:Y:S01]  /*11e0*/  HADD2.F32 R25, -RZ, R25.H0_H0 ;  /* 0x20000019ff197230 */ /* 0x000fe20000004100 */
[----:B------:R-:W-:Y:S01]  /*11f0*/  FMNMX3.FTZ R26, R26, R13, R8, !PT ;  /* 0x0000000d1a1a7276 */ /* 0x000fe20007810008 */
[----:B------:R-:W-:-:S03]  /*1200*/  HADD2.F32 R7, -RZ, R0.H0_H0 ;  /* 0x20000000ff077230 */ /* 0x000fc60000004100 */
[-CC-:B------:R-:W-:Y:S02]  /*1210*/  FMNMX3.FTZ R2, R2, R25.reuse, R24.reuse, PT ;  /* 0x0000001902027276 */ /* 0x180fe40003810018 */
[----:B------:R-:W-:Y:S01]  /*1220*/  FMNMX3.FTZ R26, R26, R25, R24, !PT ;  /* 0x000000191a1a7276 */ /* 0x000fe20007810018 */
[----:B------:R-:W-:Y:S01]  /*1230*/  IMAD.MOV.U32 R13, RZ, RZ, R9 ;  /* 0x000000ffff0d7224 */ /* 0x000fe200078e0009 */
[-CC-:B------:R-:W-:Y:S02]  /*1240*/  FMNMX3.FTZ R2, R2, R7.reuse, R27.reuse, PT ;  /* 0x0000000702027276 */ /* 0x180fe4000381001b */
[----:B------:R-:W-:-:S07]  /*1250*/  FMNMX3.FTZ R0, R26, R7, R27, !PT ;  /* 0x000000071a007276 */ /* 0x000fce000781001b */
.L_x_95:
[----:B------:R-:W-:Y:S05]  /*1260*/  BSYNC.RECONVERGENT B2 ;  /* 0x0000000000027941 */ /* 0x000fea0003800200 */
.L_x_94:
[----:B------:R-:W-:Y:S05]  /*1270*/  @!P1 BRA `(.L_x_93) ;  /* 0x0000000400a09947 */ /* 0x000fea0003800000 */
[----:B------:R-:W-:-:S07]  /*1280*/  VIADD R15, R13, UR17 ;  /* 0x000000110d0f7c36 */ /* 0x000fce0008000000 */
.L_x_96:
        /* <DEDUP_REMOVED lines=12> */
[----:B---3--:R-:W-:Y:S02]  /*1350*/  HADD2.F32 R18, -RZ, R18.H0_H0 ;  /* 0x20000012ff127230 */ /* 0x008fe40000004100 */
[----:B----4-:R-:W-:-:S03]  /*1360*/  HADD2.F32 R20, -RZ, R20.H0_H0 ;  /* 0x20000014ff147230 */ /* 0x010fc60000004100 */
[-CC-:B------:R-:W-:Y:S02]  /*1370*/  FMNMX3.FTZ R25, R0, R19.reuse, R18.reuse, !PT ;  /* 0x0000001300197276 */ /* 0x180fe40007810012 */
[----:B------:R-:W3:Y:S01]  /*1380*/  LDG.E.U16 R0, desc[UR22][R6.64+0x1c] ;  /* 0x00001c1606007981 */ /* 0x000ee2000c1e1500 */
[----:B-----5:R-:W-:Y:S01]  /*1390*/  HADD2.F32 R26, -RZ, R21.H0_H0 ;  /* 0x20000015ff1a7230 */ /* 0x020fe20000004100 */
[----:B------:R-:W-:Y:S02]  /*13a0*/  FMNMX3.FTZ R21, R2, R19, R18, PT ;  /* 0x0000001302157276 */ /* 0x000fe40003810012 */
[----:B------:R-:W4:Y:S01]  /*13b0*/  LDG.E.U16 R18, desc[UR22][R6.64+0x14] ;  /* 0x0000141606127981 */ /* 0x000f22000c1e1500 */
[----:B------:R-:W-:Y:S01]  /*13c0*/  HADD2.F32 R9, -RZ, R9.H0_H0 ;  /* 0x20000009ff097230 */ /* 0x000fe20000004100 */
[-CC-:B------:R-:W-:Y:S02]  /*13d0*/  FMNMX3.FTZ R2, R21, R20.reuse, R26.reuse, PT ;  /* 0x0000001415027276 */ /* 0x180fe4000381001a */
[----:B------:R-:W5:Y:S01]  /*13e0*/  LDG.E.U16 R19, desc[UR22][R6.64+0x16] ;  /* 0x0000161606137981 */ /* 0x000f62000c1e1500 */
[----:B------:R-:W-:Y:S01]  /*13f0*/  HADD2.F32 R8, -RZ, R8.H0_H0 ;  /* 0x20000008ff087230 */ /* 0x000fe20000004100 */
[----:B------:R-:W-:-:S02]  /*1400*/  FMNMX3.FTZ R25, R25, R20, R26, !PT ;  /* 0x0000001419197276 */ /* 0x000fc4000781001a */
[----:B------:R-:W3:Y:S02]  /*1410*/  LDG.E.U16 R20, desc[UR22][R6.64+0x18] ;  /* 0x0000181606147981 */ /* 0x000ee4000c1e1500 */
[-CC-:B------:R-:W-:Y:S02]  /*1420*/  FMNMX3.FTZ R2, R2, R9.reuse, R8.reuse, PT ;  /* 0x0000000902027276 */ /* 0x180fe40003810008 */
[----:B------:R-:W3:Y:S01]  /*1430*/  LDG.E.U16 R21, desc[UR22][R6.64+0x1a] ;  /* 0x00001a1606157981 */ /* 0x000ee2000c1e1500 */
[----:B------:R-:W-:Y:S01]  /*1440*/  FMNMX3.FTZ R27, R25, R9, R8, !PT ;  /* 0x00000009191b7276 */ /* 0x000fe20007810008 */
[----:B------:R-:W-:Y:S02]  /*1450*/  IMAD.WIDE.U32 R8, R15, 0x20, R4 ;  /* 0x000000200f087825 */ /* 0x000fe400078e0004 */
[----:B------:R-:W3:Y:S02]  /*1460*/  LDG.E.U16 R26, desc[UR22][R6.64+0x1e] ;  /* 0x00001e16061a7981 */ /* 0x000ee4000c1e1500 */
[----:B------:R-:W-:-:S02]  /*1470*/  HADD2.F32 R29, -RZ, R24.H0_H0 ;  /* 0x20000018ff1d7230 */ /* 0x000fc40000004100 */
[----:B------:R-:W3:Y:S01]  /*1480*/  LDG.E.U16 R24, desc[UR22][R8.64] ;  /* 0x0000001608187981 */ /* 0x000ee2000c1e1500 */
[----:B------:R-:W-:-:S03]  /*1490*/  HADD2.F32 R17, -RZ, R17.H0_H0 ;  /* 0x20000011ff117230 */ /* 0x000fc60000004100 */
[----:B------:R-:W3:Y:S02]  /*14a0*/  LDG.E.U16 R25, desc[UR22][R8.64+0x2] ;  /* 0x0000021608197981 */ /* 0x000ee4000c1e1500 */
[-CC-:B------:R-:W-:Y:S02]  /*14b0*/  FMNMX3.FTZ R28, R2, R29.reuse, R17.reuse, PT ;  /* 0x0000001d021c7276 */ /* 0x180fe40003810011 */
[----:B------:R-:W-:Y:S01]  /*14c0*/  FMNMX3.FTZ R27, R27, R29, R17, !PT ;  /* 0x0000001d1b1b7276 */ /* 0x000fe20007810011 */
[----:B------:R-:W3:Y:S04]  /*14d0*/  LDG.E.U16 R2, desc[UR22][R8.64+0x4] ;  /* 0x0000041608027981 */ /* 0x000ee8000c1e1500 */
[----:B------:R-:W3:Y:S01]  /*14e0*/  LDG.E.U16 R17, desc[UR22][R8.64+0x6] ;  /* 0x0000061608117981 */ /* 0x000ee2000c1e1500 */
[----:B------:R-:W-:-:S03]  /*14f0*/  HADD2.F32 R16, -RZ, R16.H0_H0 ;  /* 0x20000010ff107230 */ /* 0x000fc60000004100 */
[----:B------:R-:W3:Y:S04]  /*1500*/  LDG.E.U16 R6, desc[UR22][R8.64+0x8] ;  /* 0x0000081608067981 */ /* 0x000ee8000c1e1500 */
[----:B------:R-:W3:Y:S01]  /*1510*/  LDG.E.U16 R7, desc[UR22][R8.64+0xa] ;  /* 0x00000a1608077981 */ /* 0x000ee2000c1e1500 */
[----:B--2---:R-:W-:-:S03]  /*1520*/  HADD2.F32 R29, -RZ, R14.H0_H0 ;  /* 0x2000000eff1d7230 */ /* 0x004fc60000004100 */
[----:B------:R-:W2:Y:S02]  /*1530*/  LDG.E.U16 R14, desc[UR22][R8.64+0xe] ;  /* 0x00000e16080e7981 */ /* 0x000ea4000c1e1500 */
[-CC-:B------:R-:W-:Y:S02]  /*1540*/  FMNMX3.FTZ R28, R28, R16.reuse, R29.reuse, PT ;  /* 0x000000101c1c7276 */ /* 0x180fe4000381001d */
[----:B------:R-:W-:Y:S01]  /*1550*/  FMNMX3.FTZ R27, R27, R16, R29, !PT ;  /* 0x000000101b1b7276 */ /* 0x000fe2000781001d */
[----:B----4-:R-:W-:Y:S02]  /*1560*/  HADD2.F32 R18, -RZ, R18.H0_H0 ;  /* 0x20000012ff127230 */ /* 0x010fe40000004100 */
[----:B-----5:R-:W-:Y:S02]  /*1570*/  HADD2.F32 R19, -RZ, R19.H0_H0 ;  /* 0x20000013ff137230 */ /* 0x020fe40000004100 */
[----:B---3--:R-:W-:-:S03]  /*1580*/  HADD2.F32 R20, -RZ, R20.H0_H0 ;  /* 0x20000014ff147230 */ /* 0x008fc60000004100 */
[-CC-:B------:R-:W-:Y:S01]  /*1590*/  FMNMX3.FTZ R16, R28, R18.reuse, R19.reuse, PT ;  /* 0x000000121c107276 */ /* 0x180fe20003810013 */
[----:B------:R-:W-:Y:S01]  /*15a0*/  HADD2.F32 R21, -RZ, R21.H0_H0 ;  /* 0x20000015ff157230 */ /* 0x000fe20000004100 */
[----:B------:R-:W-:Y:S01]  /*15b0*/  FMNMX3.FTZ R27, R27, R18, R19, !PT ;  /* 0x000000121b1b7276 */ /* 0x000fe20007810013 */
[----:B------:R-:W-:Y:S02]  /*15c0*/  HADD2.F32 R18, -RZ, R0.H0_H0 ;  /* 0x20000000ff127230 */ /* 0x000fe40000004100 */
[----:B------:R-:W-:Y:S01]  /*15d0*/  HADD2.F32 R19, -RZ, R26.H0_H0 ;  /* 0x2000001aff137230 */ /* 0x000fe20000004100 */
[-CC-:B------:R-:W-:Y:S01]  /*15e0*/  FMNMX3.FTZ R16, R16, R20.reuse, R21.reuse, PT ;  /* 0x0000001410107276 */ /* 0x180fe20003810015 */
[----:B------:R-:W3:Y:S01]  /*15f0*/  LDG.E.U16 R0, desc[UR22][R8.64+0xc] ;  /* 0x00000c1608007981 */ /* 0x000ee2000c1e1500 */
[----:B------:R-:W-:Y:S01]  /*1600*/  FMNMX3.FTZ R27, R27, R20, R21, !PT ;  /* 0x000000141b1b7276 */ /* 0x000fe20007810015 */
[----:B------:R-:W-:Y:S01]  /*1610*/  HADD2.F32 R24, -RZ, R24.H0_H0 ;  /* 0x20000018ff187230 */ /* 0x000fe20000004100 */
[-CC-:B------:R-:W-:Y:S01]  /*1620*/  FMNMX3.FTZ R21, R16, R18.reuse, R19.reuse, PT ;  /* 0x0000001210157276 */ /* 0x180fe20003810013 */
[----:B------:R-:W4:Y:S01]  /*1630*/  LDG.E.U16 R20, desc[UR22][R8.64+0x16] ;  /* 0x0000161608147981 */ /* 0x000f22000c1e1500 */
[----:B------:R-:W-:Y:S01]  /*1640*/  HADD2.F32 R25, -RZ, R25.H0_H0 ;  /* 0x20000019ff197230 */ /* 0x000fe20000004100 */
[----:B------:R-:W-:-:S02]  /*1650*/  FMNMX3.FTZ R27, R27, R18, R19, !PT ;  /* 0x000000121b1b7276 */ /* 0x000fc40007810013 */
[----:B------:R-:W5:Y:S02]  /*1660*/  LDG.E.U16 R16, desc[UR22][R8.64+0x12] ;  /* 0x0000121608107981 */ /* 0x000f64000c1e1500 */
[-CC-:B------:R-:W-:Y:S02]  /*1670*/  FMNMX3.FTZ R21, R21, R24.reuse, R25.reuse, PT ;  /* 0x0000001815157276 */ /* 0x180fe40003810019 */
[----:B------:R-:W4:Y:S01]  /*1680*/  LDG.E.U16 R18, desc[UR22][R8.64+0x10] ;  /* 0x0000101608127981 */ /* 0x000f22000c1e1500 */
[----:B------:R-:W-:Y:S01]  /*1690*/  FMNMX3.FTZ R25, R27, R24, R25, !PT ;  /* 0x000000181b197276 */ /* 0x000fe20007810019 */
[----:B------:R-:W-:Y:S02]  /*16a0*/  HADD2.F32 R24, -RZ, R2.H0_H0 ;  /* 0x20000002ff187230 */ /* 0x000fe40000004100 */
[----:B------:R-:W-:Y:S01]  /*16b0*/  HADD2.F32 R17, -RZ, R17.H0_H0 ;  /* 0x20000011ff117230 */ /* 0x000fe20000004100 */
[----:B------:R-:W4:Y:S04]  /*16c0*/  LDG.E.U16 R19, desc[UR22][R8.64+0x14] ;  /* 0x0000141608137981 */ /* 0x000f28000c1e1500 */
[-CC-:B------:R-:W-:Y:S01]  /*16d0*/  FMNMX3.FTZ R2, R21, R24.reuse, R17.reuse, PT ;  /* 0x0000001815027276 */ /* 0x180fe20003810011 */
[----:B------:R-:W4:Y:S01]  /*16e0*/  LDG.E.U16 R26, desc[UR22][R8.64+0x1e] ;  /* 0x00001e16081a7981 */ /* 0x000f22000c1e1500 */
[----:B------:R-:W-:-:S03]  /*16f0*/  FMNMX3.FTZ R25, R25, R24, R17, !PT ;  /* 0x0000001819197276 */ /* 0x000fc60007810011 */
[----:B------:R-:W4:Y:S04]  /*1700*/  LDG.E.U16 R24, desc[UR22][R8.64+0x18] ;  /* 0x0000181608187981 */ /* 0x000f28000c1e1500 */
[----:B------:R-:W4:Y:S04]  /*1710*/  LDG.E.U16 R17, desc[UR22][R8.64+0x1a] ;  /* 0x00001a1608117981 */ /* 0x000f28000c1e1500 */
[----:B------:R-:W4:Y:S01]  /*1720*/  LDG.E.U16 R21, desc[UR22][R8.64+0x1c] ;  /* 0x00001c1608157981 */ /* 0x000f22000c1e1500 */
[----:B------:R-:W-:Y:S02]  /*1730*/  HADD2.F32 R6, -RZ, R6.H0_H0 ;  /* 0x20000006ff067230 */ /* 0x000fe40000004100 */
[----:B------:R-:W-:-:S05]  /*1740*/  HADD2.F32 R7, -RZ, R7.H0_H0 ;  /* 0x20000007ff077230 */ /* 0x000fca0000004100 */
[-CC-:B------:R-:W-:Y:S01]  /*1750*/  FMNMX3.FTZ R27, R2, R6.reuse, R7.reuse, PT ;  /* 0x00000006021b7276 */ /* 0x180fe20003810007 */
[----:B------:R-:W-:Y:S01]  /*1760*/  IMAD.U32 R2, RZ, RZ, UR17 ;  /* 0x00000011ff027e24 */ /* 0x000fe2000f8e00ff */
[----:B------:R-:W-:-:S04]  /*1770*/  FMNMX3.FTZ R25, R25, R6, R7, !PT ;  /* 0x0000000619197276 */ /* 0x000fc80007810007 */
[----:B------:R-:W-:-:S04]  /*1780*/  IADD3 R13, PT, PT, R2, UR17, R13 ;  /* 0x00000011020d7c10 */ /* 0x000fc8000fffe00d */
[----:B------:R-:W-:Y:S01]  /*1790*/  ISETP.GE.AND P0, PT, R13, R12, PT ;  /* 0x0000000c0d00720c */ /* 0x000fe20003f06270 */
[----:B------:R-:W-:Y:S02]  /*17a0*/  IMAD R15, R2, 0x2, R15 ;  /* 0x00000002020f7824 */ /* 0x000fe400078e020f */
[----:B--2---:R-:W-:Y:S02]  /*17b0*/  HADD2.F32 R14, -RZ, R14.H0_H0 ;  /* 0x2000000eff0e7230 */ /* 0x004fe40000004100 */
[----:B---3--:R-:W-:-:S05]  /*17c0*/  HADD2.F32 R0, -RZ, R0.H0_H0 ;  /* 0x20000000ff007230 */ /* 0x008fca0000004100 */
[-CC-:B------:R-:W-:Y:S01]  /*17d0*/  FMNMX3.FTZ R27, R27, R0.reuse, R14.reuse, PT ;  /* 0x000000001b1b7276 */ /* 0x180fe2000381000e */
[----:B-----5:R-:W-:Y:S01]  /*17e0*/  HADD2.F32 R16, -RZ, R16.H0_H0 ;  /* 0x20000010ff107230 */ /* 0x020fe20000004100 */
[----:B------:R-:W-:Y:S01]  /*17f0*/  FMNMX3.FTZ R25, R25, R0, R14, !PT ;  /* 0x0000000019197276 */ /* 0x000fe2000781000e */
[----:B----4-:R-:W-:Y:S02]  /*1800*/  HADD2.F32 R18, -RZ, R18.H0_H0 ;  /* 0x20000012ff127230 */ /* 0x010fe40000004100 */
[----:B------:R-:W-:Y:S02]  /*1810*/  HADD2.F32 R20, -RZ, R20.H0_H0 ;  /* 0x20000014ff147230 */ /* 0x000fe40000004100 */
[----:B------:R-:W-:Y:S01]  /*1820*/  HADD2.F32 R0, -RZ, R19.H0_H0 ;  /* 0x20000013ff007230 */ /* 0x000fe20000004100 */
[-CC-:B------:R-:W-:Y:S02]  /*1830*/  FMNMX3.FTZ R27, R27, R18.reuse, R16.reuse, PT ;  /* 0x000000121b1b7276 */ /* 0x180fe40003810010 */
[----:B------:R-:W-:-:S02]  /*1840*/  FMNMX3.FTZ R25, R25, R18, R16, !PT ;  /* 0x0000001219197276 */ /* 0x000fc40007810010 */
[-CC-:B------:R-:W-:Y:S02]  /*1850*/  FMNMX3.FTZ R27, R27, R0.reuse, R20.reuse, PT ;  /* 0x000000001b1b7276 */ /* 0x180fe40003810014 */
[----:B------:R-:W-:Y:S01]  /*1860*/  FMNMX3.FTZ R25, R25, R0, R20, !PT ;  /* 0x0000000019197276 */ /* 0x000fe20007810014 */
[----:B------:R-:W-:Y:S02]  /*1870*/  HADD2.F32 R24, -RZ, R24.H0_H0 ;  /* 0x20000018ff187230 */ /* 0x000fe40000004100 */
[----:B------:R-:W-:Y:S02]  /*1880*/  HADD2.F32 R17, -RZ, R17.H0_H0 ;  /* 0x20000011ff117230 */ /* 0x000fe40000004100 */
[----:B------:R-:W-:Y:S02]  /*1890*/  HADD2.F32 R26, -RZ, R26.H0_H0 ;  /* 0x2000001aff1a7230 */ /* 0x000fe40000004100 */
[----:B------:R-:W-:Y:S01]  /*18a0*/  HADD2.F32 R0, -RZ, R21.H0_H0 ;  /* 0x20000015ff007230 */ /* 0x000fe20000004100 */
[----:B------:R-:W-:-:S02]  /*18b0*/  FMNMX3.FTZ R27, R27, R24, R17, PT ;  /* 0x000000181b1b7276 */ /* 0x000fc40003810011 */
[----:B------:R-:W-:Y:S02]  /*18c0*/  FMNMX3.FTZ R25, R25, R24, R17, !PT ;  /* 0x0000001819197276 */ /* 0x000fe40007810011 */
[-CC-:B------:R-:W-:Y:S02]  /*18d0*/  FMNMX3.FTZ R2, R27, R0.reuse, R26.reuse, PT ;  /* 0x000000001b027276 */ /* 0x180fe4000381001a */
[----:B------:R-:W-:Y:S01]  /*18e0*/  FMNMX3.FTZ R0, R25, R0, R26, !PT ;  /* 0x0000000019007276 */ /* 0x000fe2000781001a */
[----:B------:R-:W-:Y:S06]  /*18f0*/  @!P0 BRA `(.L_x_96) ;  /* 0xfffffff800648947 */ /* 0x000fec000383ffff */
.L_x_93:
[----:B------:R-:W-:Y:S05]  /*1900*/  BSYNC.RECONVERGENT B1 ;  /* 0x0000000000017941 */ /* 0x000fea0003800200 */
.L_x_92:
        /* <DEDUP_REMOVED lines=14> */
[----:B0-----:R-:W-:Y:S01]  /*19f0*/  IMAD.MOV.U32 R8, RZ, RZ, RZ ;  /* 0x000000ffff087224 */ /* 0x001fe200078e00ff */
[----:B-1----:R-:W-:-:S05]  /*1a00*/  IADD3 R15, PT, PT, RZ, -R9, RZ ;  /* 0x80000009ff0f7210 */ /* 0x002fca0007ffe0ff */
        /* <DEDUP_REMOVED lines=16> */
[----:B------:R-:W-:Y:S01]  /*1b10*/  USHF.L.U32 UR5, UR20, 0x1, URZ ;  /* 0x0000000114057899 */ /* 0x000fe200080006ff */
[----:B------:R-:W-:Y:S01]  /*1b20*/  VIADD R7, R7, 0x1 ;  /* 0x0000000107077836 */ /* 0x000fe20000000000 */
[----:B------:R-:W-:-:S04]  /*1b30*/  USHF.L.U64.HI UR4, UR20, 0x1, UR8 ;  /* 0x0000000114047899 */ /* 0x000fc80008010208 */
[----:B------:R-:W-:Y:S01]  /*1b40*/  IMAD.U32 R8, RZ, RZ, UR5 ;  /* 0x00000005ff087e24 */ /* 0x000fe2000f8e00ff */
[----:B------:R-:W-:Y:S01]  /*1b50*/  LOP3.LUT R7, R7, 0x3, RZ, 0xc0, !PT ;  /* 0x0000000307077812 */ /* 0x000fe200078ec0ff */
[----:B------:R-:W-:Y:S02]  /*1b60*/  IMAD.U32 R9, RZ, RZ, UR4 ;  /* 0x00000004ff097e24 */ /* 0x000fe4000f8e00ff */
[----:B------:R-:W-:-:S04]  /*1b70*/  IMAD.WIDE R8, R10, 0x2, R8 ;  /* 0x000000020a087825 */ /* 0x000fc800078e0208 */
[----:B------:R-:W-:Y:S01]  /*1b80*/  IMAD.MOV R7, RZ, RZ, -R7 ;  /* 0x000000ffff077224 */ /* 0x000fe200078e0a07 */
[----:B------:R-:W-:-:S04]  /*1b90*/  IADD3 R12, P0, PT, R8, UR18, RZ ;  /* 0x00000012080c7c10 */ /* 0x000fc8000ff1e0ff */
[----:B------:R-:W-:-:S09]  /*1ba0*/  IADD3.X R13, PT, PT, R9, UR19, RZ, P0, !PT ;  /* 0x00000013090d7c10 */ /* 0x000fd200087fe4ff */
.L_x_99:
[----:B------:R-:W-:-:S06]  /*1bb0*/  IMAD.WIDE R8, R6, 0x2, R12 ;  /* 0x0000000206087825 */ /* 0x000fcc00078e020c */
[----:B------:R-:W2:Y:S01]  /*1bc0*/  LDG.E.U16 R8, desc[UR22][R8.64] ;  /* 0x0000001608087981 */ /* 0x000ea2000c1e1500 */
[----:B------:R-:W-:Y:S01]  /*1bd0*/  IADD3 R7, PT, PT, R7, 0x1, RZ ;  /* 0x0000000107077810 */ /* 0x000fe20007ffe0ff */
[----:B------:R-:W-:-:S03]  /*1be0*/  VIADD R6, R6, UR17 ;  /* 0x0000001106067c36 */ /* 0x000fc60008000000 */
[----:B------:R-:W-:Y:S01]  /*1bf0*/  ISETP.NE.AND P0, PT, R7, RZ, PT ;  /* 0x000000ff0700720c */ /* 0x000fe20003f05270 */
[----:B--2---:R-:W-:-:S05]  /*1c00*/  HADD2.F32 R15, -RZ, R8.H0_H0 ;  /* 0x20000008ff0f7230 */ /* 0x004fca0000004100 */
[C---:B------:R-:W-:Y:S02]  /*1c10*/  FMNMX.FTZ R2, R15.reuse, R2, PT ;  /* 0x000000020f027209 */ /* 0x040fe40003810000 */
[----:B------:R-:W-:-:S05]  /*1c20*/  FMNMX.FTZ R0, R15, R0, !PT ;  /* 0x000000000f007209 */ /* 0x000fca0007810000 */
[----:B------:R-:W-:Y:S05]  /*1c30*/  @P0 BRA `(.L_x_99) ;  /* 0xfffffffc00dc0947 */ /* 0x000fea000383ffff */
.L_x_98:
[----:B------:R-:W-:Y:S05]  /*1c40*/  BSYNC.RECONVERGENT B1 ;  /* 0x0000000000017941 */ /* 0x000fea0003800200 */
.L_x_97:
[----:B------:R-:W-:Y:S05]  /*1c50*/  @!P1 BRA `(.L_x_84) ;  /* 0x0000000000649947 */ /* 0x000fea0003800000 */
[----:B------:R-:W-:-:S04]  /*1c60*/  IMAD.U32 R7, RZ, RZ, UR17 ;  /* 0x00000011ff077e24 */ /* 0x000fc8000f8e00ff */
[----:B------:R-:W-:-:S07]  /*1c70*/  IMAD.SHL.U32 R7, R7, 0x2, RZ ;  /* 0x0000000207077824 */ /* 0x000fce00078e00ff */
.L_x_100:
        /* <DEDUP_REMOVED lines=14> */
[----:B--2---:R-:W-:Y:S02]  /*1d60*/  HADD2.F32 R19, -RZ, R12.H0_H0 ;  /* 0x2000000cff137230 */ /* 0x004fe40000004100 */
[----:B---3--:R-:W-:-:S05]  /*1d70*/  HADD2.F32 R10, -RZ, R14.H0_H0 ;  /* 0x2000000eff0a7230 */ /* 0x008fca0000004100 */
[-CC-:B------:R-:W-:Y:S01]  /*1d80*/  FMNMX3.FTZ R2, R2, R19.reuse, R10.reuse, PT ;  /* 0x0000001302027276 */ /* 0x180fe2000381000a */
[----:B----4-:R-:W-:Y:S01]  /*1d90*/  HADD2.F32 R21, -RZ, R16.H0_H0 ;  /* 0x20000010ff157230 */ /* 0x010fe20000004100 */
[----:B------:R-:W-:Y:S01]  /*1da0*/  FMNMX3.FTZ R0, R0, R19, R10, !PT ;  /* 0x0000001300007276 */ /* 0x000fe2000781000a */
[----:B-----5:R-:W-:-:S05]  /*1db0*/  HADD2.F32 R12, -RZ, R8.H0_H0 ;  /* 0x20000008ff0c7230 */ /* 0x020fca0000004100 */
[-CC-:B------:R-:W-:Y:S02]  /*1dc0*/  FMNMX3.FTZ R2, R2, R21.reuse, R12.reuse, PT ;  /* 0x0000001502027276 */ /* 0x180fe4000381000c */
[----:B------:R-:W-:Y:S01]  /*1dd0*/  FMNMX3.FTZ R0, R0, R21, R12, !PT ;  /* 0x0000001500007276 */ /* 0x000fe2000781000c */
[----:B------:R-:W-:Y:S06]  /*1de0*/  @!P0 BRA `(.L_x_100) ;  /* 0xfffffffc00a48947 */ /* 0x000fec000383ffff */
.L_x_84:
[----:B------:R-:W-:Y:S05]  /*1df0*/  BSYNC.RECONVERGENT B0 ;  /* 0x0000000000007941 */ /* 0x000fea0003800200 */
.L_x_82:
        /* <DEDUP_REMOVED lines=43> */
.L_x_104:
[----:B------:R-:W-:Y:S05]  /*20b0*/  BSYNC.RECONVERGENT B1 ;  /* 0x0000000000017941 */ /* 0x000fea0003800200 */
.L_x_103:
        /* <DEDUP_REMOVED lines=19> */
.L_x_102:
        /* <DEDUP_REMOVED lines=9> */
[C---:B0-----:R-:W-:Y:S02]  /*2280*/  ISETP.GE.AND P0, PT, R6.reuse, R5, PT ;  /* 0x000000050600720c */ /* 0x041fe40003f06270 */
[C---:B------:R-:W-:Y:S02]  /*2290*/  IADD3 R4, PT, PT, R6.reuse, 0x2, RZ ;  /* 0x0000000206047810 */ /* 0x040fe40007ffe0ff */
[----:B------:R-:W-:-:S09]  /*22a0*/  ISETP.NE.AND P1, PT, R6, RZ, PT ;  /* 0x000000ff0600720c */ /* 0x000fd20003f25270 */
[----:B-1----:R-:W-:-:S04]  /*22b0*/  @!P0 FMNMX.FTZ R2, R7, R2, PT ;  /* 0x0000000207028209 */ /* 0x002fc80003810000 */
[----:B------:R-:W0:Y:S01]  /*22c0*/  @!P1 S2R R11, SR_CgaCtaId ;  /* 0x00000000000b9919 */ /* 0x000e220000008800 */
[----:B--2---:R-:W-:Y:S02]  /*22d0*/  @!P0 FMNMX.FTZ R0, R9, R0, !PT ;  /* 0x0000000009008209 */ /* 0x004fe40007810000 */
[----:B------:R-:W-:Y:S01]  /*22e0*/  ISETP.GT.AND P0, PT, R4, R5, PT ;  /* 0x000000050400720c */ /* 0x000fe20003f04270 */
[----:B------:R-:W1:Y:S01]  /*22f0*/  SHFL.DOWN PT, R7, R2, 0x2, R5 ;  /* 0x0840000002077989 */ /* 0x000e6200000e0005 */
[----:B------:R-:W-:-:S03]  /*2300*/  VIADD R4, R6, 0x4 ;  /* 0x0000000406047836 */ /* 0x000fc60000000000 */
[----:B------:R-:W2:Y:S08]  /*2310*/  SHFL.DOWN PT, R9, R0, 0x2, R5 ;  /* 0x0840000000097989 */ /* 0x000eb000000e0005 */
[----:B-1----:R-:W-:Y:S02]  /*2320*/  @!P0 FMNMX.FTZ R2, R2, R7, PT ;  /* 0x0000000702028209 */ /* 0x002fe40003810000 */
        /* <DEDUP_REMOVED lines=64> */
.L_x_106:
        /* <DEDUP_REMOVED lines=22> */
.L_x_105:
[----:B------:R-:W-:Y:S05]  /*2890*/  BSYNC.RECONVERGENT B0 ;  /* 0x0000000000007941 */ /* 0x000fea0003800200 */
.L_x_101:
        /* <DEDUP_REMOVED lines=25> */
[----:B0-----:R-:W-:-:S06]  /*2a30*/  IADD3 R6, PT, PT, R4, 0xffffffe, RZ ;  /* 0x0ffffffe04067810 */ /* 0x001fcc0007ffe0ff */
        /* <DEDUP_REMOVED lines=22> */
[--C-:B--2---:R-:W-:Y:S02]  /*2ba0*/  HADD2.F32 R2, -RZ, R16.reuse.H0_H0 ;  /* 0x20000010ff027230 */ /* 0x104fe40000004100 */
[----:B------:R-:W-:Y:S02]  /*2bb0*/  HADD2.F32 R3, -RZ, R16.H1_H1 ;  /* 0x30000010ff037230 */ /* 0x000fe40000004100 */
[--C-:B------:R-:W-:Y:S02]  /*2bc0*/  HADD2.F32 R6, -RZ, R17.reuse.H0_H0 ;  /* 0x20000011ff067230 */ /* 0x100fe40000004100 */
[----:B------:R-:W-:Y:S01]  /*2bd0*/  FMUL.FTZ R2, R2, UR4 ;  /* 0x0000000402027c20 */ /* 0x000fe20008410000 */
[--C-:B------:R-:W-:Y:S02]  /*2be0*/  HADD2.F32 R7, -RZ, R18.reuse.H0_H0 ;  /* 0x20000012ff077230 */ /* 0x100fe40000004100 */
[----:B------:R-:W-:Y:S01]  /*2bf0*/  FMUL.FTZ R3, R3, UR4 ;  /* 0x0000000403037c20 */ /* 0x000fe20008410000 */
[----:B------:R-:W-:Y:S01]  /*2c00*/  HADD2.F32 R18, -RZ, R18.H1_H1 ;  /* 0x30000012ff127230 */ /* 0x000fe20000004100 */
[----:B------:R0:W1:Y:S01]  /*2c10*/  F2I.NTZ R16, R2 ;  /* 0x0000000200107305 */ /* 0x0000620000203100 */
[----:B------:R-:W-:Y:S01]  /*2c20*/  FMUL.FTZ R6, R6, UR4 ;  /* 0x0000000406067c20 */ /* 0x000fe20008410000 */
[----:B------:R-:W-:-:S02]  /*2c30*/  HADD2.F32 R17, -RZ, R17.H1_H1 ;  /* 0x30000011ff117230 */ /* 0x000fc40000004100 */
[----:B------:R-:W-:Y:S01]  /*2c40*/  FMUL.FTZ R7, R7, UR4 ;  /* 0x0000000407077c20 */ /* 0x000fe20008410000 */
[----:B------:R-:W-:Y:S01]  /*2c50*/  FMUL.FTZ R18, R18, UR4 ;  /* 0x0000000412127c20 */ /* 0x000fe20008410000 */
[--C-:B------:R-:W-:Y:S02]  /*2c60*/  HADD2.F32 R10, -RZ, R14.reuse.H0_H0 ;  /* 0x2000000eff0a7230 */ /* 0x100fe40000004100 */
[----:B------:R-:W-:Y:S01]  /*2c70*/  FMUL.FTZ R17, R17, UR4 ;  /* 0x0000000411117c20 */ /* 0x000fe20008410000 */
[----:B------:R2:W3:Y:S01]  /*2c80*/  F2I.NTZ R20, R6 ;  /* 0x0000000600147305 */ /* 0x0004e20000203100 */
[--C-:B0-----:R-:W-:Y:S02]  /*2c90*/  HADD2.F32 R2, -RZ, R19.reuse.H0_H0 ;  /* 0x20000013ff027230 */ /* 0x101fe40000004100 */
[----:B------:R-:W-:Y:S01]  /*2ca0*/  FMUL.FTZ R11, R10, UR4 ;  /* 0x000000040a0b7c20 */ /* 0x000fe20008410000 */
[----:B------:R-:W-:Y:S02]  /*2cb0*/  HADD2.F32 R19, -RZ, R19.H1_H1 ;  /* 0x30000013ff137230 */ /* 0x000fe40000004100 */
[----:B------:R-:W-:-:S02]  /*2cc0*/  HADD2.F32 R14, -RZ, R14.H1_H1 ;  /* 0x3000000eff0e7230 */ /* 0x000fc40000004100 */
[----:B------:R-:W-:Y:S01]  /*2cd0*/  FMUL.FTZ R24, R2, UR4 ;  /* 0x0000000402187c20 */ /* 0x000fe20008410000 */
[--C-:B------:R-:W-:Y:S02]  /*2ce0*/  HADD2.F32 R2, -RZ, R12.reuse.H0_H0 ;  /* 0x2000000cff027230 */ /* 0x100fe40000004100 */
[----:B------:R-:W-:Y:S01]  /*2cf0*/  FMUL.FTZ R19, R19, UR4 ;  /* 0x0000000413137c20 */ /* 0x000fe20008410000 */
[----:B------:R-:W-:Y:S01]  /*2d00*/  HADD2.F32 R12, -RZ, R12.H1_H1 ;  /* 0x3000000cff0c7230 */ /* 0x000fe20000004100 */
[----:B------:R0:W4:Y:S01]  /*2d10*/  F2I.NTZ R4, R3 ;  /* 0x0000000300047305 */ /* 0x0001220000203100 */
[--C-:B--2---:R-:W-:Y:S02]  /*2d20*/  HADD2.F32 R6, -RZ, R13.reuse.H0_H0 ;  /* 0x2000000dff067230 */ /* 0x104fe40000004100 */
[----:B------:R-:W-:Y:S01]  /*2d30*/  FMUL.FTZ R10, R14, UR4 ;  /* 0x000000040e0a7c20 */ /* 0x000fe20008410000 */
[----:B------:R-:W-:Y:S02]  /*2d40*/  HADD2.F32 R13, -RZ, R13.H1_H1 ;  /* 0x3000000dff0d7230 */ /* 0x000fe40000004100 */
[----:B------:R-:W-:Y:S01]  /*2d50*/  FMUL.FTZ R2, R2, UR4 ;  /* 0x0000000402027c20 */ /* 0x000fe20008410000 */
[----:B-1----:R-:W-:-:S02]  /*2d60*/  VIADD R16, R16, UR5 ;  /* 0x0000000510107c36 */ /* 0x002fc40008000000 */
[----:B------:R-:W-:Y:S01]  /*2d70*/  FMUL.FTZ R6, R6, UR4 ;  /* 0x0000000406067c20 */ /* 0x000fe20008410000 */
[----:B---3--:R-:W-:Y:S01]  /*2d80*/  IADD3 R20, PT, PT, R20, UR5, RZ ;  /* 0x0000000514147c10 */ /* 0x008fe2000fffe0ff */
[----:B------:R1:W2:Y:S01]  /*2d90*/  F2I.NTZ R21, R7 ;  /* 0x0000000700157305 */ /* 0x0002a20000203100 */
[----:B0-----:R-:W-:Y:S01]  /*2da0*/  FMUL.FTZ R3, R12, UR4 ;  /* 0x000000040c037c20 */ /* 0x001fe20008410000 */
[--C-:B------:R-:W-:Y:S01]  /*2db0*/  HADD2.F32 R12, -RZ, R15.reuse.H0_H0 ;  /* 0x2000000fff0c7230 */ /* 0x100fe20000004100 */
[----:B------:R-:W-:Y:S01]  /*2dc0*/  I2I.S8.S32.SAT R16, R16 ;  /* 0x0000001000107238 */ /* 0x000fe20000001000 */
[----:B------:R-:W-:Y:S01]  /*2dd0*/  HADD2.F32 R15, -RZ, R15.H1_H1 ;  /* 0x3000000fff0f7230 */ /* 0x000fe20000004100 */
[----:B------:R-:W-:Y:S01]  /*2de0*/  I2I.S8.S32.SAT R20, R20 ;  /* 0x0000001400147238 */ /* 0x000fe20000001000 */
[----:B----4-:R-:W-:Y:S02]  /*2df0*/  VIADD R4, R4, UR5 ;  /* 0x0000000504047c36 */ /* 0x010fe40008000000 */
[----:B------:R-:W0:Y:S01]  /*2e00*/  F2I.NTZ R18, R18 ;  /* 0x0000001200127305 */ /* 0x000e220000203100 */
[----:B-1----:R-:W-:Y:S01]  /*2e10*/  FMUL.FTZ R7, R13, UR4 ;  /* 0x000000040d077c20 */ /* 0x002fe20008410000 */
[----:B------:R-:W-:Y:S01]  /*2e20*/  FMUL.FTZ R13, R12, UR4 ;  /* 0x000000040c0d7c20 */ /* 0x000fe20008410000 */
[----:B------:R-:W-:Y:S01]  /*2e30*/  FMUL.FTZ R12, R15, UR4 ;  /* 0x000000040f0c7c20 */ /* 0x000fe20008410000 */
[----:B------:R-:W-:-:S02]  /*2e40*/  I2I.S8.S32.SAT R4, R4 ;  /* 0x0000000400047238 */ /* 0x000fc40000001000 */
[----:B------:R-:W-:Y:S01]  /*2e50*/  PRMT R16, R16, 0x8880, RZ ;  /* 0x0000888010107816 */ /* 0x000fe200000000ff */
[----:B--2---:R-:W-:Y:S01]  /*2e60*/  VIADD R21, R21, UR5 ;  /* 0x0000000515157c36 */ /* 0x004fe20008000000 */
[----:B------:R-:W1:Y:S01]  /*2e70*/  F2I.NTZ R24, R24 ;  /* 0x0000001800187305 */ /* 0x000e620000203100 */
[----:B------:R-:W-:Y:S02]  /*2e80*/  PRMT R14, R20, 0x8880, RZ ;  /* 0x00008880140e7816 */ /* 0x000fe400000000ff */
[----:B------:R-:W-:Y:S01]  /*2e90*/  PRMT R15, R4, 0x8880, RZ ;  /* 0x00008880040f7816 */ /* 0x000fe200000000ff */
[----:B------:R-:W-:Y:S01]  /*2ea0*/  IMAD.MOV.U32 R4, RZ, RZ, R16 ;  /* 0x000000ffff047224 */ /* 0x000fe200078e0010 */
[----:B------:R-:W-:Y:S01]  /*2eb0*/  I2I.S8.S32.SAT R21, R21 ;  /* 0x0000001500157238 */ /* 0x000fe20000001000 */
[----:B0-----:R-:W-:Y:S02]  /*2ec0*/  VIADD R18, R18, UR5 ;  /* 0x0000000512127c36 */ /* 0x001fe40008000000 */
[----:B------:R-:W0:Y:S01]  /*2ed0*/  F2I.NTZ R19, R19 ;  /* 0x0000001300137305 */ /* 0x000e220000203100 */
[----:B------:R-:W-:-:S02]  /*2ee0*/  PRMT R21, R21, 0x8880, RZ ;  /* 0x0000888015157816 */ /* 0x000fc400000000ff */
[----:B------:R-:W-:Y:S02]  /*2ef0*/  PRMT R4, R4, 0x3340, R15 ;  /* 0x0000334004047816 */ /* 0x000fe4000000000f */
[----:B------:R-:W-:Y:S01]  /*2f00*/  I2I.S8.S32.SAT R18, R18 ;  /* 0x0000001200127238 */ /* 0x000fe20000001000 */
[----:B------:R-:W-:Y:S02]  /*2f10*/  IMAD.MOV.U32 R16, RZ, RZ, R21 ;  /* 0x000000ffff107224 */ /* 0x000fe400078e0015 */
[----:B------:R-:W2:Y:S01]  /*2f20*/  F2I.NTZ R17, R17 ;  /* 0x0000001100117305 */ /* 0x000ea20000203100 */
[----:B-1----:R-:W-:Y:S01]  /*2f30*/  VIADD R24, R24, UR5 ;  /* 0x0000000518187c36 */ /* 0x002fe20008000000 */
[----:B------:R-:W-:-:S04]  /*2f40*/  PRMT R18, R18, 0x8880, RZ ;  /* 0x0000888012127816 */ /* 0x000fc800000000ff */
[----:B------:R-:W-:Y:S01]  /*2f50*/  I2I.S8.S32.SAT R24, R24 ;  /* 0x0000001800187238 */ /* 0x000fe20000001000 */
[----:B0-----:R-:W-:Y:S01]  /*2f60*/  VIADD R19, R19, UR5 ;  /* 0x0000000513137c36 */ /* 0x001fe20008000000 */
[----:B------:R-:W0:Y:S02]  /*2f70*/  F2I.NTZ R11, R11 ;  /* 0x0000000b000b7305 */ /* 0x000e240000203100 */
[----:B------:R-:W-:Y:S02]  /*2f80*/  PRMT R24, R24, 0x8880, RZ ;  /* 0x0000888018187816 */ /* 0x000fe400000000ff */
[----:B------:R-:W-:Y:S01]  /*2f90*/  I2I.S8.S32.SAT R19, R19 ;  /* 0x0000001300137238 */ /* 0x000fe20000001000 */
[----:B--2---:R-:W-:-:S03]  /*2fa0*/  VIADD R17, R17, UR5 ;  /* 0x0000000511117c36 */ /* 0x004fc60008000000 */
[----:B------:R-:W1:Y:S01]  /*2fb0*/  F2I.NTZ R10, R10 ;  /* 0x0000000a000a7305 */ /* 0x000e620000203100 */
[----:B------:R-:W-:Y:S01]  /*2fc0*/  PRMT R20, R19, 0x8880, RZ ;  /* 0x0000888013147816 */ /* 0x000fe200000000ff */
[----:B------:R-:W-:Y:S01]  /*2fd0*/  IMAD.MOV.U32 R19, RZ, RZ, R18 ;  /* 0x000000ffff137224 */ /* 0x000fe200078e0012 */
[----:B------:R-:W-:Y:S01]  /*2fe0*/  I2I.S8.S32.SAT R17, R17 ;  /* 0x0000001100117238 */ /* 0x000fe20000001000 */
[----:B------:R-:W-:Y:S02]  /*2ff0*/  IMAD.MOV.U32 R18, RZ, RZ, R24 ;  /* 0x000000ffff127224 */ /* 0x000fe400078e0018 */
[----:B0-----:R-:W-:Y:S02]  /*3000*/  VIADD R11, R11, UR5 ;  /* 0x000000050b0b7c36 */ /* 0x001fe40008000000 */
[----:B------:R-:W0:Y:S01]  /*3010*/  F2I.NTZ R13, R13 ;  /* 0x0000000d000d7305 */ /* 0x000e220000203100 */
[----:B------:R-:W-:Y:S01]  /*3020*/  PRMT R17, R17, 0x8880, RZ ;  /* 0x0000888011117816 */ /* 0x000fe200000000ff */
[----:B------:R-:W-:Y:S01]  /*3030*/  IMAD.MOV.U32 R21, RZ, RZ, R20 ;  /* 0x000000ffff157224 */ /* 0x000fe200078e0014 */
[----:B------:R-:W-:-:S02]  /*3040*/  I2I.S8.S32.SAT R11, R11 ;  /* 0x0000000b000b7238 */ /* 0x000fc40000001000 */
[----:B------:R-:W-:Y:S01]  /*3050*/  PRMT R15, R14, 0x3340, R17 ;  /* 0x000033400e0f7816 */ /* 0x000fe20000000011 */
[----:B-1----:R-:W-:Y:S02]  /*3060*/  VIADD R10, R10, UR5 ;  /* 0x000000050a0a7c36 */ /* 0x002fe40008000000 */
[----:B------:R-:W1:Y:S01]  /*3070*/  F2I.NTZ R12, R12 ;  /* 0x0000000c000c7305 */ /* 0x000e620000203100 */
[----:B------:R-:W-:Y:S02]  /*3080*/  PRMT R14, R16, 0x3340, R19 ;  /* 0x00003340100e7816 */ /* 0x000fe40000000013 */
[----:B------:R-:W-:Y:S02]  /*3090*/  PRMT R11, R11, 0x8880, RZ ;  /* 0x000088800b0b7816 */ /* 0x000fe400000000ff */
[----:B------:R-:W-:Y:S01]  /*30a0*/  I2I.S8.S32.SAT R10, R10 ;  /* 0x0000000a000a7238 */ /* 0x000fe20000001000 */
[----:B0-----:R-:W-:Y:S02]  /*30b0*/  VIADD R13, R13, UR5 ;  /* 0x000000050d0d7c36 */ /* 0x001fe40008000000 */
[----:B------:R-:W0:Y:S01]  /*30c0*/  F2I.NTZ R3, R3 ;  /* 0x0000000300037305 */ /* 0x000e220000203100 */
[----:B------:R-:W-:Y:S01]  /*30d0*/  PRMT R16, R10, 0x8880, RZ ;  /* 0x000088800a107816 */ /* 0x000fe200000000ff */
[----:B------:R-:W-:Y:S01]  /*30e0*/  IMAD.MOV.U32 R10, RZ, RZ, R11 ;  /* 0x000000ffff0a7224 */ /* 0x000fe200078e000b */
[----:B------:R-:W-:-:S02]  /*30f0*/  PRMT R17, R18, 0x3340, R21 ;  /* 0x0000334012117816 */ /* 0x000fc40000000015 */
[----:B------:R-:W-:Y:S01]  /*3100*/  I2I.S8.S32.SAT R13, R13 ;  /* 0x0000000d000d7238 */ /* 0x000fe20000001000 */
[----:B------:R-:W-:Y:S02]  /*3110*/  IMAD.MOV.U32 R11, RZ, RZ, R16 ;  /* 0x000000ffff0b7224 */ /* 0x000fe400078e0010 */
[----:B------:R-:W2:Y:S01]  /*3120*/  F2I.NTZ R6, R6 ;  /* 0x0000000600067305 */ /* 0x000ea20000203100 */
[----:B-1----:R-:W-:Y:S01]  /*3130*/  VIADD R12, R12, UR5 ;  /* 0x000000050c0c7c36 */ /* 0x002fe20008000000 */
[----:B------:R-:W-:Y:S02]  /*3140*/  PRMT R13, R13, 0x8880, RZ ;  /* 0x000088800d0d7816 */ /* 0x000fe400000000ff */
[----:B------:R-:W-:Y:S02]  /*3150*/  PRMT R10, R10, 0x3340, R11 ;  /* 0x000033400a0a7816 */ /* 0x000fe4000000000b */
[----:B------:R-:W-:Y:S01]  /*3160*/  I2I.S8.S32.SAT R12, R12 ;  /* 0x0000000c000c7238 */ /* 0x000fe20000001000 */
[----:B0-----:R-:W-:Y:S01]  /*3170*/  VIADD R3, R3, UR5 ;  /* 0x0000000503037c36 */ /* 0x001fe20008000000 */
[----:B------:R-:W0:Y:S02]  /*3180*/  F2I.NTZ R7, R7 ;  /* 0x0000000700077305 */ /* 0x000e240000203100 */
[----:B------:R-:W-:Y:S01]  /*3190*/  PRMT R18, R12, 0x8880, RZ ;  /* 0x000088800c127816 */ /* 0x000fe200000000ff */
[----:B------:R-:W-:Y:S01]  /*31a0*/  IMAD.MOV.U32 R12, RZ, RZ, R13 ;  /* 0x000000ffff0c7224 */ /* 0x000fe200078e000d */
[----:B------:R-:W-:-:S02]  /*31b0*/  I2I.S8.S32.SAT R3, R3 ;  /* 0x0000000300037238 */ /* 0x000fc40000001000 */
[----:B------:R-:W-:Y:S01]  /*31c0*/  MOV R13, R18 ;  /* 0x00000012000d7202 */ /* 0x000fe20000000f00 */
[----:B--2---:R-:W-:Y:S01]  /*31d0*/  VIADD R6, R6, UR5 ;  /* 0x0000000506067c36 */ /* 0x004fe20008000000 */
[----:B------:R-:W1:Y:S01]  /*31e0*/  F2I.NTZ R2, R2 ;  /* 0x0000000200027305 */ /* 0x000e620000203100 */
[----:B------:R-:W-:-:S03]  /*31f0*/  PRMT R3, R3, 0x8880, RZ ;  /* 0x0000888003037816 */ /* 0x000fc600000000ff */
[----:B------:R-:W-:Y:S01]  /*3200*/  I2I.S8.S32.SAT R6, R6 ;  /* 0x0000000600067238 */ /* 0x000fe20000001000 */
[----:B0-----:R-:W-:-:S03]  /*3210*/  VIADD R7, R7, UR5 ;  /* 0x0000000507077c36 */ /* 0x001fc60008000000 */
[----:B------:R-:W-:Y:S02]  /*3220*/  PRMT R6, R6, 0x8880, RZ ;  /* 0x0000888006067816 */ /* 0x000fe400000000ff */
[----:B------:R-:W-:Y:S02]  /*3230*/  I2I.S8.S32.SAT R7, R7 ;  /* 0x0000000700077238 */ /* 0x000fe40000001000 */
[----:B-1----:R-:W-:Y:S02]  /*3240*/  IADD3 R2, PT, PT, R2, UR5, RZ ;  /* 0x0000000502027c10 */ /* 0x002fe4000fffe0ff */
[----:B------:R-:W-:Y:S02]  /*3250*/  PRMT R7, R7, 0x8880, RZ ;  /* 0x0000888007077816 */ /* 0x000fe400000000ff */
[----:B------:R-:W-:Y:S02]  /*3260*/  I2I.S8.S32.SAT R2, R2 ;  /* 0x0000000200027238 */ /* 0x000fe40000001000 */
[----:B------:R-:W-:-:S02]  /*3270*/  PRMT R7, R6, 0x3340, R7 ;  /* 0x0000334006077816 */ /* 0x000fc40000000007 */
[----:B------:R-:W-:Y:S02]  /*3280*/  PRMT R2, R2, 0x8880, RZ ;  /* 0x0000888002027816 */ /* 0x000fe400000000ff */
[----:B------:R-:W-:Y:S02]  /*3290*/  LEA R6, P0, R5, R8, 0x4 ;  /* 0x0000000805067211 */ /* 0x000fe400078020ff */
[----:B------:R-:W-:Y:S02]  /*32a0*/  PRMT R2, R2, 0x3340, R3 ;  /* 0x0000334002027816 */ /* 0x000fe40000000003 */
[----:B------:R-:W-:Y:S02]  /*32b0*/  PRMT R3, R12, 0x3340, R13 ;  /* 0x000033400c037816 */ /* 0x000fe4000000000d */
[----:B------:R-:W-:Y:S02]  /*32c0*/  PRMT R13, R14, 0x5410, R17 ;  /* 0x000054100e0d7816 */ /* 0x000fe40000000011 */
[----:B------:R-:W-:-:S02]  /*32d0*/  PRMT R12, R4, 0x5410, R15 ;  /* 0x00005410040c7816 */ /* 0x000fc4000000000f */
[----:B------:R-:W-:Y:S02]  /*32e0*/  PRMT R14, R2, 0x5410, R7 ;  /* 0x00005410020e7816 */ /* 0x000fe40000000007 */
[----:B------:R-:W-:Y:S02]  /*32f0*/  LEA.HI.X R7, R5, R9, RZ, 0x4, P0 ;  /* 0x0000000905077211 */ /* 0x000fe400000f24ff */
[----:B------:R-:W-:Y:S01]  /*3300*/  PRMT R15, R10, 0x5410, R3 ;  /* 0x000054100a0f7816 */ /* 0x000fe20000000003 */
[----:B------:R-:W-:-:S04]  /*3310*/  IMAD.MOV.U32 R3, RZ, RZ, R0 ;  /* 0x000000ffff037224 */ /* 0x000fc800078e0000 */
[----:B------:R0:W-:Y:S03]  /*3320*/  STG.E.128 desc[UR22][R6.64], R12 ;  /* 0x0000000c06007986 */ /* 0x0001e6000c101d16 */
.L_x_109:
[----:B------:R-:W-:Y:S05]  /*3330*/  BSYNC.RECONVERGENT B0 ;  /* 0x0000000000007941 */ /* 0x000fea0003800200 */
.L_x_108:
[----:B------:R-:W-:Y:S05]  /*3340*/  @!P1 EXIT ;  /* 0x000000000000994d */ /* 0x000fea0003800000 */
[----:B------:R-:W-:-:S07]  /*3350*/  VIADD R5, R3, UR17 ;  /* 0x0000001103057c36 */ /* 0x000fce0008000000 */
.L_x_110:
[----:B0-----:R-:W-:-:S06]  /*3360*/  IMAD.WIDE.U32 R12, R3, 0x20, R22 ;  /* 0x00000020030c7825 */ /* 0x001fcc00078e0016 */
        /* <DEDUP_REMOVED lines=31> */
[----:B---3--:R-:W-:Y:S01]  /*3560*/  VIADD R20, R20, UR5 ;  /* 0x0000000514147c36 */ /* 0x008fe20008000000 */
        /* <DEDUP_REMOVED lines=16> */
[----:B------:R-:W-:Y:S02]  /*3670*/  PRMT R15, R4, 0x8880, RZ ;  /* 0x00008880040f7816 */ /* 0x000fe400000000ff */
[----:B------:R-:W-:Y:S01]  /*3680*/  I2I.S8.S32.SAT R21, R21 ;  /* 0x0000001500157238 */ /* 0x000fe20000001000 */
[----:B0-----:R-:W-:Y:S02]  /*3690*/  VIADD R18, R18, UR5 ;  /* 0x0000000512127c36 */ /* 0x001fe40008000000 */
[----:B------:R-:W0:Y:S01]  /*36a0*/  F2I.NTZ R19, R19 ;  /* 0x0000001300137305 */ /* 0x000e220000203100 */
[----:B------:R-:W-:-:S02]  /*36b0*/  PRMT R21, R21, 0x8880, RZ ;  /* 0x0000888015157816 */ /* 0x000fc400000000ff */
[----:B------:R-:W-:Y:S02]  /*36c0*/  MOV R4, R16 ;  /* 0x0000001000047202 */ /* 0x000fe40000000f00 */
[----:B------:R-:W-:Y:S01]  /*36d0*/  I2I.S8.S32.SAT R18, R18 ;  /* 0x0000001200127238 */ /* 0x000fe20000001000 */
[----:B------:R-:W-:Y:S01]  /*36e0*/  IMAD.MOV.U32 R16, RZ, RZ, R21 ;  /* 0x000000ffff107224 */ /* 0x000fe200078e0015 */
[----:B------:R-:W-:Y:S01]  /*36f0*/  PRMT R4, R4, 0x3340, R15 ;  /* 0x0000334004047816 */ /* 0x000fe2000000000f */
        /* <DEDUP_REMOVED lines=27> */
[----:B------:R-:W-:-:S02]  /*38b0*/  PRMT R10, R10, 0x8880, RZ ;  /* 0x000088800a0a7816 */ /* 0x000fc400000000ff */
[----:B------:R-:W-:Y:S02]  /*38c0*/  PRMT R17, R18, 0x3340, R21 ;  /* 0x0000334012117816 */ /* 0x000fe40000000015 */
[----:B------:R-:W-:Y:S01]  /*38d0*/  I2I.S8.S32.SAT R6, R6 ;  /* 0x0000000600067238 */ /* 0x000fe20000001000 */
[----:B-1----:R-:W-:Y:S02]  /*38e0*/  VIADD R11, R11, UR5 ;  /* 0x000000050b0b7c36 */ /* 0x002fe40008000000 */
[----:B------:R-:W1:Y:S01]  /*38f0*/  F2I.NTZ R12, R12 ;  /* 0x0000000c000c7305 */ /* 0x000e620000203100 */
[----:B------:R-:W-:Y:S02]  /*3900*/  PRMT R6, R6, 0x8880, RZ ;  /* 0x0000888006067816 */ /* 0x000fe400000000ff */
[----:B------:R-:W-:Y:S02]  /*3910*/  I2I.S8.S32.SAT R11, R11 ;  /* 0x0000000b000b7238 */ /* 0x000fe40000001000 */
[----:B0-----:R-:W-:-:S03]  /*3920*/  IADD3 R13, PT, PT, R13, UR5, RZ ;  /* 0x000000050d0d7c10 */ /* 0x001fc6000fffe0ff */
[----:B------:R-:W0:Y:S01]  /*3930*/  F2I.NTZ R7, R7 ;  /* 0x0000000700077305 */ /* 0x000e220000203100 */
[----:B------:R-:W-:Y:S02]  /*3940*/  PRMT R18, R11, 0x8880, RZ ;  /* 0x000088800b127816 */ /* 0x000fe400000000ff */
[----:B------:R-:W-:Y:S01]  /*3950*/  I2I.S8.S32.SAT R13, R13 ;  /* 0x0000000d000d7238 */ /* 0x000fe20000001000 */
[----:B-1----:R-:W-:-:S04]  /*3960*/  VIADD R12, R12, UR5 ;  /* 0x000000050c0c7c36 */ /* 0x002fc80008000000 */
[----:B------:R-:W1:Y:S01]  /*3970*/  F2I.NTZ R0, R0 ;  /* 0x0000000000007305 */ /* 0x000e620000203100 */
[----:B------:R-:W-:Y:S01]  /*3980*/  PRMT R19, R13, 0x8880, RZ ;  /* 0x000088800d137816 */ /* 0x000fe200000000ff */
[----:B------:R-:W-:Y:S01]  /*3990*/  IMAD.MOV.U32 R13, RZ, RZ, R10 ;  /* 0x000000ffff0d7224 */ /* 0x000fe200078e000a */
[----:B------:R-:W-:-:S03]  /*39a0*/  I2I.S8.S32.SAT R12, R12 ;  /* 0x0000000c000c7238 */ /* 0x000fc60000001000 */
[----:B------:R-:W-:Y:S02]  /*39b0*/  IMAD.MOV.U32 R10, RZ, RZ, R19 ;  /* 0x000000ffff0a7224 */ /* 0x000fe400078e0013 */
[----:B0-----:R-:W-:Y:S01]  /*39c0*/  VIADD R7, R7, UR5 ;  /* 0x0000000507077c36 */ /* 0x001fe20008000000 */
[----:B------:R-:W-:-:S04]  /*39d0*/  PRMT R12, R12, 0x8880, RZ ;  /* 0x000088800c0c7816 */ /* 0x000fc800000000ff */
[----:B------:R-:W-:Y:S01]  /*39e0*/  I2I.S8.S32.SAT R7, R7 ;  /* 0x0000000700077238 */ /* 0x000fe20000001000 */
[----:B------:R-:W-:Y:S01]  /*39f0*/  IMAD.MOV.U32 R19, RZ, RZ, R12 ;  /* 0x000000ffff137224 */ /* 0x000fe200078e000c */
[----:B------:R-:W-:Y:S01]  /*3a00*/  PRMT R12, R4, 0x5410, R15 ;  /* 0x00005410040c7816 */ /* 0x000fe2000000000f */
[----:B-1----:R-:W-:Y:S01]  /*3a10*/  VIADD R0, R0, UR5 ;  /* 0x0000000500007c36 */ /* 0x002fe20008000000 */
[----:B------:R-:W-:Y:S01]  /*3a20*/  PRMT R16, R7, 0x8880, RZ ;  /* 0x0000888007107816 */ /* 0x000fe200000000ff */
[----:B------:R-:W-:Y:S01]  /*3a30*/  IMAD.MOV.U32 R7, RZ, RZ, R2 ;  /* 0x000000ffff077224 */ /* 0x000fe200078e0002 */
[----:B------:R-:W-:Y:S01]  /*3a40*/  PRMT R19, R10, 0x3340, R19 ;  /* 0x000033400a137816 */ /* 0x000fe20000000013 */
[----:B------:R-:W-:Y:S01]  /*3a50*/  IMAD.MOV.U32 R2, RZ, RZ, R6 ;  /* 0x000000ffff027224 */ /* 0x000fe200078e0006 */
[----:B------:R-:W-:Y:S01]  /*3a60*/  I2I.S8.S32.SAT R0, R0 ;  /* 0x0000000000007238 */ /* 0x000fe20000001000 */
[----:B------:R-:W-:Y:S02]  /*3a70*/  IMAD.MOV.U32 R6, RZ, RZ, R18 ;  /* 0x000000ffff067224 */ /* 0x000fe400078e0012 */
[----:B------:R-:W-:Y:S01]  /*3a80*/  IMAD.MOV.U32 R11, RZ, RZ, R16 ;  /* 0x000000ffff0b7224 */ /* 0x000fe200078e0010 */
[----:B------:R-:W-:-:S02]  /*3a90*/  PRMT R0, R0, 0x8880, RZ ;  /* 0x0000888000007816 */ /* 0x000fc400000000ff */
[----:B------:R-:W-:Y:S02]  /*3aa0*/  PRMT R6, R6, 0x3340, R13 ;  /* 0x0000334006067816 */ /* 0x000fe4000000000d */
[----:B------:R-:W-:Y:S02]  /*3ab0*/  PRMT R0, R0, 0x3340, R7 ;  /* 0x0000334000007816 */ /* 0x000fe40000000007 */
[----:B------:R-:W-:Y:S02]  /*3ac0*/  PRMT R11, R2, 0x3340, R11 ;  /* 0x00003340020b7816 */ /* 0x000fe4000000000b */
[----:B------:R-:W-:Y:S01]  /*3ad0*/  PRMT R13, R14, 0x5410, R17 ;  /* 0x000054100e0d7816 */ /* 0x000fe20000000011 */
[----:B------:R-:W-:Y:S01]  /*3ae0*/  IMAD.WIDE.U32 R16, R5, 0x20, R22 ;  /* 0x0000002005107825 */ /* 0x000fe200078e0016 */
[----:B------:R-:W-:Y:S02]  /*3af0*/  PRMT R15, R6, 0x5410, R19 ;  /* 0x00005410060f7816 */ /* 0x000fe40000000013 */
[----:B------:R-:W-:Y:S01]  /*3b00*/  PRMT R14, R0, 0x5410, R11 ;  /* 0x00005410000e7816 */ /* 0x000fe2000000000b */
[----:B------:R-:W-:-:S05]  /*3b10*/  IMAD.WIDE.U32 R6, R3, 0x10, R8 ;  /* 0x0000001003067825 */ /* 0x000fca00078e0008 */
[----:B------:R0:W-:Y:S04]  /*3b20*/  STG.E.128 desc[UR22][R6.64], R12 ;  /* 0x0000000c06007986 */ /* 0x0001e8000c101d16 */
[----:B------:R-:W2:Y:S02]  /*3b30*/  LDG.E.ENL2.256 R16, R24, desc[UR22][R16.64] ;  /* 0xfe0000161018797e */ /* 0x000ea40008121910 */
[--C-:B--2---:R-:W-:Y:S02]  /*3b40*/  HADD2.F32 R0, -RZ, R24.reuse.H0_H0 ;  /* 0x20000018ff007230 */ /* 0x104fe40000004100 */
[----:B------:R-:W-:Y:S02]  /*3b50*/  HADD2.F32 R24, -RZ, R24.H1_H1 ;  /* 0x30000018ff187230 */ /* 0x000fe40000004100 */
[----:B------:R-:W-:-:S02]  /*3b60*/  HADD2.F32 R2, -RZ, R25.H0_H0 ;  /* 0x20000019ff027230 */ /* 0x000fc40000004100 */
[----:B------:R-:W-:Y:S01]  /*3b70*/  FMUL.FTZ R0, R0, UR4 ;  /* 0x0000000400007c20 */ /* 0x000fe20008410000 */
[----:B------:R-:W-:Y:S02]  /*3b80*/  HADD2.F32 R25, -RZ, R25.H1_H1 ;  /* 0x30000019ff197230 */ /* 0x000fe40000004100 */
[----:B------:R-:W-:Y:S01]  /*3b90*/  FMUL.FTZ R4, R24, UR4 ;  /* 0x0000000418047c20 */ /* 0x000fe20008410000 */
[--C-:B0-----:R-:W-:Y:S01]  /*3ba0*/  HADD2.F32 R6, -RZ, R26.reuse.H0_H0 ;  /* 0x2000001aff067230 */ /* 0x101fe20000004100 */
[----:B------:R0:W1:Y:S01]  /*3bb0*/  F2I.NTZ R20, R0 ;  /* 0x0000000000147305 */ /* 0x0000620000203100 */
[----:B------:R-:W-:Y:S02]  /*3bc0*/  HADD2.F32 R26, -RZ, R26.H1_H1 ;  /* 0x3000001aff1a7230 */ /* 0x000fe40000004100 */
[----:B------:R-:W-:Y:S01]  /*3bd0*/  FMUL.FTZ R14, R25, UR4 ;  /* 0x00000004190e7c20 */ /* 0x000fe20008410000 */
[----:B------:R-:W-:Y:S01]  /*3be0*/  FMUL.FTZ R2, R2, UR4 ;  /* 0x0000000402027c20 */ /* 0x000fe20008410000 */
[----:B------:R-:W-:Y:S01]  /*3bf0*/  FMUL.FTZ R6, R6, UR4 ;  /* 0x0000000406067c20 */ /* 0x000fe20008410000 */
[----:B------:R-:W-:-:S02]  /*3c00*/  HADD2.F32 R10, -RZ, R18.H0_H0 ;  /* 0x20000012ff0a7230 */ /* 0x000fc40000004100 */
[----:B------:R-:W-:Y:S01]  /*3c10*/  FMUL.FTZ R21, R26, UR4 ;  /* 0x000000041a157c20 */ /* 0x000fe20008410000 */
[----:B------:R-:W-:Y:S01]  /*3c20*/  HADD2.F32 R18, -RZ, R18.H1_H1 ;  /* 0x30000012ff127230 */ /* 0x000fe20000004100 */
[----:B------:R-:W2:Y:S01]  /*3c30*/  F2I.NTZ R4, R4 ;  /* 0x0000000400047305 */ /* 0x000ea20000203100 */
[--C-:B0-----:R-:W-:Y:S02]  /*3c40*/  HADD2.F32 R0, -RZ, R27.reuse.H0_H0 ;  /* 0x2000001bff007230 */ /* 0x101fe40000004100 */
[----:B------:R-:W-:Y:S01]  /*3c50*/  FMUL.FTZ R11, R10, UR4 ;  /* 0x000000040a0b7c20 */ /* 0x000fe20008410000 */
[----:B------:R-:W-:Y:S02]  /*3c60*/  HADD2.F32 R27, -RZ, R27.H1_H1 ;  /* 0x3000001bff1b7230 */ /* 0x000fe40000004100 */
[----:B------:R-:W-:Y:S01]  /*3c70*/  FMUL.FTZ R10, R18, UR4 ;  /* 0x00000004120a7c20 */ /* 0x000fe20008410000 */
[----:B------:R-:W-:Y:S02]  /*3c80*/  HADD2.F32 R12, -RZ, R19.H0_H0 ;  /* 0x20000013ff0c7230 */ /* 0x000fe40000004100 */
[----:B------:R-:W-:Y:S01]  /*3c90*/  FMUL.FTZ R26, R0, UR4 ;  /* 0x00000004001a7c20 */ /* 0x000fe20008410000 */
[--C-:B------:R-:W-:Y:S01]  /*3ca0*/  HADD2.F32 R0, -RZ, R16.reuse.H0_H0 ;  /* 0x20000010ff007230 */ /* 0x100fe20000004100 */
[----:B------:R0:W3:Y:S01]  /*3cb0*/  F2I.NTZ R15, R2 ;  /* 0x00000002000f7305 */ /* 0x0000e20000203100 */
[----:B------:R-:W-:-:S02]  /*3cc0*/  HADD2.F32 R16, -RZ, R16.H1_H1 ;  /* 0x30000010ff107230 */ /* 0x000fc40000004100 */
[----:B------:R-:W-:Y:S01]  /*3cd0*/  FMUL.FTZ R25, R27, UR4 ;  /* 0x000000041b197c20 */ /* 0x000fe20008410000 */
[----:B------:R-:W-:Y:S02]  /*3ce0*/  HADD2.F32 R19, -RZ, R19.H1_H1 ;  /* 0x30000013ff137230 */ /* 0x000fe40000004100 */
[----:B------:R-:W-:Y:S01]  /*3cf0*/  FMUL.FTZ R13, R12, UR4 ;  /* 0x000000040c0d7c20 */ /* 0x000fe20008410000 */
[----:B------:R-:W-:Y:S01]  /*3d00*/  FMUL.FTZ R0, R0, UR4 ;  /* 0x0000000400007c20 */ /* 0x000fe20008410000 */
[----:B-1----:R-:W-:Y:S01]  /*3d10*/  VIADD R20, R20, UR5 ;  /* 0x0000000514147c36 */ /* 0x002fe20008000000 */
[----:B------:R-:W1:Y:S01]  /*3d20*/  F2I.NTZ R14, R14 ;  /* 0x0000000e000e7305 */ /* 0x000e620000203100 */
[----:B0-----:R-:W-:Y:S01]  /*3d30*/  FMUL.FTZ R2, R16, UR4 ;  /* 0x0000000410027c20 */ /* 0x001fe20008410000 */
[----:B------:R-:W-:Y:S01]  /*3d40*/  FMUL.FTZ R12, R19, UR4 ;  /* 0x00000004130c7c20 */ /* 0x000fe20008410000 */
[----:B--2---:R-:W-:Y:S01]  /*3d50*/  VIADD R4, R4, UR5 ;  /* 0x0000000504047c36 */ /* 0x004fe20008000000 */
[----:B------:R-:W-:-:S02]  /*3d60*/  I2I.S8.S32.SAT R20, R20 ;  /* 0x0000001400147238 */ /* 0x000fc40000001000 */
[----:B---3--:R-:W-:Y:S02]  /*3d70*/  IADD3 R15, PT, PT, R15, UR5, RZ ;  /* 0x000000050f0f7c10 */ /* 0x008fe4000fffe0ff */
[----:B------:R0:W2:Y:S01]  /*3d80*/  F2I.NTZ R24, R6 ;  /* 0x0000000600187305 */ /* 0x0000a20000203100 */
[----:B------:R-:W-:Y:S02]  /*3d90*/  I2I.S8.S32.SAT R4, R4 ;  /* 0x0000000400047238 */ /* 0x000fe40000001000 */
[----:B------:R-:W-:Y:S02]  /*3da0*/  I2I.S8.S32.SAT R15, R15 ;  /* 0x0000000f000f7238 */ /* 0x000fe40000001000 */
[----:B------:R-:W-:Y:S01]  /*3db0*/  PRMT R20, R20, 0x8880, RZ ;  /* 0x0000888014147816 */ /* 0x000fe200000000ff */
[----:B-1----:R-:W-:Y:S02]  /*3dc0*/  VIADD R14, R14, UR5 ;  /* 0x000000050e0e7c36 */ /* 0x002fe40008000000 */
[----:B------:R-:W1:Y:S01]  /*3dd0*/  F2I.NTZ R26, R26 ;  /* 0x0000001a001a7305 */ /* 0x000e620000203100 */
[--C-:B0-----:R-:W-:Y:S01]  /*3de0*/  HADD2.F32 R6, -RZ, R17.reuse.H0_H0 ;  /* 0x20000011ff067230 */ /* 0x101fe20000004100 */
[----:B------:R-:W-:Y:S01]  /*3df0*/  PRMT R16, R4, 0x8880, RZ ;  /* 0x0000888004107816 */ /* 0x000fe200000000ff */
[----:B------:R-:W-:Y:S01]  /*3e00*/  HADD2.F32 R17, -RZ, R17.H1_H1 ;  /* 0x30000011ff117230 */ /* 0x000fe20000004100 */
[----:B------:R-:W-:Y:S01]  /*3e10*/  I2I.S8.S32.SAT R14, R14 ;  /* 0x0000000e000e7238 */ /* 0x000fe20000001000 */
[----:B------:R-:W-:-:S02]  /*3e20*/  IMAD.MOV.U32 R4, RZ, RZ, R20 ;  /* 0x000000ffff047224 */ /* 0x000fc400078e0014 */
[----:B------:R-:W-:Y:S01]  /*3e30*/  FMUL.FTZ R6, R6, UR4 ;  /* 0x0000000406067c20 */ /* 0x000fe20008410000 */
[----:B--2---:R-:W-:Y:S01]  /*3e40*/  VIADD R24, R24, UR5 ;  /* 0x0000000518187c36 */ /* 0x004fe20008000000 */
[----:B------:R-:W0:Y:S01]  /*3e50*/  F2I.NTZ R21, R21 ;  /* 0x0000001500157305 */ /* 0x000e220000203100 */
[----:B------:R-:W-:Y:S01]  /*3e60*/  FMUL.FTZ R7, R17, UR4 ;  /* 0x0000000411077c20 */ /* 0x000fe20008410000 */
[----:B------:R-:W-:Y:S01]  /*3e70*/  PRMT R17, R15, 0x8880, RZ ;  /* 0x000088800f117816 */ /* 0x000fe200000000ff */
[----:B------:R-:W-:Y:S01]  /*3e80*/  IMAD.MOV.U32 R15, RZ, RZ, R16 ;  /* 0x000000ffff0f7224 */ /* 0x000fe200078e0010 */
[----:B------:R-:W-:Y:S02]  /*3e90*/  I2I.S8.S32.SAT R24, R24 ;  /* 0x0000001800187238 */ /* 0x000fe40000001000 */
[----:B------:R-:W-:Y:S01]  /*3ea0*/  PRMT R18, R14, 0x8880, RZ ;  /* 0x000088800e127816 */ /* 0x000fe200000000ff */
[----:B-1----:R-:W-:Y:S01]  /*3eb0*/  VIADD R26, R26, UR5 ;  /* 0x000000051a1a7c36 */ /* 0x002fe20008000000 */
[----:B------:R-:W1:Y:S01]  /*3ec0*/  F2I.NTZ R25, R25 ;  /* 0x0000001900197305 */ /* 0x000e620000203100 */
[----:B------:R-:W-:Y:S01]  /*3ed0*/  PRMT R24, R24, 0x8880, RZ ;  /* 0x0000888018187816 */ /* 0x000fe200000000ff */
[----:B------:R-:W-:Y:S01]  /*3ee0*/  IMAD.MOV.U32 R14, RZ, RZ, R17 ;  /* 0x000000ffff0e7224 */ /* 0x000fe200078e0011 */
[----:B------:R-:W-:Y:S01]  /*3ef0*/  PRMT R4, R4, 0x3340, R15 ;  /* 0x0000334004047816 */ /* 0x000fe2000000000f */
[----:B------:R-:W-:Y:S01]  /*3f00*/  IMAD.MOV.U32 R17, RZ, RZ, R18 ;  /* 0x000000ffff117224 */ /* 0x000fe200078e0012 */
[----:B------:R-:W-:Y:S01]  /*3f10*/  I2I.S8.S32.SAT R26, R26 ;  /* 0x0000001a001a7238 */ /* 0x000fe20000001000 */
[----:B------:R-:W-:-:S02]  /*3f20*/  IMAD.MOV.U32 R16, RZ, RZ, R24 ;  /* 0x000000ffff107224 */ /* 0x000fc400078e0018 */
[----:B------:R-:W2:Y:S01]  /*3f30*/  F2I.NTZ R2, R2 ;  /* 0x0000000200027305 */ /* 0x000ea20000203100 */
[----:B0-----:R-:W-:Y:S01]  /*3f40*/  VIADD R21, R21, UR5 ;  /* 0x0000000515157c36 */ /* 0x001fe20008000000 */
[----:B------:R-:W-:Y:S02]  /*3f50*/  PRMT R26, R26, 0x8880, RZ ;  /* 0x000088801a1a7816 */ /* 0x000fe400000000ff */
[----:B------:R-:W-:Y:S02]  /*3f60*/  PRMT R15, R14, 0x3340, R17 ;  /* 0x000033400e0f7816 */ /* 0x000fe40000000011 */
[----:B------:R-:W-:Y:S01]  /*3f70*/  I2I.S8.S32.SAT R21, R21 ;  /* 0x0000001500157238 */ /* 0x000fe20000001000 */
[----:B-1----:R-:W-:Y:S01]  /*3f80*/  VIADD R25, R25, UR5 ;  /* 0x0000000519197c36 */ /* 0x002fe20008000000 */
[----:B------:R-:W0:Y:S01]  /*3f90*/  F2I.NTZ R10, R10 ;  /* 0x0000000a000a7305 */ /* 0x000e220000203100 */
[----:B------:R-:W-:Y:S02]  /*3fa0*/  MOV R18, R26 ;  /* 0x0000001a00127202 */ /* 0x000fe40000000f00 */
[----:B------:R-:W-:-:S02]  /*3fb0*/  PRMT R19, R21, 0x8880, RZ ;  /* 0x0000888015137816 */ /* 0x000fc400000000ff */
[----:B------:R-:W-:Y:S01]  /*3fc0*/  I2I.S8.S32.SAT R25, R25 ;  /* 0x0000001900197238 */ /* 0x000fe20000001000 */
[----:B--2---:R-:W-:Y:S02]  /*3fd0*/  VIADD R2, R2, UR5 ;  /* 0x0000000502027c36 */ /* 0x004fe40008000000 */
[----:B------:R-:W1:Y:S01]  /*3fe0*/  F2I.NTZ R6, R6 ;  /* 0x0000000600067305 */ /* 0x000e620000203100 */
[----:B------:R-:W-:Y:S02]  /*3ff0*/  PRMT R21, R25, 0x8880, RZ ;  /* 0x0000888019157816 */ /* 0x000fe400000000ff */
[----:B------:R-:W-:Y:S02]  /*4000*/  PRMT R14, R16, 0x3340, R19 ;  /* 0x00003340100e7816 */ /* 0x000fe40000000013 */
        /* <DEDUP_REMOVED lines=9> */
[----:B------:R-:W-:Y:S01]  /*40a0*/  I2I.S8.S32.SAT R6, R6 ;  /* 0x0000000600067238 */ /* 0x000fe20000001000 */
[----:B0-----:R-:W-:-:S04]  /*40b0*/  VIADD R13, R13, UR5 ;  /* 0x000000050d0d7c36 */ /* 0x001fc80008000000 */
        /* <DEDUP_REMOVED lines=9> */
[----:B------:R-:W2:Y:S01]  /*4150*/  F2I.NTZ R0, R0 ;  /* 0x0000000000007305 */ /* 0x000ea20000203100 */
[----:B0-----:R-:W-:Y:S01]  /*4160*/  VIADD R12, R12, UR5 ;  /* 0x000000050c0c7c36 */ /* 0x001fe20008000000 */
[----:B------:R-:W-:-:S04]  /*4170*/  PRMT R18, R11, 0x8880, RZ ;  /* 0x000088800b127816 */ /* 0x000fc800000000ff */
[----:B------:R-:W-:Y:S01]  /*4180*/  I2I.S8.S32.SAT R12, R12 ;  /* 0x0000000c000c7238 */ /* 0x000fe20000001000 */
[----:B-1----:R-:W-:-:S03]  /*4190*/  VIADD R7, R7, UR5 ;  /* 0x0000000507077c36 */ /* 0x002fc60008000000 */
[----:B------:R-:W-:Y:S02]  /*41a0*/  PRMT R12, R12, 0x8880, RZ ;  /* 0x000088800c0c7816 */ /* 0x000fe400000000ff */
[----:B------:R-:W-:Y:S01]  /*41b0*/  I2I.S8.S32.SAT R7, R7 ;  /* 0x0000000700077238 */ /* 0x000fe20000001000 */
[----:B--2---:R-:W-:-:S03]  /*41c0*/  VIADD R0, R0, UR5 ;  /* 0x0000000500007c36 */ /* 0x004fc60008000000 */
[----:B------:R-:W-:Y:S01]  /*41d0*/  PRMT R16, R7, 0x8880, RZ ;  /* 0x0000888007107816 */ /* 0x000fe200000000ff */
[----:B------:R-:W-:Y:S02]  /*41e0*/  IMAD.MOV.U32 R7, RZ, RZ, R2 ;  /* 0x000000ffff077224 */ /* 0x000fe400078e0002 */
[----:B------:R-:W-:Y:S01]  /*41f0*/  IMAD.MOV.U32 R2, RZ, RZ, R6 ;  /* 0x000000ffff027224 */ /* 0x000fe200078e0006 */
[----:B------:R-:W-:Y:S01]  /*4200*/  I2I.S8.S32.SAT R0, R0 ;  /* 0x0000000000007238 */ /* 0x000fe20000001000 */
[----:B------:R-:W-:Y:S01]  /*4210*/  IMAD.MOV.U32 R6, RZ, RZ, R18 ;  /* 0x000000ffff067224 */ /* 0x000fe200078e0012 */
[----:B------:R-:W-:Y:S01]  /*4220*/  MOV R11, R16 ;  /* 0x00000010000b7202 */ /* 0x000fe20000000f00 */
[----:B------:R-:W-:Y:S01]  /*4230*/  IMAD.MOV.U32 R19, RZ, RZ, R12 ;  /* 0x000000ffff137224 */ /* 0x000fe200078e000c */
[----:B------:R-:W-:Y:S02]  /*4240*/  PRMT R0, R0, 0x8880, RZ ;  /* 0x0000888000007816 */ /* 0x000fe400000000ff */
        /* <DEDUP_REMOVED lines=16> */
.L_x_107:
        /* <DEDUP_REMOVED lines=14> */
[----:B------:R-:W-:Y:S02]  /*4430*/  USHF.L.U32 UR6, UR20, 0x1, URZ ;  /* 0x0000000114067899 */ /* 0x000fe400080006ff */
[----:B----4-:R-:W-:Y:S01]  /*4440*/  IADD3 R4, P2, P3, R16, UR20, R5 ;  /* 0x0000001410047c10 */ /* 0x010fe2000fb5e005 */
[----:B------:R-:W-:Y:S01]  /*4450*/  USHF.L.U64.HI UR7, UR20, 0x1, UR8 ;  /* 0x0000000114077899 */ /* 0x000fe20008010208 */
[----:B------:R-:W-:Y:S02]  /*4460*/  IMAD.MOV.U32 R10, RZ, RZ, R3 ;  /* 0x000000ffff0a7224 */ /* 0x000fe400078e0003 */
[----:B------:R-:W-:Y:S02]  /*4470*/  IADD3.X R17, PT, PT, R17, UR8, RZ, P2, P3 ;  /* 0x0000000811117c10 */ /* 0x000fe400097e64ff */
[----:B------:R-:W-:-:S04]  /*4480*/  LEA R6, P4, R5, UR6, 0x1 ;  /* 0x0000000605067c11 */ /* 0x000fc8000f8808ff */
[----:B------:R-:W-:Y:S02]  /*4490*/  IADD3 R6, P5, PT, R6, UR18, RZ ;  /* 0x0000001206067c10 */ /* 0x000fe4000ffbe0ff */
[----:B------:R-:W-:-:S04]  /*44a0*/  LEA.HI.X R7, R5, UR7, RZ, 0x1, P4 ;  /* 0x0000000705077c11 */ /* 0x000fc8000a0f0cff */
[----:B------:R-:W-:-:S07]  /*44b0*/  IADD3.X R7, PT, PT, R7, UR19, RZ, P5, !PT ;  /* 0x0000001307077c10 */ /* 0x000fce000affe4ff */
.L_x_113:
[----:B0-----:R0:W2:Y:S01]  /*44c0*/  LDG.E.U16 R12, desc[UR22][R6.64] ;  /* 0x00000016060c7981 */ /* 0x0010a2000c1e1500 */
[----:B------:R-:W-:Y:S01]  /*44d0*/  MOV R15, R17 ;  /* 0x00000011000f7202 */ /* 0x000fe20000000f00 */
[----:B------:R-:W-:Y:S02]  /*44e0*/  VIADD R10, R10, UR17 ;  /* 0x000000110a0a7c36 */ /* 0x000fe40008000000 */
[----:B------:R-:W-:-:S03]  /*44f0*/  IMAD.U32 R25, RZ, RZ, UR17 ;  /* 0x00000011ff197e24 */ /* 0x000fc6000f8e00ff */
[----:B------:R-:W-:Y:S01]  /*4500*/  ISETP.GE.AND P2, PT, R10, R13, PT ;  /* 0x0000000d0a00720c */ /* 0x000fe20003f46270 */
[----:B0-----:R-:W-:-:S04]  /*4510*/  IMAD.WIDE.U32 R6, R25, 0x2, R6 ;  /* 0x0000000219067825 */ /* 0x001fc800078e0006 */
[----:B--2---:R-:W-:-:S05]  /*4520*/  HADD2.F32 R12, -RZ, R12.H0_H0 ;  /* 0x2000000cff0c7230 */ /* 0x004fca0000004100 */
        /* <DEDUP_REMOVED lines=10> */
.L_x_112:
[----:B------:R-:W-:Y:S05]  /*45d0*/  BSYNC.RECONVERGENT B0 ;  /* 0x0000000000007941 */ /* 0x000fea0003800200 */
.L_x_111:
        /* <DEDUP_REMOVED lines=23> */
[----:B------:R-:W-:Y:S01]  /*4750*/  @P0 VIADD R11, R11, -UR17 ;  /* 0x800000110b0b0c36 */ /* 0x000fe20008000000 */
[----:B------:R-:W-:-:S04]  /*4760*/  @P0 IADD3 R9, PT, PT, R9, 0x1, RZ ;  /* 0x0000000109090810 */ /* 0x000fc80007ffe0ff */
        /* <DEDUP_REMOVED lines=13> */
[--C-:B--2---:R-:W-:Y:S02]  /*4840*/  HADD2.F32 R4, -RZ, R8.reuse.H0_H0 ;  /* 0x20000008ff047230 */ /* 0x104fe40000004100 */
[----:B------:R-:W-:Y:S02]  /*4850*/  HADD2.F32 R17, -RZ, R8.H1_H1 ;  /* 0x30000008ff117230 */ /* 0x000fe40000004100 */
[--C-:B------:R-:W-:Y:S02]  /*4860*/  HADD2.F32 R18, -RZ, R9.reuse.H1_H1 ;  /* 0x30000009ff127230 */ /* 0x100fe40000004100 */
[----:B------:R-:W-:Y:S01]  /*4870*/  FMUL.FTZ R23, R4, UR4 ;  /* 0x0000000404177c20 */ /* 0x000fe20008410000 */
[----:B------:R-:W-:Y:S02]  /*4880*/  HADD2.F32 R4, -RZ, R9.H0_H0 ;  /* 0x20000009ff047230 */ /* 0x000fe40000004100 */
[----:B------:R-:W-:Y:S01]  /*4890*/  FMUL.FTZ R17, R17, UR4 ;  /* 0x0000000411117c20 */ /* 0x000fe20008410000 */
[----:B------:R-:W-:-:S02]  /*48a0*/  HADD2.F32 R9, -RZ, R10.H0_H0 ;  /* 0x2000000aff097230 */ /* 0x000fc40000004100 */
[----:B------:R-:W-:Y:S01]  /*48b0*/  FMUL.FTZ R8, R18, UR4 ;  /* 0x0000000412087c20 */ /* 0x000fe20008410000 */
[----:B------:R-:W-:Y:S01]  /*48c0*/  HADD2.F32 R10, -RZ, R10.H1_H1 ;  /* 0x3000000aff0a7230 */ /* 0x000fe20000004100 */
[----:B------:R0:W1:Y:S01]  /*48d0*/  F2I.NTZ R22, R17 ;  /* 0x0000001100167305 */ /* 0x0000620000203100 */
[----:B------:R-:W-:Y:S01]  /*48e0*/  FMUL.FTZ R4, R4, UR4 ;  /* 0x0000000404047c20 */ /* 0x000fe20008410000 */
[----:B------:R-:W-:Y:S01]  /*48f0*/  FMUL.FTZ R9, R9, UR4 ;  /* 0x0000000409097c20 */ /* 0x000fe20008410000 */
[--C-:B------:R-:W-:Y:S02]  /*4900*/  HADD2.F32 R19, -RZ, R13.reuse.H0_H0 ;  /* 0x2000000dff137230 */ /* 0x100fe40000004100 */
[----:B------:R-:W-:Y:S01]  /*4910*/  FMUL.FTZ R10, R10, UR4 ;  /* 0x000000040a0a7c20 */ /* 0x000fe20008410000 */
[----:B------:R-:W-:Y:S02]  /*4920*/  HADD2.F32 R24, -RZ, R13.H1_H1 ;  /* 0x3000000dff187230 */ /* 0x000fe40000004100 */
[----:B------:R-:W-:Y:S01]  /*4930*/  HADD2.F32 R25, -RZ, R14.H1_H1 ;  /* 0x3000000eff197230 */ /* 0x000fe20000004100 */
[----:B------:R-:W2:Y:S01]  /*4940*/  F2I.NTZ R23, R23 ;  /* 0x0000001700177305 */ /* 0x000ea20000203100 */
[----:B0-----:R-:W-:-:S02]  /*4950*/  HADD2.F32 R17, -RZ, R11.H0_H0 ;  /* 0x2000000bff117230 */ /* 0x001fc40000004100 */
[----:B------:R-:W-:Y:S01]  /*4960*/  FMUL.FTZ R13, R19, UR4 ;  /* 0x00000004130d7c20 */ /* 0x000fe20008410000 */
[----:B------:R-:W-:Y:S02]  /*4970*/  HADD2.F32 R11, -RZ, R11.H1_H1 ;  /* 0x3000000bff0b7230 */ /* 0x000fe40000004100 */
[----:B------:R-:W-:Y:S01]  /*4980*/  FMUL.FTZ R19, R24, UR4 ;  /* 0x0000000418137c20 */ /* 0x000fe20008410000 */
[----:B------:R-:W-:Y:S02]  /*4990*/  HADD2.F32 R24, -RZ, R14.H0_H0 ;  /* 0x2000000eff187230 */ /* 0x000fe40000004100 */
[----:B------:R-:W-:Y:S01]  /*49a0*/  FMUL.FTZ R26, R25, UR4 ;  /* 0x00000004191a7c20 */ /* 0x000fe20008410000 */
[----:B-1----:R-:W-:Y:S01]  /*49b0*/  VIADD R25, R22, UR5 ;  /* 0x0000000516197c36 */ /* 0x002fe20008000000 */
[----:B------:R-:W0:Y:S01]  /*49c0*/  F2I.NTZ R4, R4 ;  /* 0x0000000400047305 */ /* 0x000e220000203100 */
[----:B------:R-:W-:Y:S01]  /*49d0*/  FMUL.FTZ R11, R11, UR4 ;  /* 0x000000040b0b7c20 */ /* 0x000fe20008410000 */
[----:B------:R-:W-:Y:S01]  /*49e0*/  FMUL.FTZ R14, R24, UR4 ;  /* 0x00000004180e7c20 */ /* 0x000fe20008410000 */
[--C-:B------:R-:W-:Y:S01]  /*49f0*/  HADD2.F32 R18, -RZ, R12.reuse.H0_H0 ;  /* 0x2000000cff127230 */ /* 0x100fe20000004100 */
[----:B------:R-:W-:Y:S01]  /*4a00*/  I2I.S8.S32.SAT R25, R25 ;  /* 0x0000001900197238 */ /* 0x000fe20000001000 */
[----:B------:R-:W-:-:S02]  /*4a10*/  HADD2.F32 R12, -RZ, R12.H1_H1 ;  /* 0x3000000cff0c7230 */ /* 0x000fc40000004100 */
[----:B------:R-:W-:Y:S01]  /*4a20*/  FMUL.FTZ R17, R17, UR4 ;  /* 0x0000000411117c20 */ /* 0x000fe20008410000 */
[----:B--2---:R-:W-:Y:S01]  /*4a30*/  VIADD R23, R23, UR5 ;  /* 0x0000000517177c36 */ /* 0x004fe20008000000 */
[----:B------:R-:W1:Y:S01]  /*4a40*/  F2I.NTZ R8, R8 ;  /* 0x0000000800087305 */ /* 0x000e620000203100 */
[--C-:B------:R-:W-:Y:S01]  /*4a50*/  HADD2.F32 R27, -RZ, R15.reuse.H0_H0 ;  /* 0x2000000fff1b7230 */ /* 0x100fe20000004100 */
[----:B------:R-:W-:Y:S01]  /*4a60*/  PRMT R25, R25, 0x8880, RZ ;  /* 0x0000888019197816 */ /* 0x000fe200000000ff */
[----:B------:R-:W-:Y:S01]  /*4a70*/  FMUL.FTZ R12, R12, UR4 ;  /* 0x000000040c0c7c20 */ /* 0x000fe20008410000 */
[----:B------:R-:W-:Y:S01]  /*4a80*/  I2I.S8.S32.SAT R24, R23 ;  /* 0x0000001700187238 */ /* 0x000fe20000001000 */
[----:B------:R-:W-:Y:S01]  /*4a90*/  FMUL.FTZ R18, R18, UR4 ;  /* 0x0000000412127c20 */ /* 0x000fe20008410000 */
[----:B------:R-:W-:Y:S02]  /*4aa0*/  HADD2.F32 R23, -RZ, R15.H1_H1 ;  /* 0x3000000fff177230 */ /* 0x000fe40000004100 */
[----:B------:R-:W-:Y:S01]  /*4ab0*/  FMUL.FTZ R15, R27, UR4 ;  /* 0x000000041b0f7c20 */ /* 0x000fe20008410000 */
[----:B------:R-:W2:Y:S01]  /*4ac0*/  F2I.NTZ R9, R9 ;  /* 0x0000000900097305 */ /* 0x000ea20000203100 */
[----:B0-----:R-:W-:Y:S01]  /*4ad0*/  VIADD R4, R4, UR5 ;  /* 0x0000000504047c36 */ /* 0x001fe20008000000 */
[----:B------:R-:W-:Y:S01]  /*4ae0*/  PRMT R24, R24, 0x8880, RZ ;  /* 0x0000888018187816 */ /* 0x000fe200000000ff */
[----:B------:R-:W-:-:S03]  /*4af0*/  FMUL.FTZ R23, R23, UR4 ;  /* 0x0000000417177c20 */ /* 0x000fc60008410000 */
[----:B------:R-:W-:Y:S01]  /*4b00*/  I2I.S8.S32.SAT R4, R4 ;  /* 0x0000000400047238 */ /* 0x000fe20000001000 */
[----:B-1----:R-:W-:Y:S01]  /*4b10*/  VIADD R8, R8, UR5 ;  /* 0x0000000508087c36 */ /* 0x002fe20008000000 */
[----:B------:R-:W0:Y:S01]  /*4b20*/  F2I.NTZ R10, R10 ;  /* 0x0000000a000a7305 */ /* 0x000e220000203100 */
[----:B------:R-:W-:Y:S02]  /*4b30*/  PRMT R24, R24, 0x3340, R25 ;  /* 0x0000334018187816 */ /* 0x000fe40000000019 */
[----:B------:R-:W-:Y:S02]  /*4b40*/  PRMT R4, R4, 0x8880, RZ ;  /* 0x0000888004047816 */ /* 0x000fe400000000ff */
[----:B------:R-:W-:Y:S01]  /*4b50*/  I2I.S8.S32.SAT R8, R8 ;  /* 0x0000000800087238 */ /* 0x000fe20000001000 */
[----:B--2---:R-:W-:Y:S02]  /*4b60*/  VIADD R9, R9, UR5 ;  /* 0x0000000509097c36 */ /* 0x004fe40008000000 */
[----:B------:R-:W1:Y:S01]  /*4b70*/  F2I.NTZ R11, R11 ;  /* 0x0000000b000b7305 */ /* 0x000e620000203100 */
[----:B------:R-:W-:-:S02]  /*4b80*/  PRMT R8, R8, 0x8880, RZ ;  /* 0x0000888008087816 */ /* 0x000fc400000000ff */
[----:B------:R-:W-:Y:S01]  /*4b90*/  I2I.S8.S32.SAT R9, R9 ;  /* 0x0000000900097238 */ /* 0x000fe20000001000 */
[----:B0-----:R-:W-:-:S03]  /*4ba0*/  VIADD R10, R10, UR5 ;  /* 0x000000050a0a7c36 */ /* 0x001fc60008000000 */
[----:B------:R-:W-:Y:S01]  /*4bb0*/  PRMT R25, R9, 0x8880, RZ ;  /* 0x0000888009197816 */ /* 0x000fe200000000ff */
[----:B------:R-:W0:Y:S01]  /*4bc0*/  F2I.NTZ R17, R17 ;  /* 0x0000001100117305 */ /* 0x000e220000203100 */
[----:B------:R-:W-:Y:S01]  /*4bd0*/  IMAD.MOV.U32 R9, RZ, RZ, R4 ;  /* 0x000000ffff097224 */ /* 0x000fe200078e0004 */
[----:B------:R-:W-:Y:S01]  /*4be0*/  I2I.S8.S32.SAT R10, R10 ;  /* 0x0000000a000a7238 */ /* 0x000fe20000001000 */
[----:B------:R-:W-:Y:S01]  /*4bf0*/  IMAD.MOV.U32 R4, RZ, RZ, R8 ;  /* 0x000000ffff047224 */ /* 0x000fe200078e0008 */
[----:B-1----:R-:W-:Y:S01]  /*4c00*/  IADD3 R11, PT, PT, R11, UR5, RZ ;  /* 0x000000050b0b7c10 */ /* 0x002fe2000fffe0ff */
[----:B------:R-:W-:Y:S01]  /*4c10*/  IMAD.MOV.U32 R8, RZ, RZ, R25 ;  /* 0x000000ffff087224 */ /* 0x000fe200078e0019 */
[----:B------:R-:W-:Y:S02]  /*4c20*/  PRMT R10, R10, 0x8880, RZ ;  /* 0x000088800a0a7816 */ /* 0x000fe400000000ff */
[----:B------:R1:W2:Y:S01]  /*4c30*/  F2I.NTZ R22, R26 ;  /* 0x0000001a00167305 */ /* 0x0002a20000203100 */
[----:B------:R-:W-:-:S02]  /*4c40*/  I2I.S8.S32.SAT R11, R11 ;  /* 0x0000000b000b7238 */ /* 0x000fc40000001000 */
[----:B------:R-:W-:Y:S01]  /*4c50*/  PRMT R9, R9, 0x3340, R4 ;  /* 0x0000334009097816 */ /* 0x000fe20000000004 */
[----:B0-----:R-:W-:-:S04]  /*4c60*/  VIADD R17, R17, UR5 ;  /* 0x0000000511117c36 */ /* 0x001fc80008000000 */
[----:B------:R-:W0:Y:S01]  /*4c70*/  F2I.NTZ R12, R12 ;  /* 0x0000000c000c7305 */ /* 0x000e220000203100 */
[----:B-1----:R-:W-:Y:S01]  /*4c80*/  PRMT R26, R11, 0x8880, RZ ;  /* 0x000088800b1a7816 */ /* 0x002fe200000000ff */
[----:B------:R-:W-:Y:S01]  /*4c90*/  IMAD.MOV.U32 R11, RZ, RZ, R10 ;  /* 0x000000ffff0b7224 */ /* 0x000fe200078e000a */
[----:B------:R-:W-:-:S03]  /*4ca0*/  I2I.S8.S32.SAT R17, R17 ;  /* 0x0000001100117238 */ /* 0x000fc60000001000 */
[----:B------:R-:W-:Y:S01]  /*4cb0*/  IMAD.MOV.U32 R10, RZ, RZ, R26 ;  /* 0x000000ffff0a7224 */ /* 0x000fe200078e001a */
[----:B------:R-:W-:Y:S01]  /*4cc0*/  PRMT R4, R8, 0x3340, R11 ;  /* 0x0000334008047816 */ /* 0x000fe2000000000b */
[----:B------:R-:W1:Y:S01]  /*4cd0*/  F2I.NTZ R18, R18 ;  /* 0x0000001200127305 */ /* 0x000e620000203100 */
[----:B------:R-:W3:Y:S01]  /*4ce0*/  S2R R11, SR_TID.X ;  /* 0x00000000000b7919 */ /* 0x000ee20000002100 */
[----:B--2---:R-:W-:Y:S02]  /*4cf0*/  IADD3 R22, PT, PT, R22, UR5, RZ ;  /* 0x0000000516167c10 */ /* 0x004fe4000fffe0ff */
[----:B------:R-:W-:Y:S02]  /*4d00*/  PRMT R17, R17, 0x8880, RZ ;  /* 0x0000888011117816 */ /* 0x000fe400000000ff */
[----:B------:R-:W-:Y:S01]  /*4d10*/  I2I.S8.S32.SAT R22, R22 ;  /* 0x0000001600167238 */ /* 0x000fe20000001000 */
[----:B0-----:R-:W-:Y:S01]  /*4d20*/  VIADD R12, R12, UR5 ;  /* 0x000000050c0c7c36 */ /* 0x001fe20008000000 */
[----:B------:R-:W0:Y:S01]  /*4d30*/  F2I.NTZ R19, R19 ;  /* 0x0000001300137305 */ /* 0x000e220000203100 */
[----:B------:R-:W-:-:S02]  /*4d40*/  PRMT R17, R17, 0x3340, R10 ;  /* 0x0000334011117816 */ /* 0x000fc4000000000a */
[----:B------:R-:W-:Y:S02]  /*4d50*/  PRMT R22, R22, 0x8880, RZ ;  /* 0x0000888016167816 */ /* 0x000fe400000000ff */
        /* <DEDUP_REMOVED lines=11> */
[----:B------:R-:W-:Y:S02]  /*4e10*/  PRMT R19, R19, 0x8880, RZ ;  /* 0x0000888013137816 */ /* 0x000fe400000000ff */
[----:B------:R-:W-:Y:S01]  /*4e20*/  I2I.S8.S32.SAT R14, R14 ;  /* 0x0000000e000e7238 */ /* 0x000fe20000001000 */
[----:B0-----:R-:W-:-:S04]  /*4e30*/  VIADD R15, R15, UR5 ;  /* 0x000000050f0f7c36 */ /* 0x001fc80008000000 */
[----:B------:R-:W0:Y:S01]  /*4e40*/  F2I.NTZ R23, R23 ;  /* 0x0000001700177305 */ /* 0x000e220000203100 */
[----:B------:R-:W-:Y:S02]  /*4e50*/  PRMT R14, R14, 0x8880, RZ ;  /* 0x000088800e0e7816 */ /* 0x000fe400000000ff */
[----:B------:R-:W-:Y:S01]  /*4e60*/  I2I.S8.S32.SAT R15, R15 ;  /* 0x0000000f000f7238 */ /* 0x000fe20000001000 */
[----:B-1----:R-:W-:-:S03]  /*4e70*/  VIADD R13, R13, UR5 ;  /* 0x000000050d0d7c36 */ /* 0x002fc60008000000 */
[----:B------:R-:W-:Y:S01]  /*4e80*/  PRMT R18, R15, 0x8880, RZ ;  /* 0x000088800f127816 */ /* 0x000fe200000000ff */
[----:B------:R-:W-:Y:S02]  /*4e90*/  IMAD.MOV.U32 R15, RZ, RZ, R19 ;  /* 0x000000ffff0f7224 */ /* 0x000fe400078e0013 */
[----:B------:R-:W-:Y:S01]  /*4ea0*/  IMAD.MOV.U32 R19, RZ, RZ, R22 ;  /* 0x000000ffff137224 */ /* 0x000fe200078e0016 */
[----:B------:R-:W-:Y:S01]  /*4eb0*/  I2I.S8.S32.SAT R13, R13 ;  /* 0x0000000d000d7238 */ /* 0x000fe20000001000 */
[----:B0-----:R-:W-:-:S03]  /*4ec0*/  VIADD R23, R23, UR5 ;  /* 0x0000000517177c36 */ /* 0x001fc60008000000 */
[----:B------:R-:W-:Y:S01]  /*4ed0*/  PRMT R10, R13, 0x8880, RZ ;  /* 0x000088800d0a7816 */ /* 0x000fe200000000ff */
[----:B------:R-:W-:Y:S02]  /*4ee0*/  IMAD.MOV.U32 R13, RZ, RZ, R12 ;  /* 0x000000ffff0d7224 */ /* 0x000fe400078e000c */
[----:B------:R-:W-:Y:S01]  /*4ef0*/  IMAD.MOV.U32 R12, RZ, RZ, R14 ;  /* 0x000000ffff0c7224 */ /* 0x000fe200078e000e */
[----:B------:R-:W-:Y:S01]  /*4f00*/  I2I.S8.S32.SAT R23, R23 ;  /* 0x0000001700177238 */ /* 0x000fe20000001000 */
[----:B------:R-:W-:Y:S01]  /*4f10*/  IMAD.MOV.U32 R14, RZ, RZ, R18 ;  /* 0x000000ffff0e7224 */ /* 0x000fe200078e0012 */
[----:B------:R-:W-:Y:S02]  /*4f20*/  PRMT R13, R8, 0x3340, R13 ;  /* 0x00003340080d7816 */ /* 0x000fe4000000000d */
[----:B------:R-:W-:Y:S02]  /*4f30*/  PRMT R23, R23, 0x8880, RZ ;  /* 0x0000888017177816 */ /* 0x000fe400000000ff */
[----:B------:R-:W-:-:S02]  /*4f40*/  PRMT R10, R10, 0x3340, R15 ;  /* 0x000033400a0a7816 */ /* 0x000fc4000000000f */
[----:B------:R-:W-:Y:S01]  /*4f50*/  PRMT R19, R12, 0x3340, R19 ;  /* 0x000033400c137816 */ /* 0x000fe20000000013 */
[----:B---3--:R-:W-:Y:S01]  /*4f60*/  IMAD.U32 R12, R11, 0x10, R20 ;  /* 0x000000100b0c7824 */ /* 0x008fe200078e0014 */
[----:B------:R-:W-:Y:S02]  /*4f70*/  PRMT R14, R14, 0x3340, R23 ;  /* 0x000033400e0e7816 */ /* 0x000fe40000000017 */
[----:B------:R-:W-:Y:S02]  /*4f80*/  PRMT R8, R24, 0x5410, R9 ;  /* 0x0000541018087816 */ /* 0x000fe40000000009 */
[----:B------:R-:W-:Y:S02]  /*4f90*/  PRMT R10, R13, 0x5410, R10 ;  /* 0x000054100d0a7816 */ /* 0x000fe4000000000a */
[----:B------:R-:W-:Y:S01]  /*4fa0*/  PRMT R9, R4, 0x5410, R17 ;  /* 0x0000541004097816 */ /* 0x000fe20000000011 */
[----:B------:R-:W-:Y:S01]  /*4fb0*/  IMAD.MOV.U32 R4, RZ, RZ, R16 ;  /* 0x000000ffff047224 */ /* 0x000fe200078e0010 */
[----:B------:R-:W-:-:S02]  /*4fc0*/  LEA.HI.X R13, R5, R21, RZ, 0x4, P0 ;  /* 0x00000015050d7211 */ /* 0x000fc400000f24ff */
[----:B------:R-:W-:-:S05]  /*4fd0*/  PRMT R11, R19, 0x5410, R14 ;  /* 0x00005410130b7816 */ /* 0x000fca000000000e */
[----:B------:R1:W-:Y:S02]  /*4fe0*/  STG.E.128 desc[UR22][R12.64], R8 ;  /* 0x000000080c007986 */ /* 0x0003e4000c101d16 */
.L_x_117:
[----:B------:R-:W-:Y:S05]  /*4ff0*/  BSYNC.RECONVERGENT B1 ;  /* 0x0000000000017941 */ /* 0x000fea0003800200 */
.L_x_116:
[----:B------:R-:W-:Y:S05]  /*5000*/  @!P1 BRA `(.L_x_115) ;  /* 0x0000000c00ec9947 */ /* 0x000fea0003800000 */
[----:B------:R-:W-:-:S07]  /*5010*/  VIADD R5, R4, UR17 ;  /* 0x0000001104057c36 */ /* 0x000fce0008000000 */
.L_x_118:
[----:B-1----:R-:W-:-:S06]  /*5020*/  IMAD.WIDE.U32 R10, R4, 0x20, R6 ;  /* 0x00000020040a7825 */ /* 0x002fcc00078e0006 */
[----:B0-----:R-:W2:Y:S02]  /*5030*/  LDG.E.ENL2.256 R12, R8, desc[UR22][R10.64] ;  /* 0xfe0000160a08797e */ /* 0x001ea4000812190c */
[----:B--2---:R-:W-:Y:S02]  /*5040*/  HADD2.F32 R16, -RZ, R8.H0_H0 ;  /* 0x20000008ff107230 */ /* 0x004fe40000004100 */
[----:B------:R-:W-:Y:S02]  /*5050*/  HADD2.F32 R18, -RZ, R10.H1_H1 ;  /* 0x3000000aff127230 */ /* 0x000fe40000004100 */
[----:B------:R-:W-:Y:S02]  /*5060*/  HADD2.F32 R8, -RZ, R8.H1_H1 ;  /* 0x30000008ff087230 */ /* 0x000fe40000004100 */
[----:B------:R-:W-:Y:S01]  /*5070*/  FMUL.FTZ R16, R16, UR4 ;  /* 0x0000000410107c20 */ /* 0x000fe20008410000 */
[----:B------:R-:W-:Y:S02]  /*5080*/  HADD2.F32 R19, -RZ, R12.H1_H1 ;  /* 0x3000000cff137230 */ /* 0x000fe40000004100 */
[----:B------:R-:W-:Y:S01]  /*5090*/  HADD2.F32 R17, -RZ, R10.H0_H0 ;  /* 0x2000000aff117230 */ /* 0x000fe20000004100 */
[----:B------:R0:W1:Y:S01]  /*50a0*/  F2I.NTZ R23, R16 ;  /* 0x0000001000177305 */ /* 0x0000620000203100 */
[----:B------:R-:W-:Y:S01]  /*50b0*/  FMUL.FTZ R22, R8, UR4 ;  /* 0x0000000408167c20 */ /* 0x000fe20008410000 */
[----:B------:R-:W-:-:S02]  /*50c0*/  HADD2.F32 R8, -RZ, R9.H0_H0 ;  /* 0x20000009ff087230 */ /* 0x000fc40000004100 */
[----:B------:R-:W-:Y:S01]  /*50d0*/  FMUL.FTZ R10, R17, UR4 ;  /* 0x00000004110a7c20 */ /* 0x000fe20008410000 */
[----:B------:R-:W-:Y:S02]  /*50e0*/  HADD2.F32 R9, -RZ, R9.H1_H1 ;  /* 0x30000009ff097230 */ /* 0x000fe40000004100 */
[----:B------:R-:W-:Y:S01]  /*50f0*/  HADD2.F32 R17, -RZ, R11.H0_H0 ;  /* 0x2000000bff117230 */ /* 0x000fe20000004100 */
[----:B------:R-:W2:Y:S01]  /*5100*/  F2I.NTZ R22, R22 ;  /* 0x0000001600167305 */ /* 0x000ea20000203100 */
[----:B0-----:R-:W-:Y:S01]  /*5110*/  FMUL.FTZ R16, R18, UR4 ;  /* 0x0000000412107c20 */ /* 0x001fe20008410000 */
[----:B------:R-:W-:Y:S02]  /*5120*/  HADD2.F32 R18, -RZ, R12.H0_H0 ;  /* 0x2000000cff127230 */ /* 0x000fe40000004100 */
[----:B------:R-:W-:Y:S01]  /*5130*/  FMUL.FTZ R8, R8, UR4 ;  /* 0x0000000408087c20 */ /* 0x000fe20008410000 */
[----:B------:R-:W-:Y:S02]  /*5140*/  HADD2.F32 R24, -RZ, R13.H1_H1 ;  /* 0x3000000dff187230 */ /* 0x000fe40000004100 */
[----:B------:R-:W-:Y:S01]  /*5150*/  FMUL.FTZ R9, R9, UR4 ;  /* 0x0000000409097c20 */ /* 0x000fe20008410000 */
[----:B------:R-:W-:-:S02]  /*5160*/  HADD2.F32 R11, -RZ, R11.H1_H1 ;  /* 0x3000000bff0b7230 */ /* 0x000fc40000004100 */
[----:B------:R-:W-:Y:S01]  /*5170*/  FMUL.FTZ R12, R18, UR4 ;  /* 0x00000004120c7c20 */ /* 0x000fe20008410000 */
[----:B------:R-:W-:Y:S01]  /*5180*/  FMUL.FTZ R18, R19, UR4 ;  /* 0x0000000413127c20 */ /* 0x000fe20008410000 */
[----:B------:R-:W-:Y:S02]  /*5190*/  HADD2.F32 R19, -RZ, R13.H0_H0 ;  /* 0x2000000dff137230 */ /* 0x000fe40000004100 */
[----:B------:R-:W-:Y:S01]  /*51a0*/  FMUL.FTZ R17, R17, UR4 ;  /* 0x0000000411117c20 */ /* 0x000fe20008410000 */
[----:B------:R-:W-:Y:S01]  /*51b0*/  FMUL.FTZ R11, R11, UR4 ;  /* 0x000000040b0b7c20 */ /* 0x000fe20008410000 */
[----:B-1----:R-:W-:Y:S01]  /*51c0*/  IADD3 R23, PT, PT, R23, UR5, RZ ;  /* 0x0000000517177c10 */ /* 0x002fe2000fffe0ff */
[----:B------:R-:W0:Y:S01]  /*51d0*/  F2I.NTZ R8, R8 ;  /* 0x0000000800087305 */ /* 0x000e220000203100 */
[----:B------:R-:W-:Y:S01]  /*51e0*/  FMUL.FTZ R13, R19, UR4 ;  /* 0x00000004130d7c20 */ /* 0x000fe20008410000 */
[----:B------:R-:W-:Y:S01]  /*51f0*/  FMUL.FTZ R19, R24, UR4 ;  /* 0x0000000418137c20 */ /* 0x000fe20008410000 */
[----:B------:R-:W-:-:S02]  /*5200*/  HADD2.F32 R24, -RZ, R14.H0_H0 ;  /* 0x2000000eff187230 */ /* 0x000fc40000004100 */
[----:B------:R-:W-:Y:S02]  /*5210*/  HADD2.F32 R25, -RZ, R14.H1_H1 ;  /* 0x3000000eff197230 */ /* 0x000fe40000004100 */
[--C-:B------:R-:W-:Y:S01]  /*5220*/  HADD2.F32 R27, -RZ, R15.reuse.H0_H0 ;  /* 0x2000000fff1b7230 */ /* 0x100fe20000004100 */
[----:B------:R-:W1:Y:S01]  /*5230*/  F2I.NTZ R10, R10 ;  /* 0x0000000a000a7305 */ /* 0x000e620000203100 */
[----:B------:R-:W-:Y:S01]  /*5240*/  FMUL.FTZ R14, R24, UR4 ;  /* 0x00000004180e7c20 */ /* 0x000fe20008410000 */
[----:B------:R-:W-:Y:S01]  /*5250*/  I2I.S8.S32.SAT R24, R23 ;  /* 0x0000001700187238 */ /* 0x000fe20000001000 */
[----:B------:R-:W-:Y:S02]  /*5260*/  HADD2.F32 R23, -RZ, R15.H1_H1 ;  /* 0x3000000fff177230 */ /* 0x000fe40000004100 */
[----:B------:R-:W-:Y:S01]  /*5270*/  FMUL.FTZ R26, R25, UR4 ;  /* 0x00000004191a7c20 */ /* 0x000fe20008410000 */
[----:B------:R-:W-:Y:S01]  /*5280*/  FMUL.FTZ R15, R27, UR4 ;  /* 0x000000041b0f7c20 */ /* 0x000fe20008410000 */
[----:B--2---:R-:W-:Y:S01]  /*5290*/  VIADD R25, R22, UR5 ;  /* 0x0000000516197c36 */ /* 0x004fe20008000000 */
[----:B------:R-:W-:Y:S01]  /*52a0*/  PRMT R24, R24, 0x8880, RZ ;  /* 0x0000888018187816 */ /* 0x000fe200000000ff */
[----:B------:R-:W2:Y:S01]  /*52b0*/  F2I.NTZ R9, R9 ;  /* 0x0000000900097305 */ /* 0x000ea20000203100 */
[----:B------:R-:W-:Y:S01]  /*52c0*/  FMUL.FTZ R23, R23, UR4 ;  /* 0x0000000417177c20 */ /* 0x000fe20008410000 */
[----:B0-----:R-:W-:Y:S01]  /*52d0*/  VIADD R8, R8, UR5 ;  /* 0x0000000508087c36 */ /* 0x001fe20008000000 */
[----:B------:R-:W-:Y:S01]  /*52e0*/  I2I.S8.S32.SAT R25, R25 ;  /* 0x0000001900197238 */ /* 0x000fe20000001000 */
[----:B-1----:R-:W-:-:S04]  /*52f0*/  VIADD R10, R10, UR5 ;  /* 0x000000050a0a7c36 */ /* 0x002fc80008000000 */
[----:B------:R-:W0:Y:S01]  /*5300*/  F2I.NTZ R16, R16 ;  /* 0x0000001000107305 */ /* 0x000e220000203100 */
[----:B------:R-:W-:Y:S02]  /*5310*/  PRMT R25, R25, 0x8880, RZ ;  /* 0x0000888019197816 */ /* 0x000fe400000000ff */
[----:B------:R-:W-:Y:S02]  /*5320*/  I2I.S8.S32.SAT R8, R8 ;  /* 0x0000000800087238 */ /* 0x000fe40000001000 */
[----:B------:R-:W-:Y:S01]  /*5330*/  I2I.S8.S32.SAT R10, R10 ;  /* 0x0000000a000a7238 */ /* 0x000fe20000001000 */
[----:B--2---:R-:W-:Y:S02]  /*5340*/  VIADD R9, R9, UR5 ;  /* 0x0000000509097c36 */ /* 0x004fe40008000000 */
[----:B------:R-:W1:Y:S01]  /*5350*/  F2I.NTZ R17, R17 ;  /* 0x0000001100117305 */ /* 0x000e620000203100 */
[----:B------:R-:W-:Y:S02]  /*5360*/  PRMT R24, R24, 0x3340, R25 ;  /* 0x0000334018187816 */ /* 0x000fe40000000019 */
[----:B------:R-:W-:-:S02]  /*5370*/  PRMT R8, R8, 0x8880, RZ ;  /* 0x0000888008087816 */ /* 0x000fc400000000ff */
[----:B------:R-:W-:Y:S01]  /*5380*/  I2I.S8.S32.SAT R9, R9 ;  /* 0x0000000900097238 */ /* 0x000fe20000001000 */
[----:B0-----:R-:W-:Y:S02]  /*5390*/  VIADD R16, R16, UR5 ;  /* 0x0000000510107c36 */ /* 0x001fe40008000000 */
[----:B------:R-:W0:Y:S01]  /*53a0*/  F2I.NTZ R11, R11 ;  /* 0x0000000b000b7305 */ /* 0x000e220000203100 */
[----:B------:R-:W-:Y:S02]  /*53b0*/  PRMT R10, R10, 0x8880, RZ ;  /* 0x000088800a0a7816 */ /* 0x000fe400000000ff */
[----:B------:R-:W-:Y:S01]  /*53c0*/  PRMT R25, R9, 0x8880, RZ ;  /* 0x0000888009197816 */ /* 0x000fe200000000ff */
[----:B------:R-:W-:Y:S01]  /*53d0*/  IMAD.MOV.U32 R9, RZ, RZ, R8 ;  /* 0x000000ffff097224 */ /* 0x000fe200078e0008 */
[----:B------:R-:W-:Y:S01]  /*53e0*/  I2I.S8.S32.SAT R16, R16 ;  /* 0x0000001000107238 */ /* 0x000fe20000001000 */
[----:B-1----:R-:W-:Y:S02]  /*53f0*/  VIADD R17, R17, UR5 ;  /* 0x0000000511117c36 */ /* 0x002fe40008000000 */
[----:B------:R1:W2:Y:S01]  /*5400*/  F2I.NTZ R22, R26 ;  /* 0x0000001a00167305 */ /* 0x0002a20000203100 */
[----:B------:R-:W-:Y:S01]  /*5410*/  PRMT R16, R16, 0x8880, RZ ;  /* 0x0000888010107816 */ /* 0x000fe200000000ff */
[----:B------:R-:W-:Y:S01]  /*5420*/  IMAD.MOV.U32 R8, RZ, RZ, R25 ;  /* 0x000000ffff087224 */ /* 0x000fe200078e0019 */
[----:B------:R-:W-:Y:S01]  /*5430*/  I2I.S8.S32.SAT R17, R17 ;  /* 0x0000001100117238 */ /* 0x000fe20000001000 */
[----:B0-----:R-:W-:-:S04]  /*5440*/  VIADD R11, R11, UR5 ;  /* 0x000000050b0b7c36 */ /* 0x001fc80008000000 */
[----:B------:R-:W0:Y:S01]  /*5450*/  F2I.NTZ R12, R12 ;  /* 0x0000000c000c7305 */ /* 0x000e220000203100 */
[----:B-1----:R-:W-:Y:S01]  /*5460*/  PRMT R26, R17, 0x8880, RZ ;  /* 0x00008880111a7816 */ /* 0x002fe200000000ff */
[----:B------:R-:W-:Y:S01]  /*5470*/  IMAD.MOV.U32 R17, RZ, RZ, R10 ;  /* 0x000000ffff117224 */ /* 0x000fe200078e000a */
[----:B------:R-:W-:Y:S02]  /*5480*/  MOV R10, R16 ;  /* 0x00000010000a7202 */ /* 0x000fe40000000f00 */
[----:B------:R-:W-:Y:S01]  /*5490*/  I2I.S8.S32.SAT R11, R11 ;  /* 0x0000000b000b7238 */ /* 0x000fe20000001000 */
[----:B--2---:R-:W-:Y:S02]  /*54a0*/  VIADD R22, R22, UR5 ;  /* 0x0000000516167c36 */ /* 0x004fe40008000000 */
[----:B------:R-:W1:Y:S01]  /*54b0*/  F2I.NTZ R13, R13 ;  /* 0x0000000d000d7305 */ /* 0x000e620000203100 */
[----:B------:R-:W-:Y:S01]  /*54c0*/  PRMT R27, R11, 0x8880, RZ ;  /* 0x000088800b1b7816 */ /* 0x000fe200000000ff */
[----:B------:R-:W-:Y:S01]  /*54d0*/  IMAD.MOV.U32 R11, RZ, RZ, R26 ;  /* 0x000000ffff0b7224 */ /* 0x000fe200078e001a */
[----:B------:R-:W-:-:S02]  /*54e0*/  PRMT R17, R17, 0x3340, R10 ;  /* 0x0000334011117816 */ /* 0x000fc4000000000a */
[----:B------:R-:W-:Y:S01]  /*54f0*/  I2I.S8.S32.SAT R22, R22 ;  /* 0x0000001600167238 */ /* 0x000fe20000001000 */
[----:B------:R-:W-:Y:S01]  /*5500*/  IMAD.MOV.U32 R16, RZ, RZ, R27 ;  /* 0x000000ffff107224 */ /* 0x000fe200078e001b */
[----:B------:R-:W-:Y:S01]  /*5510*/  PRMT R9, R9, 0x3340, R8 ;  /* 0x0000334009097816 */ /* 0x000fe20000000008 */
[----:B------:R-:W2:Y:S01]  /*5520*/  F2I.NTZ R18, R18 ;  /* 0x0000001200127305 */ /* 0x000ea20000203100 */
[----:B0-----:R-:W-:Y:S01]  /*5530*/  VIADD R12, R12, UR5 ;  /* 0x000000050c0c7c36 */ /* 0x001fe20008000000 */
[----:B------:R-:W-:Y:S02]  /*5540*/  PRMT R22, R22, 0x8880, RZ ;  /* 0x0000888016167816 */ /* 0x000fe400000000ff */
[----:B------:R-:W-:Y:S02]  /*5550*/  PRMT R8, R11, 0x3340, R16 ;  /* 0x000033400b087816 */ /* 0x000fe40000000010 */
[----:B------:R-:W-:Y:S01]  /*5560*/  I2I.S8.S32.SAT R12, R12 ;  /* 0x0000000c000c7238 */ /* 0x000fe20000001000 */
[----:B-1----:R-:W-:Y:S01]  /*5570*/  VIADD R13, R13, UR5 ;  /* 0x000000050d0d7c36 */ /* 0x002fe20008000000 */
[----:B------:R-:W0:Y:S01]  /*5580*/  F2I.NTZ R19, R19 ;  /* 0x0000001300137305 */ /* 0x000e220000203100 */
[----:B------:R-:W-:-:S02]  /*5590*/  PRMT R17, R17, 0x5410, R8 ;  /* 0x0000541011117816 */ /* 0x000fc40000000008 */
[----:B------:R-:W-:Y:S02]  /*55a0*/  PRMT R10, R12, 0x8880, RZ ;  /* 0x000088800c0a7816 */ /* 0x000fe400000000ff */
[----:B------:R-:W-:Y:S01]  /*55b0*/  I2I.S8.S32.SAT R13, R13 ;  /* 0x0000000d000d7238 */ /* 0x000fe20000001000 */
[----:B--2---:R-:W-:Y:S02]  /*55c0*/  VIADD R18, R18, UR5 ;  /* 0x0000000512127c36 */ /* 0x004fe40008000000 */
[----:B------:R-:W1:Y:S01]  /*55d0*/  F2I.NTZ R15, R15 ;  /* 0x0000000f000f7305 */ /* 0x000e620000203100 */
[----:B------:R-:W-:Y:S02]  /*55e0*/  PRMT R12, R13, 0x8880, RZ ;  /* 0x000088800d0c7816 */ /* 0x000fe400000000ff */
[----:B------:R-:W-:Y:S01]  /*55f0*/  I2I.S8.S32.SAT R18, R18 ;  /* 0x0000001200127238 */ /* 0x000fe20000001000 */
[----:B0-----:R-:W-:-:S04]  /*5600*/  VIADD R19, R19, UR5 ;  /* 0x0000000513137c36 */ /* 0x001fc80008000000 */
[----:B------:R-:W0:Y:S01]  /*5610*/  F2I.NTZ R14, R14 ;  /* 0x0000000e000e7305 */ /* 0x000e220000203100 */
[----:B------:R-:W-:Y:S02]  /*5620*/  PRMT R11, R18, 0x8880, RZ ;  /* 0x00008880120b7816 */ /* 0x000fe400000000ff */
[----:B------:R-:W-:Y:S02]  /*5630*/  I2I.S8.S32.SAT R19, R19 ;  /* 0x0000001300137238 */ /* 0x000fe40000001000 */
[----:B------:R-:W-:Y:S01]  /*5640*/  PRMT R10, R10, 0x3340, R11 ;  /* 0x000033400a0a7816 */ /* 0x000fe2000000000b */
[----:B-1----:R-:W-:Y:S02]  /*5650*/  VIADD R15, R15, UR5 ;  /* 0x000000050f0f7c36 */ /* 0x002fe40008000000 */
[----:B------:R-:W1:Y:S01]  /*5660*/  F2I.NTZ R23, R23 ;  /* 0x0000001700177305 */ /* 0x000e620000203100 */
[----:B------:R-:W-:Y:S02]  /*5670*/  PRMT R13, R19, 0x8880, RZ ;  /* 0x00008880130d7816 */ /* 0x000fe400000000ff */
[----:B------:R-:W-:-:S02]  /*5680*/  I2I.S8.S32.SAT R15, R15 ;  /* 0x0000000f000f7238 */ /* 0x000fc40000001000 */
[----:B------:R-:W-:Y:S01]  /*5690*/  PRMT R13, R12, 0x3340, R13 ;  /* 0x000033400c0d7816 */ /* 0x000fe2000000000d */
[----:B0-----:R-:W-:Y:S01]  /*56a0*/  VIADD R14, R14, UR5 ;  /* 0x000000050e0e7c36 */ /* 0x001fe20008000000 */
[----:B------:R-:W-:Y:S02]  /*56b0*/  PRMT R16, R15, 0x8880, RZ ;  /* 0x000088800f107816 */ /* 0x000fe400000000ff */
[----:B------:R-:W-:Y:S02]  /*56c0*/  MOV R15, R22 ;  /* 0x00000016000f7202 */ /* 0x000fe40000000f00 */
[----:B------:R-:W-:Y:S02]  /*56d0*/  I2I.S8.S32.SAT R14, R14 ;  /* 0x0000000e000e7238 */ /* 0x000fe40000001000 */
[----:B------:R-:W-:Y:S01]  /*56e0*/  PRMT R18, R10, 0x5410, R13 ;  /* 0x000054100a127816 */ /* 0x000fe2000000000d */
[----:B-1----:R-:W-:Y:S01]  /*56f0*/  VIADD R23, R23, UR5 ;  /* 0x0000000517177c36 */ /* 0x002fe20008000000 */
[----:B------:R-:W-:Y:S01]  /*5700*/  PRMT R14, R14, 0x8880, RZ ;  /* 0x000088800e0e7816 */ /* 0x000fe200000000ff */
[----:B------:R-:W-:-:S03]  /*5710*/  IMAD.WIDE.U32 R10, R5, 0x20, R6 ;  /* 0x00000020050a7825 */ /* 0x000fc600078e0006 */
[----:B------:R-:W-:Y:S02]  /*5720*/  I2I.S8.S32.SAT R23, R23 ;  /* 0x0000001700177238 */ /* 0x000fe40000001000 */
[----:B------:R-:W-:Y:S02]  /*5730*/  PRMT R14, R14, 0x3340, R15 ;  /* 0x000033400e0e7816 */ /* 0x000fe4000000000f */
[----:B------:R-:W-:-:S04]  /*5740*/  PRMT R19, R23, 0x8880, RZ ;  /* 0x0000888017137816 */ /* 0x000fc800000000ff */
[----:B------:R-:W-:Y:S02]  /*5750*/  PRMT R19, R16, 0x3340, R19 ;  /* 0x0000334010137816 */ /* 0x000fe40000000013 */
[----:B------:R-:W-:Y:S01]  /*5760*/  PRMT R16, R24, 0x5410, R9 ;  /* 0x0000541018107816 */ /* 0x000fe20000000009 */
[----:B------:R-:W-:Y:S01]  /*5770*/  IMAD.WIDE.U32 R24, R4, 0x10, R20 ;  /* 0x0000001004187825 */ /* 0x000fe200078e0014 */
[----:B------:R-:W-:-:S05]  /*5780*/  PRMT R19, R14, 0x5410, R19 ;  /* 0x000054100e137816 */ /* 0x000fca0000000013 */
[----:B------:R0:W-:Y:S04]  /*5790*/  STG.E.128 desc[UR22][R24.64], R16 ;  /* 0x0000001018007986 */ /* 0x0001e8000c101d16 */
[----:B------:R-:W2:Y:S02]  /*57a0*/  LDG.E.ENL2.256 R12, R8, desc[UR22][R10.64] ;  /* 0xfe0000160a08797e */ /* 0x000ea4000812190c */
[----:B--2---:R-:W-:Y:S02]  /*57b0*/  HADD2.F32 R22, -RZ, R8.H0_H0 ;  /* 0x20000008ff167230 */ /* 0x004fe40000004100 */
[----:B0-----:R-:W-:Y:S02]  /*57c0*/  HADD2.F32 R18, -RZ, R12.H0_H0 ;  /* 0x2000000cff127230 */ /* 0x001fe40000004100 */
[----:B------:R-:W-:-:S02]  /*57d0*/  HADD2.F32 R16, -RZ, R10.H0_H0 ;  /* 0x2000000aff107230 */ /* 0x000fc40000004100 */
[----:B------:R-:W-:Y:S01]  /*57e0*/  FMUL.FTZ R23, R22, UR4 ;  /* 0x0000000416177c20 */ /* 0x000fe20008410000 */
[----:B------:R-:W-:Y:S02]  /*57f0*/  HADD2.F32 R19, -RZ, R12.H1_H1 ;  /* 0x3000000cff137230 */ /* 0x000fe40000004100 */
[----:B------:R-:W-:Y:S01]  /*5800*/  FMUL.FTZ R12, R18, UR4 ;  /* 0x00000004120c7c20 */ /* 0x000fe20008410000 */
[----:B------:R-:W-:Y:S02]  /*5810*/  HADD2.F32 R8, -RZ, R8.H1_H1 ;  /* 0x30000008ff087230 */ /* 0x000fe40000004100 */
[----:B------:R-:W-:Y:S01]  /*5820*/  HADD2.F32 R17, -RZ, R10.H1_H1 ;  /* 0x3000000aff117230 */ /* 0x000fe20000004100 */
[----:B------:R-:W0:Y:S01]  /*5830*/  F2I.NTZ R23, R23 ;  /* 0x0000001700177305 */ /* 0x000e220000203100 */
[----:B------:R-:W-:Y:S01]  /*5840*/  FMUL.FTZ R10, R16, UR4 ;  /* 0x00000004100a7c20 */ /* 0x000fe20008410000 */
[----:B------:R-:W-:Y:S01]  /*5850*/  FMUL.FTZ R18, R19, UR4 ;  /* 0x0000000413127c20 */ /* 0x000fe20008410000 */
[----:B------:R-:W-:Y:S01]  /*5860*/  FMUL.FTZ R22, R8, UR4 ;  /* 0x0000000408167c20 */ /* 0x000fe20008410000 */
[----:B------:R-:W-:Y:S01]  /*5870*/  FMUL.FTZ R16, R17, UR4 ;  /* 0x0000000411107c20 */ /* 0x000fe20008410000 */
[----:B------:R-:W-:-:S02]  /*5880*/  HADD2.F32 R19, -RZ, R13.H0_H0 ;  /* 0x2000000dff137230 */ /* 0x000fc40000004100 */
[----:B------:R-:W-:Y:S01]  /*5890*/  HADD2.F32 R8, -RZ, R9.H0_H0 ;  /* 0x20000009ff087230 */ /* 0x000fe20000004100 */
[----:B------:R-:W1:Y:S01]  /*58a0*/  F2I.NTZ R10, R10 ;  /* 0x0000000a000a7305 */ /* 0x000e620000203100 */
[----:B------:R-:W-:Y:S02]  /*58b0*/  HADD2.F32 R17, -RZ, R11.H0_H0 ;  /* 0x2000000bff117230 */ /* 0x000fe40000004100 */
[----:B------:R-:W-:Y:S02]  /*58c0*/  HADD2.F32 R24, -RZ, R13.H1_H1 ;  /* 0x3000000dff187230 */ /* 0x000fe40000004100 */
[----:B------:R-:W-:Y:S01]  /*58d0*/  FMUL.FTZ R13, R19, UR4 ;  /* 0x00000004130d7c20 */ /* 0x000fe20008410000 */
[----:B------:R-:W-:Y:S02]  /*58e0*/  HADD2.F32 R9, -RZ, R9.H1_H1 ;  /* 0x30000009ff097230 */ /* 0x000fe40000004100 */
[----:B------:R-:W-:Y:S01]  /*58f0*/  FMUL.FTZ R8, R8, UR4 ;  /* 0x0000000408087c20 */ /* 0x000fe20008410000 */
[----:B------:R-:W-:-:S02]  /*5900*/  HADD2.F32 R11, -RZ, R11.H1_H1 ;  /* 0x3000000bff0b7230 */ /* 0x000fc40000004100 */
[----:B------:R-:W-:Y:S01]  /*5910*/  FMUL.FTZ R17, R17, UR4 ;  /* 0x0000000411117c20 */ /* 0x000fe20008410000 */
[----:B------:R-:W-:Y:S01]  /*5920*/  FMUL.FTZ R19, R24, UR4 ;  /* 0x0000000418137c20 */ /* 0x000fe20008410000 */
[----:B------:R-:W-:Y:S01]  /*5930*/  FMUL.FTZ R9, R9, UR4 ;  /* 0x0000000409097c20 */ /* 0x000fe20008410000 */
[--C-:B------:R-:W-:Y:S02]  /*5940*/  HADD2.F32 R24, -RZ, R14.reuse.H0_H0 ;  /* 0x2000000eff187230 */ /* 0x100fe40000004100 */
[----:B------:R-:W-:Y:S01]  /*5950*/  FMUL.FTZ R11, R11, UR4 ;  /* 0x000000040b0b7c20 */ /* 0x000fe20008410000 */
[----:B------:R-:W2:Y:S01]  /*5960*/  F2I.NTZ R22, R22 ;  /* 0x0000001600167305 */ /* 0x000ea20000203100 */
[----:B0-----:R-:W-:Y:S02]  /*5970*/  VIADD R23, R23, UR5 ;  /* 0x0000000517177c36 */ /* 0x001fe40008000000 */
[----:B------:R-:W-:Y:S02]  /*5980*/  HADD2.F32 R25, -RZ, R14.H1_H1 ;  /* 0x3000000eff197230 */ /* 0x000fe40000004100 */
[----:B------:R-:W-:Y:S01]  /*5990*/  FMUL.FTZ R14, R24, UR4 ;  /* 0x00000004180e7c20 */ /* 0x000fe20008410000 */
[--C-:B------:R-:W-:Y:S01]  /*59a0*/  HADD2.F32 R27, -RZ, R15.reuse.H0_H0 ;  /* 0x2000000fff1b7230 */ /* 0x100fe20000004100 */
[----:B------:R-:W-:Y:S01]  /*59b0*/  I2I.S8.S32.SAT R24, R23 ;  /* 0x0000001700187238 */ /* 0x000fe20000001000 */
[----:B------:R-:W-:Y:S01]  /*59c0*/  HADD2.F32 R23, -RZ, R15.H1_H1 ;  /* 0x3000000fff177230 */ /* 0x000fe20000004100 */
[----:B------:R-:W0:Y:S01]  /*59d0*/  F2I.NTZ R8, R8 ;  /* 0x0000000800087305 */ /* 0x000e220000203100 */
[----:B------:R-:W-:Y:S01]  /*59e0*/  FMUL.FTZ R26, R25, UR4 ;  /* 0x00000004191a7c20 */ /* 0x000fe20008410000 */
[----:B------:R-:W-:Y:S01]  /*59f0*/  FMUL.FTZ R15, R27, UR4 ;  /* 0x000000041b0f7c20 */ /* 0x000fe20008410000 */
[----:B------:R-:W-:Y:S01]  /*5a00*/  PRMT R24, R24, 0x8880, RZ ;  /* 0x0000888018187816 */ /* 0x000fe200000000ff */
[----:B------:R-:W-:Y:S01]  /*5a10*/  FMUL.FTZ R23, R23, UR4 ;  /* 0x0000000417177c20 */ /* 0x000fe20008410000 */
[----:B-1----:R-:W-:-:S02]  /*5a20*/  VIADD R10, R10, UR5 ;  /* 0x000000050a0a7c36 */ /* 0x002fc40008000000 */
[----:B--2---:R-:W-:Y:S01]  /*5a30*/  VIADD R25, R22, UR5 ;  /* 0x0000000516197c36 */ /* 0x004fe20008000000 */
[----:B------:R-:W1:Y:S02]  /*5a40*/  F2I.NTZ R16, R16 ;  /* 0x0000001000107305 */ /* 0x000e640000203100 */
[----:B------:R-:W-:Y:S02]  /*5a50*/  I2I.S8.S32.SAT R10, R10 ;  /* 0x0000000a000a7238 */ /* 0x000fe40000001000 */
[----:B------:R-:W-:Y:S02]  /*5a60*/  I2I.S8.S32.SAT R25, R25 ;  /* 0x0000001900197238 */ /* 0x000fe40000001000 */
[----:B------:R-:W-:Y:S01]  /*5a70*/  PRMT R10, R10, 0x8880, RZ ;  /* 0x000088800a0a7816 */ /* 0x000fe200000000ff */
[----:B0-----:R-:W-:Y:S01]  /*5a80*/  VIADD R8, R8, UR5 ;  /* 0x0000000508087c36 */ /* 0x001fe20008000000 */
[----:B------:R-:W0:Y:S01]  /*5a90*/  F2I.NTZ R17, R17 ;  /* 0x0000001100117305 */ /* 0x000e220000203100 */
[----:B------:R-:W-:-:S03]  /*5aa0*/  PRMT R25, R25, 0x8880, RZ ;  /* 0x0000888019197816 */ /* 0x000fc600000000ff */
[----:B------:R-:W-:Y:S02]  /*5ab0*/  I2I.S8.S32.SAT R8, R8 ;  /* 0x0000000800087238 */ /* 0x000fe40000001000 */
[----:B------:R-:W-:Y:S01]  /*5ac0*/  PRMT R24, R24, 0x3340, R25 ;  /* 0x0000334018187816 */ /* 0x000fe20000000019 */
[----:B-1----:R-:W-:Y:S01]  /*5ad0*/  VIADD R16, R16, UR5 ;  /* 0x0000000510107c36 */ /* 0x002fe20008000000 */
[----:B------:R-:W1:Y:S01]  /*5ae0*/  F2I.NTZ R9, R9 ;  /* 0x0000000900097305 */ /* 0x000e620000203100 */
[----:B------:R-:W-:-:S03]  /*5af0*/  PRMT R8, R8, 0x8880, RZ ;  /* 0x0000888008087816 */ /* 0x000fc600000000ff */
[----:B------:R-:W-:Y:S01]  /*5b00*/  I2I.S8.S32.SAT R16, R16 ;  /* 0x0000001000107238 */ /* 0x000fe20000001000 */
[----:B0-----:R-:W-:-:S03]  /*5b10*/  VIADD R17, R17, UR5 ;  /* 0x0000000511117c36 */ /* 0x001fc60008000000 */
        /* <DEDUP_REMOVED lines=9> */
[----:B------:R-:W-:Y:S01]  /*5bb0*/  PRMT R25, R9, 0x8880, RZ ;  /* 0x0000888009197816 */ /* 0x000fe200000000ff */
[----:B------:R-:W-:Y:S01]  /*5bc0*/  IMAD.MOV.U32 R9, RZ, RZ, R8 ;  /* 0x000000ffff097224 */ /* 0x000fe200078e0008 */
[----:B------:R-:W-:-:S03]  /*5bd0*/  I2I.S8.S32.SAT R11, R11 ;  /* 0x0000000b000b7238 */ /* 0x000fc60000001000 */
[----:B------:R-:W-:Y:S02]  /*5be0*/  IMAD.MOV.U32 R8, RZ, RZ, R25 ;  /* 0x000000ffff087224 */ /* 0x000fe400078e0019 */
[----:B------:R-:W2:Y:S01]  /*5bf0*/  F2I.NTZ R12, R12 ;  /* 0x0000000c000c7305 */ /* 0x000ea20000203100 */
[----:B-1----:R-:W-:Y:S02]  /*5c00*/  VIADD R19, R19, UR5 ;  /* 0x0000000513137c36 */ /* 0x002fe40008000000 */
[----:B------:R-:W-:-:S03]  /*5c10*/  PRMT R9, R9, 0x3340, R8 ;  /* 0x0000334009097816 */ /* 0x000fc60000000008 */
[----:B------:R-:W-:Y:S01]  /*5c20*/  I2I.S8.S32.SAT R19, R19 ;  /* 0x0000001300137238 */ /* 0x000fe20000001000 */
[----:B0-----:R-:W-:Y:S01]  /*5c30*/  VIADD R18, R18, UR5 ;  /* 0x0000000512127c36 */ /* 0x001fe20008000000 */
[----:B------:R-:W0:Y:S02]  /*5c40*/  F2I.NTZ R15, R15 ;  /* 0x0000000f000f7305 */ /* 0x000e240000203100 */
[----:B------:R-:W-:Y:S02]  /*5c50*/  PRMT R19, R19, 0x8880, RZ ;  /* 0x0000888013137816 */ /* 0x000fe400000000ff */
[----:B------:R-:W-:Y:S01]  /*5c60*/  I2I.S8.S32.SAT R18, R18 ;  /* 0x0000001200127238 */ /* 0x000fe20000001000 */
[----:B--2---:R-:W-:-:S03]  /*5c70*/  VIADD R12, R12, UR5 ;  /* 0x000000050c0c7c36 */ /* 0x004fc60008000000 */
        /* <DEDUP_REMOVED lines=9> */
[----:B------:R-:W-:Y:S01]  /*5d10*/  I2I.S8.S32.SAT R13, R13 ;  /* 0x0000000d000d7238 */ /* 0x000fe20000001000 */
[----:B0-----:R-:W-:-:S06]  /*5d20*/  VIADD R23, R23, UR5 ;  /* 0x0000000517177c36 */ /* 0x001fcc0008000000 */
[----:B------:R0:W2:Y:S01]  /*5d30*/  F2I.NTZ R22, R26 ;  /* 0x0000001a00167305 */ /* 0x0000a20000203100 */
[----:B------:R-:W-:Y:S02]  /*5d40*/  PRMT R12, R13, 0x8880, RZ ;  /* 0x000088800d0c7816 */ /* 0x000fe400000000ff */
[----:B------:R-:W-:Y:S02]  /*5d50*/  MOV R13, R18 ;  /* 0x00000012000d7202 */ /* 0x000fe40000000f00 */
[----:B------:R-:W-:Y:S01]  /*5d60*/  I2I.S8.S32.SAT R23, R23 ;  /* 0x0000001700177238 */ /* 0x000fe20000001000 */
[----:B-1----:R-:W-:Y:S01]  /*5d70*/  VIADD R14, R14, UR5 ;  /* 0x000000050e0e7c36 */ /* 0x002fe20008000000 */
[----:B------:R-:W-:Y:S02]  /*5d80*/  PRMT R13, R8, 0x3340, R13 ;  /* 0x00003340080d7816 */ /* 0x000fe4000000000d */
[----:B0-----:R-:W-:Y:S02]  /*5d90*/  PRMT R26, R11, 0x8880, RZ ;  /* 0x000088800b1a7816 */ /* 0x001fe400000000ff */
[----:B------:R-:W-:Y:S01]  /*5da0*/  MOV R11, R16 ;  /* 0x00000010000b7202 */ /* 0x000fe20000000f00 */
[----:B------:R-:W-:Y:S01]  /*5db0*/  IMAD.MOV.U32 R16, RZ, RZ, R17 ;  /* 0x000000ffff107224 */ /* 0x000fe200078e0011 */
[----:B------:R-:W-:Y:S01]  /*5dc0*/  PRMT R23, R23, 0x8880, RZ ;  /* 0x0000888017177816 */ /* 0x000fe200000000ff */
[----:B------:R-:W-:Y:S01]  /*5dd0*/  IMAD.MOV.U32 R17, RZ, RZ, R26 ;  /* 0x000000ffff117224 */ /* 0x000fe200078e001a */
[----:B------:R-:W-:Y:S01]  /*5de0*/  PRMT R10, R10, 0x3340, R11 ;  /* 0x000033400a0a7816 */ /* 0x000fe2000000000b */
[----:B--2---:R-:W-:Y:S01]  /*5df0*/  VIADD R22, R22, UR5 ;  /* 0x0000000516167c36 */ /* 0x004fe20008000000 */
[----:B------:R-:W-:-:S02]  /*5e00*/  I2I.S8.S32.SAT R14, R14 ;  /* 0x0000000e000e7238 */ /* 0x000fc40000001000 */
[----:B------:R-:W-:Y:S02]  /*5e10*/  PRMT R11, R16, 0x3340, R17 ;  /* 0x00003340100b7816 */ /* 0x000fe40000000011 */
[----:B------:R-:W-:Y:S01]  /*5e20*/  PRMT R16, R15, 0x8880, RZ ;  /* 0x000088800f107816 */ /* 0x000fe200000000ff */
[----:B------:R-:W-:Y:S01]  /*5e30*/  IMAD.MOV.U32 R15, RZ, RZ, R19 ;  /* 0x000000ffff0f7224 */ /* 0x000fe200078e0013 */
[----:B------:R-:W-:Y:S01]  /*5e40*/  I2I.S8.S32.SAT R22, R22 ;  /* 0x0000001600167238 */ /* 0x000fe20000001000 */
[----:B------:R-:W-:Y:S01]  /*5e50*/  IMAD.MOV.U32 R19, RZ, RZ, R23 ;  /* 0x000000ffff137224 */ /* 0x000fe200078e0017 */
[----:B------:R-:W-:Y:S02]  /*5e60*/  PRMT R14, R14, 0x8880, RZ ;  /* 0x000088800e0e7816 */ /* 0x000fe400000000ff */
[----:B------:R-:W-:Y:S02]  /*5e70*/  PRMT R12, R12, 0x3340, R15 ;  /* 0x000033400c0c7816 */ /* 0x000fe4000000000f */
[----:B------:R-:W-:-:S02]  /*5e80*/  PRMT R17, R22, 0x8880, RZ ;  /* 0x0000888016117816 */ /* 0x000fc400000000ff */
[----:B------:R-:W-:Y:S02]  /*5e90*/  PRMT R8, R24, 0x5410, R9 ;  /* 0x0000541018087816 */ /* 0x000fe40000000009 */
[----:B------:R-:W-:Y:S02]  /*5ea0*/  PRMT R9, R10, 0x5410, R11 ;  /* 0x000054100a097816 */ /* 0x000fe4000000000b */
[----:B------:R-:W-:Y:S01]  /*5eb0*/  PRMT R10, R13, 0x5410, R12 ;  /* 0x000054100d0a7816 */ /* 0x000fe2000000000c */
[----:B------:R-:W-:Y:S01]  /*5ec0*/  IMAD.MOV.U32 R12, RZ, RZ, R20 ;  /* 0x000000ffff0c7224 */ /* 0x000fe200078e0014 */
[----:B------:R-:W-:Y:S01]  /*5ed0*/  PRMT R14, R14, 0x3340, R17 ;  /* 0x000033400e0e7816 */ /* 0x000fe20000000011 */
[----:B------:R-:W-:Y:S01]  /*5ee0*/  IMAD.MOV.U32 R13, RZ, RZ, R21 ;  /* 0x000000ffff0d7224 */ /* 0x000fe200078e0015 */
[----:B------:R-:W-:Y:S01]  /*5ef0*/  PRMT R19, R16, 0x3340, R19 ;  /* 0x0000334010137816 */ /* 0x000fe20000000013 */
[----:B------:R-:W-:Y:S01]  /*5f00*/  IMAD.U32 R17, RZ, RZ, UR17 ;  /* 0x00000011ff117e24 */ /* 0x000fe2000f8e00ff */
[----:B------:R-:W-:Y:S01]  /*5f10*/  SHF.R.S32.HI R15, RZ, 0x1f, R2 ;  /* 0x0000001fff0f7819 */ /* 0x000fe20000011402 */
[----:B------:R-:W-:Y:S01]  /*5f20*/  IMAD.WIDE.U32 R12, R5, 0x10, R12 ;  /* 0x00000010050c7825 */ /* 0x000fe200078e000c */
[----:B------:R-:W-:-:S02]  /*5f30*/  PRMT R11, R14, 0x5410, R19 ;  /* 0x000054100e0b7816 */ /* 0x000fc40000000013 */
[----:B------:R-:W-:Y:S01]  /*5f40*/  LEA.HI R15, R15, R2, RZ, 0x4 ;  /* 0x000000020f0f7211 */ /* 0x000fe200078f20ff */
[----:B------:R-:W-:Y:S01]  /*5f50*/  IMAD.U32 R14, RZ, RZ, UR17 ;  /* 0x00000011ff0e7e24 */ /* 0x000fe2000f8e00ff */
[----:B------:R-:W-:Y:S01]  /*5f60*/  IADD3 R4, PT, PT, R17, UR17, R4 ;  /* 0x0000001111047c10 */ /* 0x000fe2000fffe004 */
[----:B------:R2:W-:Y:S01]  /*5f70*/  STG.E.128 desc[UR22][R12.64], R8 ;  /* 0x000000080c007986 */ /* 0x0005e2000c101d16 */
[----:B------:R-:W-:Y:S01]  /*5f80*/  SHF.R.S32.HI R15, RZ, 0x4, R15 ;  /* 0x00000004ff0f7819 */ /* 0x000fe2000001140f */
[----:B------:R-:W-:-:S03]  /*5f90*/  IMAD R5, R14, 0x2, R5 ;  /* 0x000000020e057824 */ /* 0x000fc600078e0205 */
[----:B------:R-:W-:-:S13]  /*5fa0*/  ISETP.GE.AND P0, PT, R4, R15, PT ;  /* 0x0000000f0400720c */ /* 0x000fda0003f06270 */
[----:B--2---:R-:W-:Y:S05]  /*5fb0*/  @!P0 BRA `(.L_x_118) ;  /* 0xfffffff000188947 */ /* 0x004fea000383ffff */
.L_x_115:
[----:B------:R-:W-:Y:S05]  /*5fc0*/  BSYNC.RECONVERGENT B0 ;  /* 0x0000000000007941 */ /* 0x000fea0003800200 */
.L_x_114:
[----:B------:R-:W-:-:S04]  /*5fd0*/  SHF.R.S32.HI R5, RZ, 0x1f, R2 ;  /* 0x0000001fff057819 */ /* 0x000fc80000011402 */
[----:B------:R-:W-:-:S04]  /*5fe0*/  LEA.HI R5, R5, R2, RZ, 0x4 ;  /* 0x0000000205057211 */ /* 0x000fc800078f20ff */
[----:B----4-:R-:W-:-:S05]  /*5ff0*/  SHF.R.S32.HI R4, RZ, 0x4, R5 ;  /* 0x00000004ff047819 */ /* 0x010fca0000011405 */
[----:B------:R-:W-:-:S05]  /*6000*/  IMAD R3, R4, 0x10, R3 ;  /* 0x0000001004037824 */ /* 0x000fca00078e0203 */
[----:B------:R-:W-:-:S13]  /*6010*/  ISETP.GE.AND P0, PT, R3, R2, PT ;  /* 0x000000020300720c */ /* 0x000fda0003f06270 */
[----:B------:R-:W-:Y:S05]  /*6020*/  @P0 EXIT ;  /* 0x000000000000094d */ /* 0x000fea0003800000 */
[----:B-1----:R-:W1:Y:S01]  /*6030*/  I2F.U32.RP R11, UR17 ;  /* 0x00000011000b7d06 */ /* 0x002e620008209000 */
[----:B------:R-:W-:Y:S01]  /*6040*/  IADD3 R9, PT, PT, R3, UR17, RZ ;  /* 0x0000001103097c10 */ /* 0x000fe2000fffe0ff */
[----:B------:R-:W-:Y:S01]  /*6050*/  BSSY.RECONVERGENT B0, `(.L_x_119) ;  /* 0x0000042000007945 */ /* 0x000fe20003800200 */
[----:B------:R-:W-:Y:S02]  /*6060*/  ISETP.NE.U32.AND P2, PT, RZ, UR17, PT ;  /* 0x00000011ff007c0c */ /* 0x000fe4000bf45070 */
        /* <DEDUP_REMOVED lines=27> */
[----:B------:R-:W-:-:S04]  /*6220*/  IADD3 R9, PT, PT, R9, 0x1, RZ ;  /* 0x0000000109097810 */ /* 0x000fc80007ffe0ff */
[----:B------:R-:W-:Y:S02]  /*6230*/  LOP3.LUT R9, R9, 0x3, RZ, 0xc0, !PT ;  /* 0x0000000309097812 */ /* 0x000fe400078ec0ff */
[----:B------:R-:W3:Y:S03]  /*6240*/  LDC.64 R4, c[0x0][0x380] ;  /* 0x0000e000ff047b82 */ /* 0x000ee60000000a00 */
[----:B------:R-:W-:Y:S02]  /*6250*/  IMAD.MOV R9, RZ, RZ, -R9 ;  /* 0x000000ffff097224 */ /* 0x000fe400078e0a09 */
[----:B-1----:R-:W-:Y:S01]  /*6260*/  IMAD.WIDE.U32 R10, R8, UR24, RZ ;  /* 0x00000018080a7c25 */ /* 0x002fe2000f8e00ff */
[----:B------:R-:W-:-:S03]  /*6270*/  SHF.R.S32.HI R12, RZ, 0x1f, R8 ;  /* 0x0000001fff0c7819 */ /* 0x000fc60000011408 */
[----:B------:R-:W-:Y:S02]  /*6280*/  IMAD.SHL.U32 R13, R10, 0x2, RZ ;  /* 0x000000020a0d7824 */ /* 0x000fe400078e00ff */
[----:B------:R-:W-:Y:S02]  /*6290*/  IMAD R17, R12, UR24, RZ ;  /* 0x000000180c117c24 */ /* 0x000fe4000f8e02ff */
[----:B---3--:R-:W-:Y:S02]  /*62a0*/  IMAD.IADD R13, R13, 0x1, R4 ;  /* 0x000000010d0d7824 */ /* 0x008fe400078e0204 */
[----:B------:R-:W-:Y:S02]  /*62b0*/  IMAD.IADD R17, R11, 0x1, R17 ;  /* 0x000000010b117824 */ /* 0x000fe400078e0211 */
[----:B------:R-:W-:-:S05]  /*62c0*/  IMAD.MOV R13, RZ, RZ, -R13 ;  /* 0x000000ffff0d7224 */ /* 0x000fca00078e0a0d */
[----:B------:R-:W-:-:S04]  /*62d0*/  SHF.R.U32.HI R13, RZ, 0x1, R13 ;  /* 0x00000001ff0d7819 */ /* 0x000fc8000001160d */
[----:B------:R-:W-:-:S04]  /*62e0*/  LOP3.LUT R13, R13, 0xf, RZ, 0xc0, !PT ;  /* 0x0000000f0d0d7812 */ /* 0x000fc800078ec0ff */
[----:B0-----:R-:W-:-:S04]  /*62f0*/  VIMNMX R15, PT, PT, R13, R8, PT ;  /* 0x000000080d0f7248 */ /* 0x001fc80003fe0100 */
        /* <DEDUP_REMOVED lines=8> */
.L_x_121:
[----:B------:R-:W-:-:S06]  /*6380*/  IMAD.WIDE R10, R3, 0x2, R4 ;  /* 0x00000002030a7825 */ /* 0x000fcc00078e0204 */
[----:B------:R-:W2:Y:S01]  /*6390*/  LDG.E.U16 R10, desc[UR22][R10.64] ;  /* 0x000000160a0a7981 */ /* 0x000ea2000c1e1500 */
[----:B------:R-:W-:Y:S02]  /*63a0*/  VIADD R9, R9, 0x1 ;  /* 0x0000000109097836 */ /* 0x000fe40000000000 */
[----:B--2---:R-:W-:-:S05]  /*63b0*/  HADD2.F32 R0, -RZ, R10.H0_H0 ;  /* 0x2000000aff007230 */ /* 0x004fca0000004100 */
        /* <DEDUP_REMOVED lines=11> */
.L_x_120:
[----:B------:R-:W-:Y:S05]  /*6470*/  BSYNC.RECONVERGENT B0 ;  /* 0x0000000000007941 */ /* 0x000fea0003800200 */
.L_x_119:
[----:B------:R-:W-:Y:S05]  /*6480*/  @!P0 EXIT ;  /* 0x000000000000894d */ /* 0x000fea0003800000 */
[----:B------:R-:W-:-:S12]  /*6490*/  USHF.L.U32 UR6, UR17, 0x1, URZ ;  /* 0x0000000111067899 */ /* 0x000fd800080006ff */
.L_x_122:
[----:B------:R-:W-:-:S05]  /*64a0*/  IMAD.WIDE R10, R3, 0x2, R6 ;  /* 0x00000002030a7825 */ /* 0x000fca00078e0206 */
[----:B------:R-:W2:Y:S01]  /*64b0*/  LDG.E.U16 R0, desc[UR22][R10.64] ;  /* 0x000000160a007981 */ /* 0x000ea2000c1e1500 */
[----:B------:R-:W-:-:S04]  /*64c0*/  IADD3 R8, P0, PT, R3, R20, RZ ;  /* 0x0000001403087210 */ /* 0x000fc80007f1e0ff */
[----:B------:R-:W-:Y:S01]  /*64d0*/  LEA.HI.X.SX32 R9, R3, R21, 0x1, P0 ;  /* 0x0000001503097211 */ /* 0x000fe200000f0eff */
[----:B--2---:R-:W-:-:S05]  /*64e0*/  HADD2.F32 R0, -RZ, R0.H0_H0 ;  /* 0x20000000ff007230 */ /* 0x004fca0000004100 */
        /* <DEDUP_REMOVED lines=11> */
[----:B--2---:R-:W-:-:S05]  /*65a0*/  HADD2.F32 R10, -RZ, R10.H0_H0 ;  /* 0x2000000aff0a7230 */ /* 0x004fca0000004100 */
[----:B------:R-:W-:-:S06]  /*65b0*/  FMUL.FTZ R0, R10, UR4 ;  /* 0x000000040a007c20 */ /* 0x000fcc0008410000 */
[----:B------:R-:W1:Y:S02]  /*65c0*/  F2I.NTZ R0, R0 ;  /* 0x0000000000007305 */ /* 0x000e640000203100 */
[----:B-1----:R-:W-:-:S05]  /*65d0*/  VIADD R10, R0, UR5 ;  /* 0x00000005000a7c36 */ /* 0x002fca0008000000 */
[----:B------:R-:W-:Y:S02]  /*65e0*/  I2I.S8.S32.SAT R11, R10 ;  /* 0x0000000a000b7238 */ /* 0x000fe40000001000 */
[----:B------:R-:W-:Y:S02]  /*65f0*/  IADD3 R10, P1, PT, R4, UR6, RZ ;  /* 0x00000006040a7c10 */ /* 0x000fe4000ff3e0ff */
[----:B------:R-:W-:Y:S02]  /*6600*/  PRMT R14, R11, 0x8880, RZ ;  /* 0x000088800b0e7816 */ /* 0x000fe400000000ff */
[----:B------:R-:W-:-:S03]  /*6610*/  IADD3.X R11, PT, PT, RZ, R5, RZ, P1, !PT ;  /* 0x00000005ff0b7210 */ /* 0x000fc60000ffe4ff */
[----:B0-----:R-:W-:-:S05]  /*6620*/  IMAD.MOV.U32 R15, RZ, RZ, R14 ;  /* 0x000000ffff0f7224 */ /* 0x001fca00078e000e */
        /* <DEDUP_REMOVED lines=15> */
[----:B--2---:R-:W-:-:S05]  /*6720*/  HADD2.F32 R0, -RZ, R8.H0_H0 ;  /* 0x20000008ff007230 */ /* 0x004fca0000004100 */
        /* <DEDUP_REMOVED lines=13> */
.L_x_123:
        /* <DEDUP_REMOVED lines=16> */
.L_x_351:


//--------------------- .text._ZN4vllm32dynamic_scaled_int8_quant_kernelIN3c104HalfEfEEvPKT_PaPT0_i --------------------------
	.section	.text._ZN4vllm32dynamic_scaled_int8_quant_kernelIN3c104HalfEfEEvPKT_PaPT0_i,"ax",@progbits
	.align	128
        .global         _ZN4vllm32dynamic_scaled_int8_quant_kernelIN3c104HalfEfEEvPKT_PaPT0_i
        .type           _ZN4vllm32dynamic_scaled_int8_quant_kernelIN3c104HalfEfEEvPKT_PaPT0_i,@function
        .size           _ZN4vllm32dynamic_scaled_int8_quant_kernelIN3c104HalfEfEEvPKT_PaPT0_i,(.L_x_352 - _ZN4vllm32dynamic_scaled_int8_quant_kernelIN3c104HalfEfEEvPKT_PaPT0_i)
        .other          _ZN4vllm32dynamic_scaled_int8_quant_kernelIN3c104HalfEfEEvPKT_PaPT0_i,@"STO_CUDA_ENTRY STV_DEFAULT"
_ZN4vllm32dynamic_scaled_int8_quant_kernelIN3c104HalfEfEEvPKT_PaPT0_i:
.text._ZN4vllm32dynamic_scaled_int8_quant_kernelIN3c104HalfEfEEvPKT_PaPT0_i:
        /* <DEDUP_REMOVED lines=21> */
[----:B------:R-:W-:-:S05]  /*0150*/  HFMA2 R2, -RZ, RZ, 0, 0 ;  /* 0x00000000ff027431 */ /* 0x000fca00000001ff */
        /* <DEDUP_REMOVED lines=14> */
[----:B0-----:R-:W-:Y:S02]  /*0240*/  MOV R4, RZ ;  /* 0x000000ff00047202 */ /* 0x001fe40000000f00 */
[----:B-1----:R-:W-:-:S05]  /*0250*/  IADD3 R9, PT, PT, RZ, -R5, RZ ;  /* 0x80000005ff097210 */ /* 0x002fca0007ffe0ff */
[----:B------:R-:W-:-:S04]  /*0260*/  IMAD R9, R9, R0, RZ ;  /* 0x0000000009097224 */ /* 0x000fc800078e02ff */
[----:B------:R-:W-:-:S06]  /*0270*/  IMAD.HI.U32 R6, R5, R9, R4 ;  /* 0x0000000905067227 */ /* 0x000fcc00078e0004 */
[----:B------:R-:W-:-:S04]  /*0280*/  IMAD.HI.U32 R5, R6, R7, RZ ;  /* 0x0000000706057227 */ /* 0x000fc800078e00ff */
[----:B------:R-:W-:-:S04]  /*0290*/  IMAD.MOV R4, RZ, RZ, -R5 ;  /* 0x000000ffff047224 */ /* 0x000fc800078e0a05 */
[----:B------:R-:W-:-:S05]  /*02a0*/  IMAD R7, R0, R4, R7 ;  /* 0x0000000400077224 */ /* 0x000fca00078e0207 */
[----:B------:R-:W-:-:S13]  /*02b0*/  ISETP.GE.U32.AND P0, PT, R7, R0, PT ;  /* 0x000000000700720c */ /* 0x000fda0003f06070 */
[----:B------:R-:W-:Y:S01]  /*02c0*/  @P0 IADD3 R7, PT, PT, R7, -R0, RZ ;  /* 0x8000000007070210 */ /* 0x000fe20007ffe0ff */
[----:B------:R-:W-:-:S03]  /*02d0*/  @P0 VIADD R5, R5, 0x1 ;  /* 0x0000000105050836 */ /* 0x000fc60000000000 */
[----:B------:R-:W-:-:S13]  /*02e0*/  ISETP.GE.U32.AND P1, PT, R7, R0, PT ;  /* 0x000000000700720c */ /* 0x000fda0003f26070 */
[----:B------:R-:W-:Y:S02]  /*02f0*/  @P1 IADD3 R5, PT, PT, R5, 0x1, RZ ;  /* 0x0000000105051810 */ /* 0x000fe40007ffe0ff */
[----:B------:R-:W-:-:S05]  /*0300*/  @!P2 LOP3.LUT R5, RZ, R0, RZ, 0x33, !PT ;  /* 0x00000000ff05a212 */ /* 0x000fca00078e33ff */
[----:B------:R-:W-:-:S05]  /*0310*/  IMAD.IADD R2, R2, 0x1, R5 ;  /* 0x0000000102027824 */ /* 0x000fca00078e0205 */
[C---:B------:R-:W-:Y:S02]  /*0320*/  LOP3.LUT R4, R2.reuse, 0x1, RZ, 0xc0, !PT ;  /* 0x0000000102047812 */ /* 0x040fe400078ec0ff */
[----:B------:R-:W-:Y:S02]  /*0330*/  ISETP.NE.AND P1, PT, R2, RZ, PT ;  /* 0x000000ff0200720c */ /* 0x000fe40003f25270 */
[----:B------:R-:W-:Y:S02]  /*0340*/  ISETP.NE.U32.AND P0, PT, R4, 0x1, PT ;  /* 0x000000010400780c */ /* 0x000fe40003f05070 */
[----:B------:R-:W-:-:S11]  /*0350*/  MOV R2, RZ ;  /* 0x000000ff00027202 */ /* 0x000fd60000000f00 */
[----:B------:R-:W-:Y:S05]  /*0360*/  @!P0 BRA `(.L_x_128) ;  /* 0x0000000000708947 */ /* 0x000fea0003800000 */
[----:B------:R-:W-:-:S04]  /*0370*/  LEA R4, P0, R3, UR4, 0x5 ;  /* 0x0000000403047c11 */ /* 0x000fc8000f8028ff */
[----:B------:R-:W-:-:S06]  /*0380*/  LEA.HI.X R5, R3, UR5, RZ, 0x5, P0 ;  /* 0x0000000503057c11 */ /* 0x000fcc00080f2cff */
[----:B------:R-:W2:Y:S01]  /*0390*/  LDG.E.ENL2.256 R4, R8, desc[UR12][R4.64] ;  /* 0xfe00000c0408797e */ /* 0x000ea20008121904 */
[----:B------:R-:W-:Y:S01]  /*03a0*/  MOV R21, R12 ;  /* 0x0000000c00157202 */ /* 0x000fe20000000f00 */
[--C-:B--2---:R-:W-:Y:S02]  /*03b0*/  HADD2.F32 R2, -RZ, R8.reuse.H0_H0 ;  /* 0x20000008ff027230 */ /* 0x104fe40000004100 */
[----:B------:R-:W-:Y:S02]  /*03c0*/  HADD2.F32 R13, -RZ, R8.H1_H1 ;  /* 0x30000008ff0d7230 */ /* 0x000fe40000004100 */
[--C-:B------:R-:W-:Y:S02]  /*03d0*/  HADD2.F32 R15, -RZ, R9.reuse.H0_H0 ;  /* 0x20000009ff0f7230 */ /* 0x100fe40000004100 */
[----:B------:R-:W-:Y:S01]  /*03e0*/  HADD2.F32 R9, -RZ, R9.H1_H1 ;  /* 0x30000009ff097230 */ /* 0x000fe20000004100 */
[----:B------:R-:W-:Y:S01]  /*03f0*/  FMNMX3.FTZ R2, |R2|, RZ, |R13|, !PT ;  /* 0x000000ff02027276 */ /* 0x000fe2000781060d */
[----:B------:R-:W-:-:S02]  /*0400*/  HADD2.F32 R13, -RZ, R10.H0_H0 ;  /* 0x2000000aff0d7230 */ /* 0x000fc40000004100 */
[----:B------:R-:W-:Y:S01]  /*0410*/  HADD2.F32 R10, -RZ, R10.H1_H1 ;  /* 0x3000000aff0a7230 */ /* 0x000fe20000004100 */
[----:B------:R-:W-:Y:S01]  /*0420*/  FMNMX3.FTZ R2, R2, |R15|, |R9|, !PT ;  /* 0x4000000f02027276 */ /* 0x000fe20007810409 */
[--C-:B------:R-:W-:Y:S02]  /*0430*/  HADD2.F32 R9, -RZ, R11.reuse.H0_H0 ;  /* 0x2000000bff097230 */ /* 0x100fe40000004100 */
[----:B------:R-:W-:Y:S01]  /*0440*/  HADD2.F32 R11, -RZ, R11.H1_H1 ;  /* 0x3000000bff0b7230 */ /* 0x000fe20000004100 */
[----:B------:R-:W-:Y:S01]  /*0450*/  FMNMX3.FTZ R2, R2, |R13|, |R10|, !PT ;  /* 0x4000000d02027276 */ /* 0x000fe2000781040a */
[--C-:B------:R-:W-:Y:S02]  /*0460*/  HADD2.F32 R13, -RZ, R4.reuse.H0_H0 ;  /* 0x20000004ff0d7230 */ /* 0x100fe40000004100 */
[----:B------:R-:W-:Y:S01]  /*0470*/  HADD2.F32 R4, -RZ, R4.H1_H1 ;  /* 0x30000004ff047230 */ /* 0x000fe20000004100 */
[----:B------:R-:W-:Y:S01]  /*0480*/  FMNMX3.FTZ R2, R2, |R9|, |R11|, !PT ;  /* 0x4000000902027276 */ /* 0x000fe2000781040b */
        /* <DEDUP_REMOVED lines=8> */
[----:B------:R-:W-:-:S04]  /*0510*/  FMNMX3.FTZ R2, R2, |R11|, |R6|, !PT ;  /* 0x4000000b02027276 */ /* 0x000fc80007810406 */
[----:B------:R-:W-:-:S07]  /*0520*/  FMNMX3.FTZ R2, R2, |R5|, |R7|, !PT ;  /* 0x4000000502027276 */ /* 0x000fce0007810407 */
.L_x_128:
[----:B------:R-:W-:Y:S05]  /*0530*/  BSYNC.RECONVERGENT B1 ;  /* 0x0000000000017941 */ /* 0x000fea0003800200 */
.L_x_127:
[----:B------:R-:W-:Y:S05]  /*0540*/  @!P1 BRA `(.L_x_126) ;  /* 0x00000014003c9947 */ /* 0x000fea0003800000 */
[----:B------:R-:W-:Y:S01]  /*0550*/  BSSY.RECONVERGENT B1, `(.L_x_129) ;  /* 0x000003c000017945 */ /* 0x000fe20003800200 */
[----:B------:R-:W-:-:S07]  /*0560*/  IMAD.IADD R23, R21, 0x1, R0 ;  /* 0x0000000115177824 */ /* 0x000fce00078e0200 */
.L_x_130:
[----:B------:R-:W-:-:S05]  /*0570*/  HFMA2 R4, -RZ, RZ, 0, 1.9073486328125e-06 ;  /* 0x00000020ff047431 */ /* 0x000fca00000001ff */
[----:B------:R-:W-:-:S06]  /*0580*/  IMAD.WIDE.U32 R4, R21, R4, UR4 ;  /* 0x0000000415047e25 */ /* 0x000fcc000f8e0004 */
[----:B------:R-:W2:Y:S01]  /*0590*/  LDG.E.ENL2.256 R8, R4, desc[UR12][R4.64] ;  /* 0xfe00000c0404797e */ /* 0x000ea20008121908 */
[----:B------:R-:W-:-:S04]  /*05a0*/  IMAD.MOV.U32 R12, RZ, RZ, 0x20 ;  /* 0x00000020ff0c7424 */ /* 0x000fc800078e00ff */
[----:B------:R-:W-:-:S06]  /*05b0*/  IMAD.WIDE.U32 R12, R23, R12, UR4 ;  /* 0x00000004170c7e25 */ /* 0x000fcc000f8e000c */
[----:B------:R-:W3:Y:S01]  /*05c0*/  LDG.E.ENL2.256 R16, R12, desc[UR12][R12.64] ;  /* 0xfe00000c0c0c797e */ /* 0x000ee20008121910 */
[C---:B------:R-:W-:Y:S02]  /*05d0*/  IADD3 R21, PT, PT, R0.reuse, R21, R0 ;  /* 0x0000001500157210 */ /* 0x040fe40007ffe000 */
[----:B------:R-:W-:Y:S02]  /*05e0*/  LEA R23, R0, R23, 0x1 ;  /* 0x0000001700177211 */ /* 0x000fe400078e08ff */
[----:B------:R-:W-:Y:S01]  /*05f0*/  ISETP.GE.AND P0, PT, R21, UR7, PT ;  /* 0x0000000715007c0c */ /* 0x000fe2000bf06270 */
[--C-:B--2---:R-:W-:Y:S02]  /*0600*/  HADD2.F32 R25, -RZ, R4.reuse.H0_H0 ;  /* 0x20000004ff197230 */ /* 0x104fe40000004100 */
[----:B------:R-:W-:Y:S02]  /*0610*/  HADD2.F32 R20, -RZ, R4.H1_H1 ;  /* 0x30000004ff147230 */ /* 0x000fe40000004100 */
        /* <DEDUP_REMOVED lines=21> */
[--C-:B---3--:R-:W-:Y:S02]  /*0770*/  HADD2.F32 R5, -RZ, R12.reuse.H0_H0 ;  /* 0x2000000cff057230 */ /* 0x108fe40000004100 */
        /* <DEDUP_REMOVED lines=23> */
[----:B------:R-:W-:Y:S01]  /*08f0*/  FMNMX3.FTZ R2, R2, |R7|, |R19|, !PT ;  /* 0x4000000702027276 */ /* 0x000fe20007810413 */
[----:B------:R-:W-:Y:S06]  /*0900*/  @!P0 BRA `(.L_x_130) ;  /* 0xfffffffc00188947 */ /* 0x000fec000383ffff */
[----:B------:R-:W-:Y:S05]  /*0910*/  BSYNC.RECONVERGENT B1 ;  /* 0x0000000000017941 */ /* 0x000fea0003800200 */
.L_x_129:
[----:B------:R-:W-:Y:S05]  /*0920*/  BRA `(.L_x_126) ;  /* 0x0000001000447947 */ /* 0x000fea0003800000 */
.L_x_125:
[----:B------:R-:W-:Y:S01]  /*0930*/  UIADD3 UR7, UPT, UPT, -UR4, URZ, URZ ;  /* 0x000000ff04077290 */ /* 0x000fe2000fffe1ff */
[----:B------:R-:W-:Y:S01]  /*0940*/  BSSY.RECONVERGENT B1, `(.L_x_131) ;  /* 0x0000019000017945 */ /* 0x000fe20003800200 */
[----:B------:R-:W-:Y:S01]  /*0950*/  USHF.L.U64.HI UR9, UR14, 0x1, UR6 ;  /* 0x000000010e097899 */ /* 0x000fe20008010206 */
[----:B------:R-:W-:Y:S01]  /*0960*/  IMAD.MOV.U32 R2, RZ, RZ, RZ ;  /* 0x000000ffff027224 */ /* 0x000fe200078e00ff */
[----:B------:R-:W-:-:S04]  /*0970*/  USHF.R.U32.HI UR7, URZ, 0x1, UR7 ;  /* 0x00000001ff077899 */ /* 0x000fc80008011607 */
[----:B------:R-:W-:-:S04]  /*0980*/  ULOP3.LUT UR7, UR7, 0xf, URZ, 0xc0, !UPT ;  /* 0x0000000f07077892 */ /* 0x000fc8000f8ec0ff */
[----:B------:R-:W-:-:S04]  /*0990*/  UISETP.LT.AND UP1, UPT, UR7, UR19, UPT ;  /* 0x000000130700728c */ /* 0x000fc8000bf21270 */
[----:B------:R-:W-:-:S04]  /*09a0*/  USEL UR7, UR7, UR19, UP1 ;  /* 0x0000001307077287 */ /* 0x000fc80008800000 */
[----:B------:R-:W-:Y:S02]  /*09b0*/  UIADD3 UR10, UPT, UPT, -UR7, UR19, URZ ;  /* 0x00000013070a7290 */ /* 0x000fe4000fffe1ff */
[----:B------:R-:W-:-:S13]  /*09c0*/  ISETP.GE.AND P0, PT, R3, UR7, PT ;  /* 0x0000000703007c0c */ /* 0x000fda000bf06270 */
[----:B------:R-:W-:Y:S05]  /*09d0*/  @P0 BRA `(.L_x_132) ;  /* 0x00000000003c0947 */ /* 0x000fea0003800000 */
[C---:B------:R-:W-:Y:S01]  /*09e0*/  LEA R4, P0, R3.reuse, UR11, 0x1 ;  /* 0x0000000b03047c11 */ /* 0x040fe2000f8008ff */
[----:B------:R-:W-:Y:S01]  /*09f0*/  IMAD.MOV.U32 R9, RZ, RZ, R3 ;  /* 0x000000ffff097224 */ /* 0x000fe200078e0003 */
[----:B------:R-:W-:Y:S02]  /*0a00*/  MOV R2, RZ ;  /* 0x000000ff00027202 */ /* 0x000fe40000000f00 */
[----:B------:R-:W-:Y:S02]  /*0a10*/  IADD3 R4, P1, PT, R4, UR16, RZ ;  /* 0x0000001004047c10 */ /* 0x000fe4000ff3e0ff */
[----:B------:R-:W-:-:S04]  /*0a20*/  LEA.HI.X R5, R3, UR9, RZ, 0x1, P0 ;  /* 0x0000000903057c11 */ /* 0x000fc800080f0cff */
[----:B------:R-:W-:-:S07]  /*0a30*/  IADD3.X R5, PT, PT, R5, UR17, RZ, P1, !PT ;  /* 0x0000001105057c10 */ /* 0x000fce0008ffe4ff */
.L_x_133:
[----:B------:R-:W-:Y:S01]  /*0a40*/  MOV R6, R4 ;  /* 0x0000000400067202 */ /* 0x000fe20000000f00 */
[----:B------:R-:W-:-:S05]  /*0a50*/  IMAD.MOV.U32 R7, RZ, RZ, R5 ;  /* 0x000000ffff077224 */ /* 0x000fca00078e0005 */
[----:B------:R-:W2:Y:S01]  /*0a60*/  LDG.E.U16 R8, desc[UR12][R6.64] ;  /* 0x0000000c06087981 */ /* 0x000ea2000c1e1500 */
[C---:B----4-:R-:W-:Y:S01]  /*0a70*/  IADD3 R9, PT, PT, R0.reuse, R9, RZ ;  /* 0x0000000900097210 */ /* 0x050fe20007ffe0ff */
[----:B------:R-:W-:-:S03]  /*0a80*/  IMAD.WIDE.U32 R4, R0, 0x2, R6 ;  /* 0x0000000200047825 */ /* 0x000fc600078e0006 */
[----:B------:R-:W-:Y:S01]  /*0a90*/  ISETP.GE.AND P0, PT, R9, UR7, PT ;  /* 0x0000000709007c0c */ /* 0x000fe2000bf06270 */
[----:B--2---:R-:W-:-:S05]  /*0aa0*/  HADD2.F32 R11, -RZ, R8.H0_H0 ;  /* 0x20000008ff0b7230 */ /* 0x004fca0000004100 */
[----:B------:R-:W-:-:S07]  /*0ab0*/  FMNMX.FTZ R2, |R11|, R2, !PT ;  /* 0x000000020b027209 */ /* 0x000fce0007810200 */
[----:B------:R-:W-:Y:S05]  /*0ac0*/  @!P0 BRA `(.L_x_133) ;  /* 0xfffffffc00dc8947 */ /* 0x000fea000383ffff */
.L_x_132:
[----:B------:R-:W-:Y:S05]  /*0ad0*/  BSYNC.RECONVERGENT B1 ;  /* 0x0000000000017941 */ /* 0x000fea0003800200 */
.L_x_131:
        /* <DEDUP_REMOVED lines=16> */
[----:B0-----:R-:W-:Y:S01]  /*0be0*/  VIADD R4, R9, 0xffffffe ;  /* 0x0ffffffe09047836 */ /* 0x001fe20000000000 */
[----:B------:R-:W-:-:S05]  /*0bf0*/  MOV R9, R3 ;  /* 0x0000000300097202 */ /* 0x000fca0000000f00 */
[----:B------:R0:W1:Y:S02]  /*0c00*/  F2I.FTZ.U32.TRUNC.NTZ R5, R4 ;  /* 0x0000000400057305 */ /* 0x000064000021f000 */
[----:B0-----:R-:W-:Y:S01]  /*0c10*/  HFMA2 R4, -RZ, RZ, 0, 0 ;  /* 0x00000000ff047431 */ /* 0x001fe200000001ff */
        /* <DEDUP_REMOVED lines=35> */
[----:B--2---:R-:W-:-:S02]  /*0e50*/  HADD2.F32 R17, -RZ, R17.H0_H0 ;  /* 0x20000011ff117230 */ /* 0x004fc40000004100 */
[----:B---3--:R-:W-:Y:S02]  /*0e60*/  HADD2.F32 R18, -RZ, R18.H0_H0 ;  /* 0x20000012ff127230 */ /* 0x008fe40000004100 */
[----:B----4-:R-:W-:-:S03]  /*0e70*/  HADD2.F32 R20, -RZ, R19.H0_H0 ;  /* 0x20000013ff147230 */ /* 0x010fc60000004100 */
[----:B------:R-:W-:Y:S01]  /*0e80*/  FMNMX3.FTZ R17, R2, |R17|, |R18|, !PT ;  /* 0x4000001102117276 */ /* 0x000fe20007810412 */
[----:B-----5:R-:W-:Y:S02]  /*0e90*/  HADD2.F32 R21, -RZ, R21.H0_H0 ;  /* 0x20000015ff157230 */ /* 0x020fe40000004100 */
[----:B------:R-:W-:-:S03]  /*0ea0*/  HADD2.F32 R22, -RZ, R22.H0_H0 ;  /* 0x20000016ff167230 */ /* 0x000fc60000004100 */
[----:B------:R-:W-:Y:S01]  /*0eb0*/  FMNMX3.FTZ R17, R17, |R20|, |R21|, !PT ;  /* 0x4000001411117276 */ /* 0x000fe20007810415 */
[----:B------:R-:W-:Y:S02]  /*0ec0*/  HADD2.F32 R23, -RZ, R23.H0_H0 ;  /* 0x20000017ff177230 */ /* 0x000fe40000004100 */
        /* <DEDUP_REMOVED lines=14> */
[----:B------:R-:W-:Y:S02]  /*0fb0*/  IMAD.MOV.U32 R9, RZ, RZ, R6 ;  /* 0x000000ffff097224 */ /* 0x000fe400078e0006 */
[----:B------:R-:W-:-:S05]  /*0fc0*/  HADD2.F32 R16, -RZ, R16.H0_H0 ;  /* 0x20000010ff107230 */ /* 0x000fca0000004100 */
[----:B------:R-:W-:-:S07]  /*0fd0*/  FMNMX3.FTZ R2, R2, |R7|, |R16|, !PT ;  /* 0x4000000702027276 */ /* 0x000fce0007810410 */
.L_x_137:
[----:B------:R-:W-:Y:S05]  /*0fe0*/  BSYNC.RECONVERGENT B2 ;  /* 0x0000000000027941 */ /* 0x000fea0003800200 */
.L_x_136:
[----:B------:R-:W-:Y:S05]  /*0ff0*/  @!P1 BRA `(.L_x_135) ;  /* 0x0000000400649947 */ /* 0x000fea0003800000 */
[----:B------:R-:W-:-:S07]  /*1000*/  IADD3 R11, PT, PT, R9, R0, RZ ;  /* 0x00000000090b7210 */ /* 0x000fce0007ffe0ff */
.L_x_138:
        /* <DEDUP_REMOVED lines=16> */
[----:B------:R-:W-:Y:S02]  /*1110*/  HFMA2 R4, -RZ, RZ, 0, 1.9073486328125e-06 ;  /* 0x00000020ff047431 */ /* 0x000fe400000001ff */
[----:B---3--:R-:W-:Y:S02]  /*1120*/  HADD2.F32 R8, -RZ, R8.H0_H0 ;  /* 0x20000008ff087230 */ /* 0x008fe40000004100 */
[----:B----4-:R-:W-:-:S03]  /*1130*/  HADD2.F32 R10, -RZ, R10.H0_H0 ;  /* 0x2000000aff0a7230 */ /* 0x010fc60000004100 */
[----:B------:R-:W-:Y:S02]  /*1140*/  FMNMX3.FTZ R5, R2, |R5|, |R8|, !PT ;  /* 0x4000000502057276 */ /* 0x000fe40007810408 */
[----:B------:R-:W2:Y:S01]  /*1150*/  LDG.E.U16 R2, desc[UR12][R6.64+0x18] ;  /* 0x0000180c06027981 */ /* 0x000ea2000c1e1500 */
[----:B-----5:R-:W-:-:S03]  /*1160*/  HADD2.F32 R12, -RZ, R12.H0_H0 ;  /* 0x2000000cff0c7230 */ /* 0x020fc60000004100 */
[----:B------:R-:W3:Y:S01]  /*1170*/  LDG.E.U16 R8, desc[UR12][R6.64+0x1a] ;  /* 0x00001a0c06087981 */ /* 0x000ee2000c1e1500 */
[----:B------:R-:W-:Y:S01]  /*1180*/  HADD2.F32 R13, -RZ, R13.H0_H0 ;  /* 0x2000000dff0d7230 */ /* 0x000fe20000004100 */
[----:B------:R-:W-:Y:S01]  /*1190*/  FMNMX3.FTZ R12, R5, |R10|, |R12|, !PT ;  /* 0x4000000a050c7276 */ /* 0x000fe2000781040c */
[----:B------:R-:W-:Y:S01]  /*11a0*/  IMAD.WIDE.U32 R4, R11, R4, UR20 ;  /* 0x000000140b047e25 */ /* 0x000fe2000f8e0004 */
[----:B------:R-:W4:Y:S03]  /*11b0*/  LDG.E.U16 R10, desc[UR12][R6.64+0x1c] ;  /* 0x00001c0c060a7981 */ /* 0x000f26000c1e1500 */
[----:B------:R-:W-:Y:S01]  /*11c0*/  HADD2.F32 R14, -RZ, R14.H0_H0 ;  /* 0x2000000eff0e7230 */ /* 0x000fe20000004100 */
[----:B------:R-:W5:Y:S04]  /*11d0*/  LDG.E.U16 R15, desc[UR12][R4.64+0x2] ;  /* 0x0000020c040f7981 */ /* 0x000f68000c1e1500 */
[----:B------:R-:W-:-:S02]  /*11e0*/  FMNMX3.FTZ R23, R12, |R13|, |R14|, !PT ;  /* 0x4000000d0c177276 */ /* 0x000fc4000781040e */
[----:B------:R-:W5:Y:S01]  /*11f0*/  LDG.E.U16 R12, desc[UR12][R4.64] ;  /* 0x0000000c040c7981 */ /* 0x000f62000c1e1500 */
[----:B------:R-:W-:-:S03]  /*1200*/  HADD2.F32 R24, -RZ, R18.H0_H0 ;  /* 0x20000012ff187230 */ /* 0x000fc60000004100 */
[----:B------:R-:W5:Y:S01]  /*1210*/  LDG.E.U16 R14, desc[UR12][R4.64+0x4] ;  /* 0x0000040c040e7981 */ /* 0x000f62000c1e1500 */
[----:B------:R-:W-:-:S03]  /*1220*/  HADD2.F32 R25, -RZ, R17.H0_H0 ;  /* 0x20000011ff197230 */ /* 0x000fc60000004100 */
[----:B------:R-:W5:Y:S01]  /*1230*/  LDG.E.U16 R13, desc[UR12][R4.64+0x6] ;  /* 0x0000060c040d7981 */ /* 0x000f62000c1e1500 */
[----:B------:R-:W-:-:S03]  /*1240*/  HADD2.F32 R26, -RZ, R21.H0_H0 ;  /* 0x20000015ff1a7230 */ /* 0x000fc60000004100 */
[----:B------:R-:W5:Y:S01]  /*1250*/  LDG.E.U16 R18, desc[UR12][R4.64+0x8] ;  /* 0x0000080c04127981 */ /* 0x000f62000c1e1500 */
[----:B------:R-:W-:-:S03]  /*1260*/  HADD2.F32 R22, -RZ, R22.H0_H0 ;  /* 0x20000016ff167230 */ /* 0x000fc60000004100 */
[----:B------:R-:W5:Y:S01]  /*1270*/  LDG.E.U16 R17, desc[UR12][R4.64+0xa] ;  /* 0x00000a0c04117981 */ /* 0x000f62000c1e1500 */
[----:B------:R-:W-:-:S03]  /*1280*/  FMNMX3.FTZ R23, R23, |R24|, |R25|, !PT ;  /* 0x4000001817177276 */ /* 0x000fc60007810419 */
[----:B------:R-:W5:Y:S01]  /*1290*/  LDG.E.U16 R6, desc[UR12][R4.64+0xc] ;  /* 0x00000c0c04067981 */ /* 0x000f62000c1e1500 */
[----:B------:R-:W-:-:S03]  /*12a0*/  FMNMX3.FTZ R23, R23, |R26|, |R22|, !PT ;  /* 0x4000001a17177276 */ /* 0x000fc60007810416 */
[----:B------:R-:W5:Y:S01]  /*12b0*/  LDG.E.U16 R7, desc[UR12][R4.64+0xe] ;  /* 0x00000e0c04077981 */ /* 0x000f62000c1e1500 */
[----:B------:R-:W-:-:S03]  /*12c0*/  HADD2.F32 R24, -RZ, R19.H0_H0 ;  /* 0x20000013ff187230 */ /* 0x000fc60000004100 */
[----:B------:R-:W5:Y:S01]  /*12d0*/  LDG.E.U16 R22, desc[UR12][R4.64+0x10] ;  /* 0x0000100c04167981 */ /* 0x000f62000c1e1500 */
[----:B------:R-:W-:-:S03]  /*12e0*/  HADD2.F32 R25, -RZ, R20.H0_H0 ;  /* 0x20000014ff197230 */ /* 0x000fc60000004100 */
[----:B------:R-:W5:Y:S04]  /*12f0*/  LDG.E.U16 R21, desc[UR12][R4.64+0x12] ;  /* 0x0000120c04157981 */ /* 0x000f68000c1e1500 */
[----:B------:R-:W5:Y:S01]  /*1300*/  LDG.E.U16 R20, desc[UR12][R4.64+0x14] ;  /* 0x0000140c04147981 */ /* 0x000f62000c1e1500 */
[----:B------:R-:W-:-:S03]  /*1310*/  FMNMX3.FTZ R27, R23, |R24|, |R25|, !PT ;  /* 0x40000018171b7276 */ /* 0x000fc60007810419 */
[----:B------:R-:W5:Y:S04]  /*1320*/  LDG.E.U16 R19, desc[UR12][R4.64+0x16] ;  /* 0x0000160c04137981 */ /* 0x000f68000c1e1500 */
[----:B------:R-:W5:Y:S04]  /*1330*/  LDG.E.U16 R23, desc[UR12][R4.64+0x18] ;  /* 0x0000180c04177981 */ /* 0x000f68000c1e1500 */
[----:B------:R-:W5:Y:S04]  /*1340*/  LDG.E.U16 R25, desc[UR12][R4.64+0x1a] ;  /* 0x00001a0c04197981 */ /* 0x000f68000c1e1500 */
[----:B------:R-:W5:Y:S04]  /*1350*/  LDG.E.U16 R24, desc[UR12][R4.64+0x1c] ;  /* 0x00001c0c04187981 */ /* 0x000f68000c1e1500 */
[----:B------:R0:W5:Y:S01]  /*1360*/  LDG.E.U16 R26, desc[UR12][R4.64+0x1e] ;  /* 0x00001e0c041a7981 */ /* 0x000162000c1e1500 */
[----:B------:R-:W-:Y:S01]  /*1370*/  HADD2.F32 R16, -RZ, R16.H0_H0 ;  /* 0x20000010ff107230 */ /* 0x000fe20000004100 */
[----:B------:R-:W-:-:S04]  /*1380*/  IADD3 R9, PT, PT, R0, R9, R0 ;  /* 0x0000000900097210 */ /* 0x000fc80007ffe000 */
[----:B------:R-:W-:Y:S01]  /*1390*/  ISETP.GE.AND P0, PT, R9, UR8, PT ;  /* 0x0000000809007c0c */ /* 0x000fe2000bf06270 */
[----:B------:R-:W-:Y:S02]  /*13a0*/  IMAD R11, R0, 0x2, R11 ;  /* 0x00000002000b7824 */ /* 0x000fe400078e020b */
[----:B--2---:R-:W-:Y:S02]  /*13b0*/  HADD2.F32 R2, -RZ, R2.H0_H0 ;  /* 0x20000002ff027230 */ /* 0x004fe40000004100 */
[----:B---3--:R-:W-:-:S05]  /*13c0*/  HADD2.F32 R8, -RZ, R8.H0_H0 ;  /* 0x20000008ff087230 */ /* 0x008fca0000004100 */
[----:B------:R-:W-:Y:S01]  /*13d0*/  FMNMX3.FTZ R2, R27, |R2|, |R8|, !PT ;  /* 0x400000021b027276 */ /* 0x000fe20007810408 */
[----:B----4-:R-:W-:Y:S02]  /*13e0*/  HADD2.F32 R27, -RZ, R10.H0_H0 ;  /* 0x2000000aff1b7230 */ /* 0x010fe40000004100 */
[----:B-----5:R-:W-:-:S03]  /*13f0*/  HADD2.F32 R15, -RZ, R15.H0_H0 ;  /* 0x2000000fff0f7230 */ /* 0x020fc60000004100 */
[----:B------:R-:W-:Y:S01]  /*1400*/  FMNMX3.FTZ R2, R2, |R27|, |R16|, !PT ;  /* 0x4000001b02027276 */ /* 0x000fe20007810410 */
[----:B------:R-:W-:Y:S02]  /*1410*/  HADD2.F32 R29, -RZ, R12.H0_H0 ;  /* 0x2000000cff1d7230 */ /* 0x000fe40000004100 */
[----:B------:R-:W-:-:S03]  /*1420*/  HADD2.F32 R27, -RZ, R14.H0_H0 ;  /* 0x2000000eff1b7230 */ /* 0x000fc60000004100 */
[----:B------:R-:W-:Y:S01]  /*1430*/  FMNMX3.FTZ R2, R2, |R29|, |R15|, !PT ;  /* 0x4000001d02027276 */ /* 0x000fe2000781040f */
[----:B------:R-:W-:Y:S02]  /*1440*/  HADD2.F32 R13, -RZ, R13.H0_H0 ;  /* 0x2000000dff0d7230 */ /* 0x000fe40000004100 */
[----:B0-----:R-:W-:-:S03]  /*1450*/  HADD2.F32 R5, -RZ, R18.H0_H0 ;  /* 0x20000012ff057230 */ /* 0x001fc60000004100 */
        /* <DEDUP_REMOVED lines=16> */
[----:B------:R-:W-:-:S05]  /*1560*/  HADD2.F32 R26, -RZ, R26.H0_H0 ;  /* 0x2000001aff1a7230 */ /* 0x000fca0000004100 */
[----:B------:R-:W-:Y:S01]  /*1570*/  FMNMX3.FTZ R2, R2, |R5|, |R26|, !PT ;  /* 0x4000000502027276 */ /* 0x000fe2000781041a */
[----:B------:R-:W-:Y:S06]  /*1580*/  @!P0 BRA `(.L_x_138) ;  /* 0xfffffff800a08947 */ /* 0x000fec000383ffff */
.L_x_135:
[----:B------:R-:W-:Y:S05]  /*1590*/  BSYNC.RECONVERGENT B1 ;  /* 0x0000000000017941 */ /* 0x000fea0003800200 */
.L_x_134:
[----:B------:R-:W-:-:S05]  /*15a0*/  MOV R4, UR8 ;  /* 0x0000000800047c02 */ /* 0x000fca0008000f00 */
[----:B------:R-:W-:-:S05]  /*15b0*/  IMAD R5, R4, 0x10, R3 ;  /* 0x0000001004057824 */ /* 0x000fca00078e0203 */
[----:B------:R-:W-:-:S13]  /*15c0*/  ISETP.GE.AND P0, PT, R5, UR10, PT ;  /* 0x0000000a05007c0c */ /* 0x000fda000bf06270 */
[----:B------:R-:W-:Y:S05]  /*15d0*/  @P0 BRA `(.L_x_126) ;  /* 0x0000000400180947 */ /* 0x000fea0003800000 */
[----:B----4-:R-:W0:Y:S01]  /*15e0*/  I2F.U32.RP R10, R0 ;  /* 0x00000000000a7306 */ /* 0x010e220000209000 */
[----:B------:R-:W-:Y:S01]  /*15f0*/  IADD3 R4, PT, PT, R5, R0, RZ ;  /* 0x0000000005047210 */ /* 0x000fe20007ffe0ff */
[----:B------:R-:W-:Y:S01]  /*1600*/  BSSY.RECONVERGENT B1, `(.L_x_139) ;  /* 0x000002c000017945 */ /* 0x000fe20003800200 */
[----:B------:R-:W-:Y:S02]  /*1610*/  ISETP.NE.U32.AND P2, PT, R0, RZ, PT ;  /* 0x000000ff0000720c */ /* 0x000fe40003f45070 */
[C---:B------:R-:W-:Y:S02]  /*1620*/  ISETP.GE.AND P0, PT, R4.reuse, UR10, PT ;  /* 0x0000000a04007c0c */ /* 0x040fe4000bf06270 */
[----:B------:R-:W-:Y:S02]  /*1630*/  VIMNMX R9, PT, PT, R4, UR10, !PT ;  /* 0x0000000a04097c48 */ /* 0x000fe4000ffe0100 */
[----:B------:R-:W-:-:S04]  /*1640*/  SEL R8, RZ, 0x1, P0 ;  /* 0x00000001ff087807 */ /* 0x000fc80000000000 */
[----:B------:R-:W-:Y:S01]  /*1650*/  IADD3 R9, PT, PT, R9, -R4, -R8 ;  /* 0x8000000409097210 */ /* 0x000fe20007ffe808 */
[----:B0-----:R-:W0:Y:S02]  /*1660*/  MUFU.RCP R10, R10 ;  /* 0x0000000a000a7308 */ /* 0x001e240000001000 */
[----:B0-----:R-:W-:-:S06]  /*1670*/  IADD3 R6, PT, PT, R10, 0xffffffe, RZ ;  /* 0x0ffffffe0a067810 */ /* 0x001fcc0007ffe0ff */
        /* <DEDUP_REMOVED lines=9> */
[----:B------:R-:W-:Y:S01]  /*1710*/  @P0 IMAD.IADD R9, R9, 0x1, -R0 ;  /* 0x0000000109090824 */ /* 0x000fe200078e0a00 */
[----:B------:R-:W-:-:S04]  /*1720*/  @P0 IADD3 R7, PT, PT, R7, 0x1, RZ ;  /* 0x0000000107070810 */ /* 0x000fc80007ffe0ff */
[----:B------:R-:W-:-:S13]  /*1730*/  ISETP.GE.U32.AND P1, PT, R9, R0, PT ;  /* 0x000000000900720c */ /* 0x000fda0003f26070 */
[----:B------:R-:W-:Y:S01]  /*1740*/  @P1 VIADD R7, R7, 0x1 ;  /* 0x0000000107071836 */ /* 0x000fe20000000000 */
[----:B------:R-:W-:-:S04]  /*1750*/  @!P2 LOP3.LUT R7, RZ, R0, RZ, 0x33, !PT ;  /* 0x00000000ff07a212 */ /* 0x000fc800078e33ff */
[----:B------:R-:W-:-:S04]  /*1760*/  IADD3 R4, PT, PT, R8, R7, RZ ;  /* 0x0000000708047210 */ /* 0x000fc80007ffe0ff */
[C---:B------:R-:W-:Y:S02]  /*1770*/  LOP3.LUT R6, R4.reuse, 0x3, RZ, 0xc0, !PT ;  /* 0x0000000304067812 */ /* 0x040fe400078ec0ff */
[----:B------:R-:W-:Y:S02]  /*1780*/  ISETP.GE.U32.AND P1, PT, R4, 0x3, PT ;  /* 0x000000030400780c */ /* 0x000fe40003f26070 */
[----:B------:R-:W-:-:S13]  /*1790*/  ISETP.NE.AND P0, PT, R6, 0x3, PT ;  /* 0x000000030600780c */ /* 0x000fda0003f05270 */
[----:B------:R-:W-:Y:S05]  /*17a0*/  @!P0 BRA `(.L_x_140) ;  /* 0x0000000000448947 */ /* 0x000fea0003800000 */
[----:B------:R-:W-:Y:S01]  /*17b0*/  UMOV UR8, UR11 ;  /* 0x0000000b00087c82 */ /* 0x000fe20008000000 */
[----:B------:R-:W-:Y:S01]  /*17c0*/  IADD3 R4, PT, PT, R4, 0x1, RZ ;  /* 0x0000000104047810 */ /* 0x000fe20007ffe0ff */
[----:B------:R-:W-:-:S03]  /*17d0*/  UIMAD.WIDE UR22, UR7, 0x2, UR8 ;  /* 0x00000002071678a5 */ /* 0x000fc6000f8e0208 */
[----:B------:R-:W-:-:S03]  /*17e0*/  LOP3.LUT R4, R4, 0x3, RZ, 0xc0, !PT ;  /* 0x0000000304047812 */ /* 0x000fc600078ec0ff */
[----:B------:R-:W-:Y:S01]  /*17f0*/  IMAD.U32 R8, RZ, RZ, UR22 ;  /* 0x00000016ff087e24 */ /* 0x000fe2000f8e00ff */
[----:B------:R-:W-:Y:S01]  /*1800*/  IADD3 R4, PT, PT, -R4, RZ, RZ ;  /* 0x000000ff04047210 */ /* 0x000fe20007ffe1ff */
[----:B------:R-:W-:-:S03]  /*1810*/  IMAD.U32 R6, RZ, RZ, UR23 ;  /* 0x00000017ff067e24 */ /* 0x000fc6000f8e00ff */
[----:B------:R-:W-:-:S04]  /*1820*/  IADD3 R8, P0, PT, R8, UR16, RZ ;  /* 0x0000001008087c10 */ /* 0x000fc8000ff1e0ff */
[----:B------:R-:W-:-:S09]  /*1830*/  IADD3.X R9, PT, PT, R6, UR17, RZ, P0, !PT ;  /* 0x0000001106097c10 */ /* 0x000fd200087fe4ff */
.L_x_141:
[----:B------:R-:W-:-:S06]  /*1840*/  IMAD.WIDE R6, R5, 0x2, R8 ;  /* 0x0000000205067825 */ /* 0x000fcc00078e0208 */
[----:B------:R-:W2:Y:S01]  /*1850*/  LDG.E.U16 R6, desc[UR12][R6.64] ;  /* 0x0000000c06067981 */ /* 0x000ea2000c1e1500 */
[----:B------:R-:W-:Y:S01]  /*1860*/  VIADD R4, R4, 0x1 ;  /* 0x0000000104047836 */ /* 0x000fe20000000000 */
[----:B------:R-:W-:-:S04]  /*1870*/  IADD3 R5, PT, PT, R0, R5, RZ ;  /* 0x0000000500057210 */ /* 0x000fc80007ffe0ff */
[----:B------:R-:W-:Y:S01]  /*1880*/  ISETP.NE.AND P0, PT, R4, RZ, PT ;  /* 0x000000ff0400720c */ /* 0x000fe20003f05270 */
[----:B--2---:R-:W-:-:S05]  /*1890*/  HADD2.F32 R11, -RZ, R6.H0_H0 ;  /* 0x20000006ff0b7230 */ /* 0x004fca0000004100 */
[----:B------:R-:W-:-:S07]  /*18a0*/  FMNMX.FTZ R2, |R11|, R2, !PT ;  /* 0x000000020b027209 */ /* 0x000fce0007810200 */
[----:B------:R-:W-:Y:S05]  /*18b0*/  @P0 BRA `(.L_x_141) ;  /* 0xfffffffc00e00947 */ /* 0x000fea000383ffff */
.L_x_140:
[----:B------:R-:W-:Y:S05]  /*18c0*/  BSYNC.RECONVERGENT B1 ;  /* 0x0000000000017941 */ /* 0x000fea0003800200 */
.L_x_139:
[----:B------:R-:W-:Y:S05]  /*18d0*/  @!P1 BRA `(.L_x_126) ;  /* 0x0000000000589947 */ /* 0x000fea0003800000 */
[----:B------:R-:W-:-:S07]  /*18e0*/  IMAD.SHL.U32 R15, R0, 0x2, RZ ;  /* 0x00000002000f7824 */ /* 0x000fce00078e00ff */
.L_x_142:
[----:B------:R-:W-:-:S05]  /*18f0*/  HFMA2 R6, -RZ, RZ, 0, 1.1920928955078125e-07 ;  /* 0x00000002ff067431 */ /* 0x000fca00000001ff */
[----:B------:R-:W-:-:S03]  /*1900*/  IMAD.WIDE R6, R5, R6, UR20 ;  /* 0x0000001405067e25 */ /* 0x000fc6000f8e0206 */
[----:B------:R-:W-:-:S03]  /*1910*/  IADD3 R8, P0, PT, R15, R6, RZ ;  /* 0x000000060f087210 */ /* 0x000fc60007f1e0ff */
[----:B------:R-:W2:Y:S02]  /*1920*/  LDG.E.U16 R6, desc[UR12][R6.64] ;  /* 0x0000000c06067981 */ /* 0x000ea4000c1e1500 */
[----:B------:R-:W-:Y:S01]  /*1930*/  IMAD.X R9, RZ, RZ, R7, P0 ;  /* 0x000000ffff097224 */ /* 0x000fe200000e0607 */
[----:B------:R-:W-:-:S04]  /*1940*/  IADD3 R10, P0, PT, R15, R8, RZ ;  /* 0x000000080f0a7210 */ /* 0x000fc80007f1e0ff */
[----:B------:R-:W-:Y:S01]  /*1950*/  IADD3.X R11, PT, PT, RZ, R9, RZ, P0, !PT ;  /* 0x00000009ff0b7210 */ /* 0x000fe200007fe4ff */
[----:B------:R-:W3:Y:S01]  /*1960*/  LDG.E.U16 R8, desc[UR12][R8.64] ;  /* 0x0000000c08087981 */ /* 0x000ee2000c1e1500 */
[----:B------:R-:W-:-:S03]  /*1970*/  IADD3 R12, P0, PT, R15, R10, RZ ;  /* 0x0000000a0f0c7210 */ /* 0x000fc60007f1e0ff */
[----:B------:R-:W4:Y:S02]  /*1980*/  LDG.E.U16 R10, desc[UR12][R10.64] ;  /* 0x0000000c0a0a7981 */ /* 0x000f24000c1e1500 */
[----:B------:R-:W-:-:S05]  /*1990*/  IMAD.X R13, RZ, RZ, R11, P0 ;  /* 0x000000ffff0d7224 */ /* 0x000fca00000e060b */
[----:B------:R-:W5:Y:S01]  /*19a0*/  LDG.E.U16 R12, desc[UR12][R12.64] ;  /* 0x0000000c0c0c7981 */ /* 0x000f62000c1e1500 */
[----:B------:R-:W-:-:S04]  /*19b0*/  LEA R5, R0, R5, 0x2 ;  /* 0x0000000500057211 */ /* 0x000fc800078e10ff */
[----:B------:R-:W-:Y:S01]  /*19c0*/  ISETP.GE.AND P0, PT, R5, UR10, PT ;  /* 0x0000000a05007c0c */ /* 0x000fe2000bf06270 */
[----:B--2---:R-:W-:Y:S02]  /*19d0*/  HADD2.F32 R17, -RZ, R6.H0_H0 ;  /* 0x20000006ff117230 */ /* 0x004fe40000004100 */
[----:B---3--:R-:W-:-:S05]  /*19e0*/  HADD2.F32 R4, -RZ, R8.H0_H0 ;  /* 0x20000008ff047230 */ /* 0x008fca0000004100 */
[----:B------:R-:W-:Y:S01]  /*19f0*/  FMNMX3.FTZ R2, R2, |R17|, |R4|, !PT ;  /* 0x4000001102027276 */ /* 0x000fe20007810404 */
[----:B----4-:R-:W-:Y:S02]  /*1a00*/  HADD2.F32 R17, -RZ, R10.H0_H0 ;  /* 0x2000000aff117230 */ /* 0x010fe40000004100 */
[----:B-----5:R-:W-:-:S05]  /*1a10*/  HADD2.F32 R4, -RZ, R12.H0_H0 ;  /* 0x2000000cff047230 */ /* 0x020fca0000004100 */
[----:B------:R-:W-:Y:S01]  /*1a20*/  FMNMX3.FTZ R2, R2, |R17|, |R4|, !PT ;  /* 0x4000001102027276 */ /* 0x000fe20007810404 */
[----:B------:R-:W-:Y:S06]  /*1a30*/  @!P0 BRA `(.L_x_142) ;  /* 0xfffffffc00ac8947 */ /* 0x000fec000383ffff */
.L_x_126:
[----:B------:R-:W-:Y:S05]  /*1a40*/  BSYNC.RECONVERGENT B0 ;  /* 0x0000000000007941 */ /* 0x000fea0003800200 */
.L_x_124:
        /* <DEDUP_REMOVED lines=21> */
[----:B-1----:R-:W-:-:S04]  /*1ba0*/  @!P2 LEA R7, R7, R6, 0x18 ;  /* 0x000000060707a211 */ /* 0x002fc800078ec0ff */
[----:B------:R-:W-:Y:S02]  /*1bb0*/  @!P2 IADD3 R4, PT, PT, R4, R7, RZ ;  /* 0x000000070404a210 */ /* 0x000fe40007ffe0ff */
        /* <DEDUP_REMOVED lines=37> */
.L_x_144:
[----:B------:R-:W-:Y:S01]  /*1e10*/  LOP3.LUT R2, R3, 0x3e0, RZ, 0xc0, !PT ;  /* 0x000003e003027812 */ /* 0x000fe200078ec0ff */
[----:B------:R-:W0:Y:S03]  /*1e20*/  S2R R6, SR_LANEID ;  /* 0x0000000000067919 */ /* 0x000e260000000000 */
[----:B------:R-:W-:Y:S02]  /*1e30*/  LOP3.LUT R7, RZ, R2, RZ, 0x33, !PT ;  /* 0x00000002ff077212 */ /* 0x000fe400078e33ff */
[----:B------:R-:W-:-:S03]  /*1e40*/  IADD3 R5, PT, PT, R2, 0x20, RZ ;  /* 0x0000002002057810 */ /* 0x000fc60007ffe0ff */
        /* <DEDUP_REMOVED lines=13> */
[----:B------:R-:W-:Y:S02]  /*1f20*/  ISETP.GT.AND P0, PT, R4, R7, PT ;  /* 0x000000070400720c */ /* 0x000fe40003f04270 */
[----:B------:R-:W-:Y:S01]  /*1f30*/  IADD3 R4, PT, PT, R6, 0x8, RZ ;  /* 0x0000000806047810 */ /* 0x000fe20007ffe0ff */
        /* <DEDUP_REMOVED lines=15> */
[----:B-1----:R-:W-:-:S04]  /*2030*/  @!P0 LEA R5, R8, R5, 0x18 ;  /* 0x0000000508058211 */ /* 0x002fc800078ec0ff */
[----:B------:R-:W-:Y:S02]  /*2040*/  @!P0 IADD3 R5, PT, PT, R4, R5, RZ ;  /* 0x0000000504058210 */ /* 0x000fe40007ffe0ff */
        /* <DEDUP_REMOVED lines=12> */
[----:B------:R-:W-:-:S05]  /*2110*/  MOV R15, UR7 ;  /* 0x00000007000f7c02 */ /* 0x000fca0008000f00 */
        /* <DEDUP_REMOVED lines=22> */
.L_x_146:
        /* <DEDUP_REMOVED lines=8> */
.L_x_145:
[----:B------:R-:W-:Y:S05]  /*2300*/  BSYNC.RECONVERGENT B0 ;  /* 0x0000000000007941 */ /* 0x000fea0003800200 */
.L_x_143:
        /* <DEDUP_REMOVED lines=18> */
[----:B------:R-:W-:Y:S01]  /*2430*/  IADD3 R13, PT, PT, R3, R0, RZ ;  /* 0x00000000030d7210 */ /* 0x000fe20007ffe0ff */
[----:B------:R-:W-:Y:S01]  /*2440*/  BSSY.RECONVERGENT B0, `(.L_x_148) ;  /* 0x000005e000007945 */ /* 0x000fe20003800200 */
[----:B------:R-:W-:Y:S02]  /*2450*/  ISETP.NE.U32.AND P2, PT, R0, RZ, PT ;  /* 0x000000ff0000720c */ /* 0x000fe40003f45070 */
[C---:B------:R-:W-:Y:S02]  /*2460*/  ISETP.GE.U32.AND P0, PT, R13.reuse, UR7, PT ;  /* 0x000000070d007c0c */ /* 0x040fe4000bf06070 */
[----:B------:R-:W-:Y:S02]  /*2470*/  VIMNMX.U32 R6, PT, PT, R13, UR7, !PT ;  /* 0x000000070d067c48 */ /* 0x000fe4000ffe0000 */
[----:B------:R-:W-:Y:S01]  /*2480*/  SEL R7, RZ, 0x1, P0 ;  /* 0x00000001ff077807 */ /* 0x000fe20000000000 */
[----:B0-----:R-:W0:Y:S02]  /*2490*/  MUFU.RCP R8, R8 ;  /* 0x0000000800087308 */ /* 0x001e240000001000 */
[----:B0-----:R-:W-:-:S06]  /*24a0*/  IADD3 R4, PT, PT, R8, 0xffffffe, RZ ;  /* 0x0ffffffe08047810 */ /* 0x001fcc0007ffe0ff */
[----:B------:R0:W1:Y:S02]  /*24b0*/  F2I.FTZ.U32.TRUNC.NTZ R5, R4 ;  /* 0x0000000400057305 */ /* 0x000064000021f000 */
[----:B0-----:R-:W-:Y:S02]  /*24c0*/  IMAD.MOV.U32 R4, RZ, RZ, RZ ;  /* 0x000000ffff047224 */ /* 0x001fe400078e00ff */
[----:B-1----:R-:W-:-:S04]  /*24d0*/  IMAD.MOV R9, RZ, RZ, -R5 ;  /* 0x000000ffff097224 */ /* 0x002fc800078e0a05 */
[----:B------:R-:W-:-:S04]  /*24e0*/  IMAD R9, R9, R0, RZ ;  /* 0x0000000009097224 */ /* 0x000fc800078e02ff */
[----:B------:R-:W-:Y:S01]  /*24f0*/  IMAD.HI.U32 R8, R5, R9, R4 ;  /* 0x0000000905087227 */ /* 0x000fe200078e0004 */
[----:B------:R-:W-:-:S05]  /*2500*/  IADD3 R5, PT, PT, R6, -R13, -R7 ;  /* 0x8000000d06057210 */ /* 0x000fca0007ffe807 */
        /* <DEDUP_REMOVED lines=15> */
[----:B------:R-:W-:-:S06]  /*2600*/  LEA.HI.X R7, R12, UR5, RZ, 0x5, P0 ;  /* 0x000000050c077c11 */ /* 0x000fcc00080f2cff */
[----:B------:R-:W2:Y:S02]  /*2610*/  LDG.E.ENL2.256 R8, R4, desc[UR12][R6.64] ;  /* 0xfe00000c0604797e */ /* 0x000ea40008121908 */
[--C-:B--2---:R-:W-:Y:S02]  /*2620*/  HADD2.F32 R15, -RZ, R4.reuse.H1_H1 ;  /* 0x30000004ff0f7230 */ /* 0x104fe40000004100 */
[----:B------:R-:W-:Y:S02]  /*2630*/  HADD2.F32 R3, -RZ, R4.H0_H0 ;  /* 0x20000004ff037230 */ /* 0x000fe40000004100 */
[--C-:B------:R-:W-:Y:S02]  /*2640*/  HADD2.F32 R17, -RZ, R5.reuse.H1_H1 ;  /* 0x30000005ff117230 */ /* 0x100fe40000004100 */
[-C--:B------:R-:W-:Y:S01]  /*2650*/  FMUL.FTZ R4, R15, R2.reuse ;  /* 0x000000020f047220 */ /* 0x080fe20000410000 */
[----:B------:R-:W-:Y:S02]  /*2660*/  HADD2.F32 R15, -RZ, R5.H0_H0 ;  /* 0x20000005ff0f7230 */ /* 0x000fe40000004100 */
[----:B------:R-:W-:Y:S01]  /*2670*/  FMUL.FTZ R3, R3, R2 ;  /* 0x0000000203037220 */ /* 0x000fe20000410000 */
[----:B------:R-:W-:-:S02]  /*2680*/  HADD2.F32 R19, -RZ, R7.H1_H1 ;  /* 0x30000007ff137230 */ /* 0x000fc40000004100 */
[-C--:B------:R-:W-:Y:S01]  /*2690*/  FMUL.FTZ R14, R17, R2.reuse ;  /* 0x00000002110e7220 */ /* 0x080fe20000410000 */
[--C-:B------:R-:W-:Y:S02]  /*26a0*/  HADD2.F32 R17, -RZ, R6.reuse.H1_H1 ;  /* 0x30000006ff117230 */ /* 0x100fe40000004100 */
[-C--:B------:R-:W-:Y:S01]  /*26b0*/  FMUL.FTZ R5, R15, R2.reuse ;  /* 0x000000020f057220 */ /* 0x080fe20000410000 */
[----:B------:R-:W-:Y:S02]  /*26c0*/  HADD2.F32 R15, -RZ, R6.H0_H0 ;  /* 0x20000006ff0f7230 */ /* 0x000fe40000004100 */
[-C--:B------:R-:W-:Y:S01]  /*26d0*/  FMUL.FTZ R16, R19, R2.reuse ;  /* 0x0000000213107220 */ /* 0x080fe20000410000 */
[----:B------:R-:W-:Y:S01]  /*26e0*/  HADD2.F32 R19, -RZ, R8.H1_H1 ;  /* 0x30000008ff137230 */ /* 0x000fe20000004100 */
[----:B------:R-:W-:Y:S01]  /*26f0*/  F2I.S8.NTZ R3, R3 ;  /* 0x0000000300037305 */ /* 0x000fe20000202100 */
[----:B------:R-:W-:Y:S02]  /*2700*/  HADD2.F32 R21, -RZ, R9.H1_H1 ;  /* 0x30000009ff157230 */ /* 0x000fe40000004100 */
[-C--:B------:R-:W-:Y:S01]  /*2710*/  FMUL.FTZ R6, R15, R2.reuse ;  /* 0x000000020f067220 */ /* 0x080fe20000410000 */
[----:B------:R-:W-:Y:S01]  /*2720*/  FMUL.FTZ R15, R17, R2 ;  /* 0x00000002110f7220 */ /* 0x000fe20000410000 */
[----:B------:R-:W-:-:S02]  /*2730*/  HADD2.F32 R17, -RZ, R7.H0_H0 ;  /* 0x20000007ff117230 */ /* 0x000fc40000004100 */
[-C--:B------:R-:W-:Y:S01]  /*2740*/  FMUL.FTZ R18, R21, R2.reuse ;  /* 0x0000000215127220 */ /* 0x080fe20000410000 */
[----:B------:R-:W-:Y:S01]  /*2750*/  HADD2.F32 R21, -RZ, R10.H1_H1 ;  /* 0x3000000aff157230 */ /* 0x000fe20000004100 */
[----:B------:R-:W0:Y:S01]  /*2760*/  F2I.S8.NTZ R4, R4 ;  /* 0x0000000400047305 */ /* 0x000e220000202100 */
[----:B------:R-:W-:Y:S01]  /*2770*/  FMUL.FTZ R7, R17, R2 ;  /* 0x0000000211077220 */ /* 0x000fe20000410000 */
[----:B------:R-:W-:-:S05]  /*2780*/  HADD2.F32 R17, -RZ, R8.H0_H0 ;  /* 0x20000008ff117230 */ /* 0x000fca0000004100 */
[-C--:B------:R-:W-:Y:S01]  /*2790*/  FMUL.FTZ R8, R17, R2.reuse ;  /* 0x0000000211087220 */ /* 0x080fe20000410000 */
[-C--:B------:R-:W-:Y:S01]  /*27a0*/  FMUL.FTZ R17, R19, R2.reuse ;  /* 0x0000000213117220 */ /* 0x080fe20000410000 */
[----:B------:R-:W-:Y:S01]  /*27b0*/  HADD2.F32 R19, -RZ, R9.H0_H0 ;  /* 0x20000009ff137230 */ /* 0x000fe20000004100 */
[----:B------:R-:W-:Y:S04]  /*27c0*/  F2I.S8.NTZ R5, R5 ;  /* 0x0000000500057305 */ /* 0x000fe80000202100 */
[-C--:B------:R-:W-:Y:S01]  /*27d0*/  FMUL.FTZ R9, R19, R2.reuse ;  /* 0x0000000213097220 */ /* 0x080fe20000410000 */
[----:B------:R-:W-:Y:S01]  /*27e0*/  HADD2.F32 R19, -RZ, R10.H0_H0 ;  /* 0x2000000aff137230 */ /* 0x000fe20000004100 */
[----:B0-----:R-:W-:Y:S02]  /*27f0*/  PRMT R4, R3, 0x3340, R4 ;  /* 0x0000334003047816 */ /* 0x001fe40000000004 */
[----:B------:R-:W0:Y:S02]  /*2800*/  F2I.S8.NTZ R14, R14 ;  /* 0x0000000e000e7305 */ /* 0x000e240000202100 */
[-C--:B------:R-:W-:Y:S01]  /*2810*/  FMUL.FTZ R10, R19, R2.reuse ;  /* 0x00000002130a7220 */ /* 0x080fe20000410000 */
[----:B------:R-:W-:Y:S01]  /*2820*/  FMUL.FTZ R19, R21, R2 ;  /* 0x0000000215137220 */ /* 0x000fe20000410000 */
[----:B------:R-:W-:-:S02]  /*2830*/  HADD2.F32 R21, -RZ, R11.H0_H0 ;  /* 0x2000000bff157230 */ /* 0x000fc40000004100 */
[----:B------:R-:W-:Y:S02]  /*2840*/  HADD2.F32 R11, -RZ, R11.H1_H1 ;  /* 0x3000000bff0b7230 */ /* 0x000fe40000004100 */
[----:B------:R-:W-:Y:S01]  /*2850*/  F2I.S8.NTZ R6, R6 ;  /* 0x0000000600067305 */ /* 0x000fe20000202100 */
[-C--:B------:R-:W-:Y:S02]  /*2860*/  FMUL.FTZ R21, R21, R2.reuse ;  /* 0x0000000215157220 */ /* 0x080fe40000410000 */
[----:B------:R-:W-:Y:S01]  /*2870*/  FMUL.FTZ R11, R11, R2 ;  /* 0x000000020b0b7220 */ /* 0x000fe20000410000 */
[----:B0-----:R-:W-:-:S04]  /*2880*/  PRMT R5, R5, 0x3340, R14 ;  /* 0x0000334005057816 */ /* 0x001fc8000000000e */
[----:B------:R-:W0:Y:S01]  /*2890*/  F2I.S8.NTZ R15, R15 ;  /* 0x0000000f000f7305 */ /* 0x000e220000202100 */
[----:B------:R-:W-:-:S07]  /*28a0*/  PRMT R4, R4, 0x5410, R5 ;  /* 0x0000541004047816 */ /* 0x000fce0000000005 */
[----:B------:R-:W-:Y:S01]  /*28b0*/  F2I.S8.NTZ R7, R7 ;  /* 0x0000000700077305 */ /* 0x000fe20000202100 */
[----:B0-----:R-:W-:-:S07]  /*28c0*/  PRMT R6, R6, 0x3340, R15 ;  /* 0x0000334006067816 */ /* 0x001fce000000000f */
[----:B------:R-:W0:Y:S08]  /*28d0*/  F2I.S8.NTZ R16, R16 ;  /* 0x0000001000107305 */ /* 0x000e300000202100 */
[----:B------:R-:W-:Y:S01]  /*28e0*/  F2I.S8.NTZ R8, R8 ;  /* 0x0000000800087305 */ /* 0x000fe20000202100 */
[----:B0-----:R-:W-:-:S07]  /*28f0*/  PRMT R7, R7, 0x3340, R16 ;  /* 0x0000334007077816 */ /* 0x001fce0000000010 */
[----:B------:R-:W0:Y:S01]  /*2900*/  F2I.S8.NTZ R17, R17 ;  /* 0x0000001100117305 */ /* 0x000e220000202100 */
[----:B------:R-:W-:-:S07]  /*2910*/  PRMT R5, R6, 0x5410, R7 ;  /* 0x0000541006057816 */ /* 0x000fce0000000007 */
[----:B------:R-:W-:Y:S01]  /*2920*/  F2I.S8.NTZ R9, R9 ;  /* 0x0000000900097305 */ /* 0x000fe20000202100 */
[----:B0-----:R-:W-:-:S07]  /*2930*/  PRMT R17, R8, 0x3340, R17 ;  /* 0x0000334008117816 */ /* 0x001fce0000000011 */
[----:B------:R-:W0:Y:S01]  /*2940*/  F2I.S8.NTZ R18, R18 ;  /* 0x0000001200127305 */ /* 0x000e220000202100 */
[----:B------:R-:W-:-:S07]  /*2950*/  LEA R8, P0, R12, UR9, 0x4 ;  /* 0x000000090c087c11 */ /* 0x000fce000f8020ff */
[----:B------:R-:W-:Y:S01]  /*2960*/  F2I.S8.NTZ R10, R10 ;  /* 0x0000000a000a7305 */ /* 0x000fe20000202100 */
[----:B0-----:R-:W-:-:S07]  /*2970*/  PRMT R18, R9, 0x3340, R18 ;  /* 0x0000334009127816 */ /* 0x001fce0000000012 */
[----:B------:R-:W0:Y:S01]  /*2980*/  F2I.S8.NTZ R19, R19 ;  /* 0x0000001300137305 */ /* 0x000e220000202100 */
[----:B------:R-:W-:Y:S02]  /*2990*/  LEA.HI.X R9, R12, UR10, RZ, 0x4, P0 ;  /* 0x0000000a0c097c11 */ /* 0x000fe400080f24ff */
[----:B------:R-:W-:-:S05]  /*29a0*/  PRMT R6, R17, 0x5410, R18 ;  /* 0x0000541011067816 */ /* 0x000fca0000000012 */
[----:B------:R-:W-:Y:S01]  /*29b0*/  F2I.S8.NTZ R21, R21 ;  /* 0x0000001500157305 */ /* 0x000fe20000202100 */
[----:B0-----:R-:W-:-:S07]  /*29c0*/  PRMT R10, R10, 0x3340, R19 ;  /* 0x000033400a0a7816 */ /* 0x001fce0000000013 */
[----:B------:R-:W0:Y:S02]  /*29d0*/  F2I.S8.NTZ R20, R11 ;  /* 0x0000000b00147305 */ /* 0x000e240000202100 */
[----:B0-----:R-:W-:-:S04]  /*29e0*/  PRMT R3, R21, 0x3340, R20 ;  /* 0x0000334015037816 */ /* 0x001fc80000000014 */
[----:B------:R-:W-:Y:S01]  /*29f0*/  PRMT R7, R10, 0x5410, R3 ;  /* 0x000054100a077816 */ /* 0x000fe20000000003 */
[----:B------:R-:W-:-:S04]  /*2a00*/  IMAD.MOV.U32 R3, RZ, RZ, R13 ;  /* 0x000000ffff037224 */ /* 0x000fc800078e000d */
[----:B------:R0:W-:Y:S03]  /*2a10*/  STG.E.128 desc[UR12][R8.64], R4 ;  /* 0x0000000408007986 */ /* 0x0001e6000c101d0c */
.L_x_149:
[----:B------:R-:W-:Y:S05]  /*2a20*/  BSYNC.RECONVERGENT B0 ;  /* 0x0000000000007941 */ /* 0x000fea0003800200 */
.L_x_148:
[----:B------:R-:W-:Y:S05]  /*2a30*/  @!P1 EXIT ;  /* 0x000000000000994d */ /* 0x000fea0003800000 */
[----:B------:R-:W-:-:S07]  /*2a40*/  IADD3 R13, PT, PT, R3, R0, RZ ;  /* 0x00000000030d7210 */ /* 0x000fce0007ffe0ff */
.L_x_150:
[----:B01----:R-:W-:-:S04]  /*2a50*/  IMAD.MOV.U32 R4, RZ, RZ, 0x20 ;  /* 0x00000020ff047424 */ /* 0x003fc800078e00ff */
[----:B------:R-:W-:-:S06]  /*2a60*/  IMAD.WIDE.U32 R4, R3, R4, UR4 ;  /* 0x0000000403047e25 */ /* 0x000fcc000f8e0004 */
[----:B------:R-:W2:Y:S02]  /*2a70*/  LDG.E.ENL2.256 R4, R8, desc[UR12][R4.64] ;  /* 0xfe00000c0408797e */ /* 0x000ea40008121904 */
[--C-:B--2---:R-:W-:Y:S02]  /*2a80*/  HADD2.F32 R15, -RZ, R8.reuse.H0_H0 ;  /* 0x20000008ff0f7230 */ /* 0x104fe40000004100 */
[----:B------:R-:W-:Y:S02]  /*2a90*/  HADD2.F32 R17, -RZ, R8.H1_H1 ;  /* 0x30000008ff117230 */ /* 0x000fe40000004100 */
[----:B------:R-:W-:Y:S02]  /*2aa0*/  HADD2.F32 R19, -RZ, R9.H1_H1 ;  /* 0x30000009ff137230 */ /* 0x000fe40000004100 */
[-C--:B------:R-:W-:Y:S01]  /*2ab0*/  FMUL.FTZ R8, R15, R2.reuse ;  /* 0x000000020f087220 */ /* 0x080fe20000410000 */
[----:B------:R-:W-:Y:S02]  /*2ac0*/  HADD2.F32 R21, -RZ, R11.H1_H1 ;  /* 0x3000000bff157230 */ /* 0x000fe40000004100 */
[----:B------:R-:W-:Y:S01]  /*2ad0*/  FMUL.FTZ R15, R17, R2 ;  /* 0x00000002110f7220 */ /* 0x000fe20000410000 */
[----:B------:R-:W-:-:S02]  /*2ae0*/  HADD2.F32 R17, -RZ, R9.H0_H0 ;  /* 0x20000009ff117230 */ /* 0x000fc40000004100 */
[-C--:B------:R-:W-:Y:S01]  /*2af0*/  FMUL.FTZ R12, R19, R2.reuse ;  /* 0x00000002130c7220 */ /* 0x080fe20000410000 */
[----:B------:R-:W-:Y:S02]  /*2b00*/  HADD2.F32 R19, -RZ, R10.H1_H1 ;  /* 0x3000000aff137230 */ /* 0x000fe40000004100 */
[-C--:B------:R-:W-:Y:S01]  /*2b10*/  FMUL.FTZ R14, R21, R2.reuse ;  /* 0x00000002150e7220 */ /* 0x080fe20000410000 */
[----:B------:R-:W-:Y:S02]  /*2b20*/  HADD2.F32 R21, -RZ, R4.H1_H1 ;  /* 0x30000004ff157230 */ /* 0x000fe40000004100 */
[----:B------:R-:W-:Y:S01]  /*2b30*/  FMUL.FTZ R9, R17, R2 ;  /* 0x0000000211097220 */ /* 0x000fe20000410000 */
[----:B------:R-:W-:Y:S01]  /*2b40*/  HADD2.F32 R17, -RZ, R10.H0_H0 ;  /* 0x2000000aff117230 */ /* 0x000fe20000004100 */
[----:B------:R-:W-:Y:S01]  /*2b50*/  F2I.S8.NTZ R8, R8 ;  /* 0x0000000800087305 */ /* 0x000fe20000202100 */
[----:B------:R-:W-:-:S03]  /*2b60*/  HADD2.F32 R23, -RZ, R5.H1_H1 ;  /* 0x30000005ff177230 */ /* 0x000fc60000004100 */
[-C--:B------:R-:W-:Y:S01]  /*2b70*/  FMUL.FTZ R10, R17, R2.reuse ;  /* 0x00000002110a7220 */ /* 0x080fe20000410000 */
[-C--:B------:R-:W-:Y:S01]  /*2b80*/  FMUL.FTZ R17, R19, R2.reuse ;  /* 0x0000000213117220 */ /* 0x080fe20000410000 */
[----:B------:R-:W-:Y:S02]  /*2b90*/  HADD2.F32 R19, -RZ, R11.H0_H0 ;  /* 0x2000000bff137230 */ /* 0x000fe40000004100 */
        /* <DEDUP_REMOVED lines=11> */
[----:B0-----:R-:W-:Y:S01]  /*2c50*/  PRMT R8, R8, 0x3340, R15 ;  /* 0x0000334008087816 */ /* 0x001fe2000000000f */
[----:B------:R-:W-:Y:S01]  /*2c60*/  IMAD.U32 R15, RZ, RZ, UR10 ;  /* 0x0000000aff0f7e24 */ /* 0x000fe2000f8e00ff */
        /* <DEDUP_REMOVED lines=9> */
[----:B------:R-:W0:Y:S08]  /*2d00*/  F2I.S8.NTZ R17, R17 ;  /* 0x0000001100117305 */ /* 0x000e300000202100 */
[----:B------:R-:W-:Y:S01]  /*2d10*/  F2I.S8.NTZ R5, R5 ;  /* 0x0000000500057305 */ /* 0x000fe20000202100 */
[----:B0-----:R-:W-:-:S07]  /*2d20*/  PRMT R17, R10, 0x3340, R17 ;  /* 0x000033400a117816 */ /* 0x001fce0000000011 */
[----:B------:R-:W0:Y:S08]  /*2d30*/  F2I.S8.NTZ R16, R16 ;  /* 0x0000001000107305 */ /* 0x000e300000202100 */
[----:B------:R-:W-:Y:S01]  /*2d40*/  F2I.S8.NTZ R11, R11 ;  /* 0x0000000b000b7305 */ /* 0x000fe20000202100 */
[----:B0-----:R-:W-:-:S07]  /*2d50*/  PRMT R5, R5, 0x3340, R16 ;  /* 0x0000334005057816 */ /* 0x001fce0000000010 */
[----:B------:R-:W0:Y:S01]  /*2d60*/  F2I.S8.NTZ R14, R14 ;  /* 0x0000000e000e7305 */ /* 0x000e220000202100 */
[----:B------:R-:W-:Y:S02]  /*2d70*/  PRMT R16, R8, 0x5410, R9 ;  /* 0x0000541008107816 */ /* 0x000fe40000000009 */
[----:B------:R-:W-:-:S05]  /*2d80*/  MOV R8, 0x20 ;  /* 0x0000002000087802 */ /* 0x000fca0000000f00 */
[----:B------:R-:W-:Y:S01]  /*2d90*/  F2I.S8.NTZ R4, R4 ;  /* 0x0000000400047305 */ /* 0x000fe20000202100 */
[----:B0-----:R-:W-:-:S07]  /*2da0*/  PRMT R10, R11, 0x3340, R14 ;  /* 0x000033400b0a7816 */ /* 0x001fce000000000e */
[----:B------:R-:W0:Y:S01]  /*2db0*/  F2I.S8.NTZ R19, R19 ;  /* 0x0000001300137305 */ /* 0x000e220000202100 */
[----:B------:R-:W-:Y:S02]  /*2dc0*/  MOV R14, UR9 ;  /* 0x00000009000e7c02 */ /* 0x000fe40008000f00 */
[----:B------:R-:W-:-:S05]  /*2dd0*/  PRMT R17, R17, 0x5410, R10 ;  /* 0x0000541011117816 */ /* 0x000fca000000000a */
[----:B------:R-:W-:Y:S01]  /*2de0*/  F2I.S8.NTZ R6, R6 ;  /* 0x0000000600067305 */ /* 0x000fe20000202100 */
[----:B0-----:R-:W-:-:S07]  /*2df0*/  PRMT R4, R4, 0x3340, R19 ;  /* 0x0000334004047816 */ /* 0x001fce0000000013 */
[----:B------:R-:W0:Y:S08]  /*2e00*/  F2I.S8.NTZ R21, R21 ;  /* 0x0000001500157305 */ /* 0x000e300000202100 */
[----:B------:R-:W-:Y:S01]  /*2e10*/  F2I.S8.NTZ R23, R23 ;  /* 0x0000001700177305 */ /* 0x000fe20000202100 */
[----:B0-----:R-:W-:-:S07]  /*2e20*/  PRMT R6, R6, 0x3340, R21 ;  /* 0x0000334006067816 */ /* 0x001fce0000000015 */
[----:B------:R-:W0:Y:S02]  /*2e30*/  F2I.S8.NTZ R18, R7 ;  /* 0x0000000700127305 */ /* 0x000e240000202100 */
[----:B0-----:R-:W-:Y:S01]  /*2e40*/  PRMT R19, R23, 0x3340, R18 ;  /* 0x0000334017137816 */ /* 0x001fe20000000012 */
[----:B------:R-:W-:Y:S01]  /*2e50*/  IMAD.WIDE.U32 R22, R3, 0x10, R14 ;  /* 0x0000001003167825 */ /* 0x000fe200078e000e */
[----:B------:R-:W-:Y:S02]  /*2e60*/  PRMT R18, R4, 0x5410, R5 ;  /* 0x0000541004127816 */ /* 0x000fe40000000005 */
[----:B------:R-:W-:Y:S01]  /*2e70*/  PRMT R19, R6, 0x5410, R19 ;  /* 0x0000541006137816 */ /* 0x000fe20000000013 */
[----:B------:R-:W-:-:S04]  /*2e80*/  IMAD.WIDE.U32 R6, R13, R8, UR4 ;  /* 0x000000040d067e25 */ /* 0x000fc8000f8e0008 */
[----:B------:R0:W-:Y:S04]  /*2e90*/  STG.E.128 desc[UR12][R22.64], R16 ;  /* 0x0000001016007986 */ /* 0x0001e8000c101d0c */
[----:B------:R-:W0:Y:S01]  /*2ea0*/  LDG.E.ENL2.256 R8, R4, desc[UR12][R6.64] ;  /* 0xfe00000c0604797e */ /* 0x000e220008121908 */
[----:B------:R-:W-:Y:S01]  /*2eb0*/  IMAD.WIDE.U32 R14, R13, 0x10, R14 ;  /* 0x000000100d0e7825 */ /* 0x000fe200078e000e */
[----:B------:R-:W-:-:S03]  /*2ec0*/  IADD3 R3, PT, PT, R0, R3, R0 ;  /* 0x0000000300037210 */ /* 0x000fc60007ffe000 */
[----:B------:R-:W-:Y:S01]  /*2ed0*/  IMAD R13, R0, 0x2, R13 ;  /* 0x00000002000d7824 */ /* 0x000fe200078e020d */
[----:B------:R-:W-:Y:S01]  /*2ee0*/  ISETP.GE.AND P0, PT, R3, UR7, PT ;  /* 0x0000000703007c0c */ /* 0x000fe2000bf06270 */
[--C-:B0-----:R-:W-:Y:S02]  /*2ef0*/  HADD2.F32 R17, -RZ, R6.reuse.H0_H0 ;  /* 0x20000006ff117230 */ /* 0x101fe40000004100 */
[----:B------:R-:W-:Y:S02]  /*2f00*/  HADD2.F32 R19, -RZ, R6.H1_H1 ;  /* 0x30000006ff137230 */ /* 0x000fe40000004100 */
[----:B------:R-:W-:Y:S02]  /*2f10*/  HADD2.F32 R21, -RZ, R4.H0_H0 ;  /* 0x20000004ff157230 */ /* 0x000fe40000004100 */
[-C--:B------:R-:W-:Y:S01]  /*2f20*/  FMUL.FTZ R6, R17, R2.reuse ;  /* 0x0000000211067220 */ /* 0x080fe20000410000 */
[--C-:B------:R-:W-:Y:S02]  /*2f30*/  HADD2.F32 R23, -RZ, R7.reuse.H1_H1 ;  /* 0x30000007ff177230 */ /* 0x100fe40000004100 */
[----:B------:R-:W-:Y:S01]  /*2f40*/  FMUL.FTZ R17, R19, R2 ;  /* 0x0000000213117220 */ /* 0x000fe20000410000 */
[----:B------:R-:W-:-:S02]  /*2f50*/  HADD2.F32 R19, -RZ, R7.H0_H0 ;  /* 0x20000007ff137230 */ /* 0x000fc40000004100 */
[----:B------:R-:W-:Y:S02]  /*2f60*/  HADD2.F32 R25, -RZ, R4.H1_H1 ;  /* 0x30000004ff197230 */ /* 0x000fe40000004100 */
[-C--:B------:R-:W-:Y:S01]  /*2f70*/  FMUL.FTZ R4, R21, R2.reuse ;  /* 0x0000000215047220 */ /* 0x080fe20000410000 */
[-C--:B------:R-:W-:Y:S01]  /*2f80*/  FMUL.FTZ R16, R23, R2.reuse ;  /* 0x0000000217107220 */ /* 0x080fe20000410000 */
[-C--:B------:R-:W-:Y:S01]  /*2f90*/  FMUL.FTZ R7, R19, R2.reuse ;  /* 0x0000000213077220 */ /* 0x080fe20000410000 */
[--C-:B------:R-:W-:Y:S02]  /*2fa0*/  HADD2.F32 R19, -RZ, R8.reuse.H0_H0 ;  /* 0x20000008ff137230 */ /* 0x100fe40000004100 */
[----:B------:R-:W-:Y:S01]  /*2fb0*/  FMUL.FTZ R21, R25, R2 ;  /* 0x0000000219157220 */ /* 0x000fe20000410000 */
[----:B------:R-:W-:Y:S01]  /*2fc0*/  HADD2.F32 R23, -RZ, R8.H1_H1 ;  /* 0x30000008ff177230 */ /* 0x000fe20000004100 */
[----:B------:R-:W-:Y:S01]  /*2fd0*/  F2I.S8.NTZ R4, R4 ;  /* 0x0000000400047305 */ /* 0x000fe20000202100 */
[----:B------:R-:W-:-:S02]  /*2fe0*/  HADD2.F32 R25, -RZ, R5.H0_H0 ;  /* 0x20000005ff197230 */ /* 0x000fc40000004100 */
[-C--:B------:R-:W-:Y:S01]  /*2ff0*/  FMUL.FTZ R8, R19, R2.reuse ;  /* 0x0000000213087220 */ /* 0x080fe20000410000 */
[----:B------:R-:W-:Y:S02]  /*3000*/  HADD2.F32 R27, -RZ, R5.H1_H1 ;  /* 0x30000005ff1b7230 */ /* 0x000fe40000004100 */
[-C--:B------:R-:W-:Y:S01]  /*3010*/  FMUL.FTZ R19, R23, R2.reuse ;  /* 0x0000000217137220 */ /* 0x080fe20000410000 */
[--C-:B------:R-:W-:Y:S02]  /*3020*/  HADD2.F32 R23, -RZ, R9.reuse.H0_H0 ;  /* 0x20000009ff177230 */ /* 0x100fe40000004100 */
[-C--:B------:R-:W-:Y:S01]  /*3030*/  FMUL.FTZ R5, R25, R2.reuse ;  /* 0x0000000219057220 */ /* 0x080fe20000410000 */
[----:B------:R-:W-:Y:S02]  /*3040*/  HADD2.F32 R25, -RZ, R9.H1_H1 ;  /* 0x30000009ff197230 */ /* 0x000fe40000004100 */
[----:B------:R-:W-:Y:S01]  /*3050*/  FMUL.FTZ R12, R27, R2 ;  /* 0x000000021b0c7220 */ /* 0x000fe20000410000 */
[----:B------:R-:W-:-:S02]  /*3060*/  HADD2.F32 R27, -RZ, R11.H1_H1 ;  /* 0x3000000bff1b7230 */ /* 0x000fc40000004100 */
[-C--:B------:R-:W-:Y:S01]  /*3070*/  FMUL.FTZ R9, R23, R2.reuse ;  /* 0x0000000217097220 */ /* 0x080fe20000410000 */
[--C-:B------:R-:W-:Y:S02]  /*3080*/  HADD2.F32 R23, -RZ, R10.reuse.H0_H0 ;  /* 0x2000000aff177230 */ /* 0x100fe40000004100 */
[-C--:B------:R-:W-:Y:S01]  /*3090*/  FMUL.FTZ R18, R25, R2.reuse ;  /* 0x0000000219127220 */ /* 0x080fe20000410000 */
[----:B------:R-:W-:Y:S02]  /*30a0*/  HADD2.F32 R25, -RZ, R10.H1_H1 ;  /* 0x3000000aff197230 */ /* 0x000fe40000004100 */
[-C--:B------:R-:W-:Y:S01]  /*30b0*/  FMUL.FTZ R27, R27, R2.reuse ;  /* 0x000000021b1b7220 */ /* 0x080fe20000410000 */
[----:B------:R-:W0:Y:S01]  /*30c0*/  F2I.S8.NTZ R21, R21 ;  /* 0x0000001500157305 */ /* 0x000e220000202100 */
[-C--:B------:R-:W-:Y:S01]  /*30d0*/  FMUL.FTZ R10, R23, R2.reuse ;  /* 0x00000002170a7220 */ /* 0x080fe20000410000 */
[----:B------:R-:W-:Y:S01]  /*30e0*/  FMUL.FTZ R23, R25, R2 ;  /* 0x0000000219177220 */ /* 0x000fe20000410000 */
[----:B------:R-:W-:-:S05]  /*30f0*/  HADD2.F32 R25, -RZ, R11.H0_H0 ;  /* 0x2000000bff197230 */ /* 0x000fca0000004100 */
[----:B------:R-:W-:Y:S01]  /*3100*/  F2I.S8.NTZ R5, R5 ;  /* 0x0000000500057305 */ /* 0x000fe20000202100 */
[----:B------:R-:W-:Y:S01]  /*3110*/  FMUL.FTZ R11, R25, R2 ;  /* 0x00000002190b7220 */ /* 0x000fe20000410000 */
[----:B0-----:R-:W-:-:S06]  /*3120*/  PRMT R4, R4, 0x3340, R21 ;  /* 0x0000334004047816 */ /* 0x001fcc0000000015 */
[----:B------:R-:W0:Y:S08]  /*3130*/  F2I.S8.NTZ R12, R12 ;  /* 0x0000000c000c7305 */ /* 0x000e300000202100 */
[----:B------:R-:W-:Y:S01]  /*3140*/  F2I.S8.NTZ R6, R6 ;  /* 0x0000000600067305 */ /* 0x000fe20000202100 */
[----:B0-----:R-:W-:-:S07]  /*3150*/  PRMT R5, R5, 0x3340, R12 ;  /* 0x0000334005057816 */ /* 0x001fce000000000c */
        /* <DEDUP_REMOVED lines=18> */
[----:B------:R-:W0:Y:S02]  /*3280*/  F2I.S8.NTZ R20, R27 ;  /* 0x0000001b00147305 */ /* 0x000e240000202100 */
[----:B0-----:R-:W-:-:S04]  /*3290*/  PRMT R17, R11, 0x3340, R20 ;  /* 0x000033400b117816 */ /* 0x001fc80000000014 */
[----:B------:R-:W-:-:S05]  /*32a0*/  PRMT R7, R10, 0x5410, R17 ;  /* 0x000054100a077816 */ /* 0x000fca0000000011 */
[----:B------:R1:W-:Y:S01]  /*32b0*/  STG.E.128 desc[UR12][R14.64], R4 ;  /* 0x000000040e007986 */ /* 0x0003e2000c101d0c */
[----:B------:R-:W-:Y:S05]  /*32c0*/  @!P0 BRA `(.L_x_150) ;  /* 0xfffffff400e08947 */ /* 0x000fea000383ffff */
[----:B------:R-:W-:Y:S05]  /*32d0*/  EXIT ;  /* 0x000000000000794d */ /* 0x000fea0003800000 */
.L_x_147:
        /* <DEDUP_REMOVED lines=9> */
[----:B------:R-:W-:Y:S01]  /*3370*/  USHF.L.U64.HI UR8, UR14, 0x1, UR6 ;  /* 0x000000010e087899 */ /* 0x000fe20008010206 */
[----:B------:R-:W-:Y:S01]  /*3380*/  LEA R4, P2, R12, UR11, 0x1 ;  /* 0x0000000b0c047c11 */ /* 0x000fe2000f8408ff */
[----:B------:R-:W-:Y:S01]  /*3390*/  IMAD.U32 R10, RZ, RZ, UR21 ;  /* 0x00000015ff0a7e24 */ /* 0x000fe2000f8e00ff */
[----:B------:R-:W-:Y:S02]  /*33a0*/  MOV R15, UR20 ;  /* 0x00000014000f7c02 */ /* 0x000fe40008000f00 */
[----:B------:R-:W-:Y:S02]  /*33b0*/  IADD3 R4, P3, PT, R4, UR16, RZ ;  /* 0x0000001004047c10 */ /* 0x000fe4000ff7e0ff */
[----:B------:R-:W-:Y:S02]  /*33c0*/  IADD3 R15, P0, P1, R15, UR14, R12 ;  /* 0x0000000e0f0f7c10 */ /* 0x000fe4000f91e00c */
[----:B------:R-:W-:Y:S02]  /*33d0*/  LEA.HI.X R5, R12, UR8, RZ, 0x1, P2 ;  /* 0x000000080c057c11 */ /* 0x000fe400090f0cff */
[----:B------:R-:W-:-:S02]  /*33e0*/  MOV R11, R3 ;  /* 0x00000003000b7202 */ /* 0x000fc40000000f00 */
[----:B------:R-:W-:Y:S02]  /*33f0*/  IADD3.X R5, PT, PT, R5, UR17, RZ, P3, !PT ;  /* 0x0000001105057c10 */ /* 0x000fe40009ffe4ff */
[----:B------:R-:W-:-:S07]  /*3400*/  IADD3.X R10, PT, PT, R10, UR6, RZ, P0, P1 ;  /* 0x000000060a0a7c10 */ /* 0x000fce00087e24ff */
.L_x_153:
[----:B------:R-:W-:Y:S01]  /*3410*/  IMAD.MOV.U32 R6, RZ, RZ, R4 ;  /* 0x000000ffff067224 */ /* 0x000fe200078e0004 */
[----:B------:R-:W-:-:S05]  /*3420*/  MOV R7, R5 ;  /* 0x0000000500077202 */ /* 0x000fca0000000f00 */
[----:B------:R-:W2:Y:S01]  /*3430*/  LDG.E.U16 R4, desc[UR12][R6.64] ;  /* 0x0000000c06047981 */ /* 0x000ea2000c1e1500 */
[----:B0-----:R-:W-:Y:S01]  /*3440*/  MOV R9, R10 ;  /* 0x0000000a00097202 */ /* 0x001fe20000000f00 */
[----:B------:R-:W-:-:S05]  /*3450*/  IMAD.IADD R11, R0, 0x1, R11 ;  /* 0x00000001000b7824 */ /* 0x000fca00078e020b */
[----:B------:R-:W-:Y:S01]  /*3460*/  ISETP.GE.AND P0, PT, R11, UR7, PT ;  /* 0x000000070b007c0c */ /* 0x000fe2000bf06270 */
[----:B--2---:R-:W-:-:S05]  /*3470*/  HADD2.F32 R5, -RZ, R4.H0_H0 ;  /* 0x20000004ff057230 */ /* 0x004fca0000004100 */
[----:B------:R-:W-:Y:S01]  /*3480*/  FMUL.FTZ R8, R5, R2 ;  /* 0x0000000205087220 */ /* 0x000fe20000410000 */
[----:B------:R-:W-:-:S03]  /*3490*/  IMAD.WIDE.U32 R4, R0, 0x2, R6 ;  /* 0x0000000200047825 */ /* 0x000fc600078e0006 */
[----:B------:R0:W1:Y:S02]  /*34a0*/  F2I.S8.NTZ R13, R8 ;  /* 0x00000008000d7305 */ /* 0x0000640000202100 */
[----:B0-----:R-:W-:Y:S01]  /*34b0*/  IMAD.MOV.U32 R8, RZ, RZ, R15 ;  /* 0x000000ffff087224 */ /* 0x001fe200078e000f */
[----:B------:R-:W-:-:S04]  /*34c0*/  IADD3 R15, P1, PT, R0, R15, RZ ;  /* 0x0000000f000f7210 */ /* 0x000fc80007f3e0ff */
[----:B------:R-:W-:Y:S01]  /*34d0*/  IADD3.X R10, PT, PT, RZ, R10, RZ, P1, !PT ;  /* 0x0000000aff0a7210 */ /* 0x000fe20000ffe4ff */
[----:B-1----:R0:W-:Y:S01]  /*34e0*/  STG.E.U8 desc[UR12][R8.64], R13 ;  /* 0x0000000d08007986 */ /* 0x0021e2000c10110c */
[----:B------:R-:W-:Y:S07]  /*34f0*/  @!P0 BRA `(.L_x_153) ;  /* 0xfffffffc00c48947 */ /* 0x000fee000383ffff */
.L_x_152:
[----:B------:R-:W-:Y:S05]  /*3500*/  BSYNC.RECONVERGENT B0 ;  /* 0x0000000000007941 */ /* 0x000fea0003800200 */
.L_x_151:
        /* <DEDUP_REMOVED lines=14> */
[----:B------:R-:W-:Y:S02]  /*35f0*/  MOV R13, R3 ;  /* 0x00000003000d7202 */ /* 0x000fe40000000f00 */
[C---:B------:R-:W-:Y:S02]  /*3600*/  ISETP.GE.U32.AND P0, PT, R14.reuse, UR8, PT ;  /* 0x000000080e007c0c */ /* 0x040fe4000bf06070 */
[----:B------:R-:W-:Y:S02]  /*3610*/  VIMNMX.U32 R7, PT, PT, R14, UR8, !PT ;  /* 0x000000080e077c48 */ /* 0x000fe4000ffe0000 */
[----:B------:R-:W-:-:S04]  /*3620*/  SEL R6, RZ, 0x1, P0 ;  /* 0x00000001ff067807 */ /* 0x000fc80000000000 */
[----:B------:R-:W-:Y:S01]  /*3630*/  IADD3 R7, PT, PT, R7, -R14, -R6 ;  /* 0x8000000e07077210 */ /* 0x000fe20007ffe806 */
[----:B0-----:R-:W0:Y:S02]  /*3640*/  MUFU.RCP R8, R8 ;  /* 0x0000000800087308 */ /* 0x001e240000001000 */
[----:B0-----:R-:W-:-:S06]  /*3650*/  VIADD R4, R8, 0xffffffe ;  /* 0x0ffffffe08047836 */ /* 0x001fcc0000000000 */
        /* <DEDUP_REMOVED lines=37> */
[----:B------:R-:W-:Y:S02]  /*38b0*/  HADD2.F32 R21, -RZ, R9.H1_H1 ;  /* 0x30000009ff157230 */ /* 0x000fe40000004100 */
[----:B------:R-:W-:-:S02]  /*38c0*/  HADD2.F32 R23, -RZ, R11.H0_H0 ;  /* 0x2000000bff177230 */ /* 0x000fc40000004100 */
[-C--:B------:R-:W-:Y:S01]  /*38d0*/  FMUL.FTZ R6, R15, R2.reuse ;  /* 0x000000020f067220 */ /* 0x080fe20000410000 */
[-C--:B------:R-:W-:Y:S01]  /*38e0*/  FMUL.FTZ R15, R17, R2.reuse ;  /* 0x00000002110f7220 */ /* 0x080fe20000410000 */
[----:B------:R-:W-:Y:S02]  /*38f0*/  HADD2.F32 R17, -RZ, R7.H0_H0 ;  /* 0x20000007ff117230 */ /* 0x000fe40000004100 */
[-C--:B------:R-:W-:Y:S01]  /*3900*/  FMUL.FTZ R20, R21, R2.reuse ;  /* 0x0000000215147220 */ /* 0x080fe20000410000 */
[----:B------:R-:W-:Y:S01]  /*3910*/  HADD2.F32 R21, -RZ, R10.H1_H1 ;  /* 0x3000000aff157230 */ /* 0x000fe20000004100 */
[----:B------:R-:W0:Y:S01]  /*3920*/  F2I.S8.NTZ R13, R13 ;  /* 0x0000000d000d7305 */ /* 0x000e220000202100 */
[----:B------:R-:W-:Y:S02]  /*3930*/  HADD2.F32 R25, -RZ, R11.H1_H1 ;  /* 0x3000000bff197230 */ /* 0x000fe40000004100 */
[----:B------:R-:W-:Y:S01]  /*3940*/  FMUL.FTZ R7, R17, R2 ;  /* 0x0000000211077220 */ /* 0x000fe20000410000 */
[----:B------:R-:W-:-:S02]  /*3950*/  HADD2.F32 R17, -RZ, R8.H0_H0 ;  /* 0x20000008ff117230 */ /* 0x000fc40000004100 */
[-C--:B------:R-:W-:Y:S01]  /*3960*/  FMUL.FTZ R11, R23, R2.reuse ;  /* 0x00000002170b7220 */ /* 0x080fe20000410000 */
[-C--:B------:R-:W-:Y:S01]  /*3970*/  FMUL.FTZ R21, R21, R2.reuse ;  /* 0x0000000215157220 */ /* 0x080fe20000410000 */
[-C--:B------:R-:W-:Y:S01]  /*3980*/  FMUL.FTZ R25, R25, R2.reuse ;  /* 0x0000000219197220 */ /* 0x080fe20000410000 */
[-C--:B------:R-:W-:Y:S01]  /*3990*/  FMUL.FTZ R8, R17, R2.reuse ;  /* 0x0000000211087220 */ /* 0x080fe20000410000 */
[-C--:B------:R-:W-:Y:S01]  /*39a0*/  FMUL.FTZ R17, R19, R2.reuse ;  /* 0x0000000213117220 */ /* 0x080fe20000410000 */
[----:B------:R-:W-:Y:S01]  /*39b0*/  HADD2.F32 R19, -RZ, R9.H0_H0 ;  /* 0x20000009ff137230 */ /* 0x000fe20000004100 */
[----:B------:R-:W-:Y:S04]  /*39c0*/  F2I.S8.NTZ R5, R5 ;  /* 0x0000000500057305 */ /* 0x000fe80000202100 */
[----:B------:R-:W-:Y:S01]  /*39d0*/  FMUL.FTZ R9, R19, R2 ;  /* 0x0000000213097220 */ /* 0x000fe20000410000 */
[----:B------:R-:W-:Y:S01]  /*39e0*/  HADD2.F32 R19, -RZ, R10.H0_H0 ;  /* 0x2000000aff137230 */ /* 0x000fe20000004100 */
[----:B0-----:R-:W-:Y:S01]  /*39f0*/  PRMT R4, R4, 0x3340, R13 ;  /* 0x0000334004047816 */ /* 0x001fe2000000000d */
[----:B------:R-:W0:Y:S01]  /*3a00*/  S2R R10, SR_TID.X ;  /* 0x00000000000a7919 */ /* 0x000e220000002100 */
[----:B------:R-:W1:Y:S01]  /*3a10*/  F2I.S8.NTZ R16, R16 ;  /* 0x0000001000107305 */ /* 0x000e620000202100 */
[----:B------:R-:W-:-:S02]  /*3a20*/  IMAD.MOV.U32 R13, RZ, RZ, R14 ;  /* 0x000000ffff0d7224 */ /* 0x000fc400078e000e */
[----:B------:R-:W-:-:S05]  /*3a30*/  FMUL.FTZ R19, R19, R2 ;  /* 0x0000000213137220 */ /* 0x000fca0000410000 */
[----:B------:R-:W-:Y:S01]  /*3a40*/  F2I.S8.NTZ R6, R6 ;  /* 0x0000000600067305 */ /* 0x000fe20000202100 */
[----:B-1----:R-:W-:-:S07]  /*3a50*/  PRMT R5, R5, 0x3340, R16 ;  /* 0x0000334005057816 */ /* 0x002fce0000000010 */
[----:B------:R-:W1:Y:S01]  /*3a60*/  F2I.S8.NTZ R15, R15 ;  /* 0x0000000f000f7305 */ /* 0x000e620000202100 */
[----:B------:R-:W-:-:S07]  /*3a70*/  PRMT R4, R4, 0x5410, R5 ;  /* 0x0000541004047816 */ /* 0x000fce0000000005 */
[----:B------:R-:W-:Y:S01]  /*3a80*/  F2I.S8.NTZ R7, R7 ;  /* 0x0000000700077305 */ /* 0x000fe20000202100 */
[----:B-1----:R-:W-:-:S07]  /*3a90*/  PRMT R6, R6, 0x3340, R15 ;  /* 0x0000334006067816 */ /* 0x002fce000000000f */
[----:B------:R-:W1:Y:S08]  /*3aa0*/  F2I.S8.NTZ R18, R18 ;  /* 0x0000001200127305 */ /* 0x000e700000202100 */
        /* <DEDUP_REMOVED lines=10> */
[----:B------:R-:W-:Y:S02]  /*3b50*/  PRMT R6, R8, 0x5410, R9 ;  /* 0x0000541008067816 */ /* 0x000fe40000000009 */
[----:B------:R-:W-:Y:S02]  /*3b60*/  LEA.HI.X R9, R12, UR10, RZ, 0x4, P0 ;  /* 0x0000000a0c097c11 */ /* 0x000fe400080f24ff */
[----:B0-----:R-:W-:-:S03]  /*3b70*/  LEA R8, R10, UR9, 0x4 ;  /* 0x000000090a087c11 */ /* 0x001fc6000f8e20ff */
[----:B------:R-:W-:Y:S01]  /*3b80*/  F2I.S8.NTZ R11, R11 ;  /* 0x0000000b000b7305 */ /* 0x000fe20000202100 */
[----:B-1----:R-:W-:-:S07]  /*3b90*/  PRMT R19, R19, 0x3340, R22 ;  /* 0x0000334013137816 */ /* 0x002fce0000000016 */
[----:B------:R-:W0:Y:S02]  /*3ba0*/  F2I.S8.NTZ R24, R25 ;  /* 0x0000001900187305 */ /* 0x000e240000202100 */
[----:B0-----:R-:W-:-:S04]  /*3bb0*/  PRMT R24, R11, 0x3340, R24 ;  /* 0x000033400b187816 */ /* 0x001fc80000000018 */
[----:B------:R-:W-:-:S05]  /*3bc0*/  PRMT R7, R19, 0x5410, R24 ;  /* 0x0000541013077816 */ /* 0x000fca0000000018 */
[----:B------:R0:W-:Y:S02]  /*3bd0*/  STG.E.128 desc[UR12][R8.64], R4 ;  /* 0x0000000408007986 */ /* 0x0001e4000c101d0c */
.L_x_157:
[----:B------:R-:W-:Y:S05]  /*3be0*/  BSYNC.RECONVERGENT B1 ;  /* 0x0000000000017941 */ /* 0x000fea0003800200 */
.L_x_156:
[----:B------:R-:W-:Y:S05]  /*3bf0*/  @!P1 BRA `(.L_x_155) ;  /* 0x0000000800389947 */ /* 0x000fea0003800000 */
[----:B------:R-:W-:-:S07]  /*3c00*/  IADD3 R15, PT, PT, R13, R0, RZ ;  /* 0x000000000d0f7210 */ /* 0x000fce0007ffe0ff */
.L_x_158:
        /* <DEDUP_REMOVED lines=18> */
[----:B------:R-:W-:-:S02]  /*3d30*/  HADD2.F32 R27, -RZ, R11.H1_H1 ;  /* 0x3000000bff1b7230 */ /* 0x000fc40000004100 */
[-C--:B------:R-:W-:Y:S01]  /*3d40*/  FMUL.FTZ R6, R19, R2.reuse ;  /* 0x0000000213067220 */ /* 0x080fe20000410000 */
[-C--:B------:R-:W-:Y:S01]  /*3d50*/  FMUL.FTZ R19, R21, R2.reuse ;  /* 0x0000000215137220 */ /* 0x080fe20000410000 */
[----:B------:R-:W-:Y:S02]  /*3d60*/  HADD2.F32 R21, -RZ, R7.H0_H0 ;  /* 0x20000007ff157230 */ /* 0x000fe40000004100 */
[-C--:B------:R-:W-:Y:S01]  /*3d70*/  FMUL.FTZ R16, R25, R2.reuse ;  /* 0x0000000219107220 */ /* 0x080fe20000410000 */
[----:B------:R-:W-:Y:S01]  /*3d80*/  HADD2.F32 R25, -RZ, R10.H1_H1 ;  /* 0x3000000aff197230 */ /* 0x000fe20000004100 */
[----:B------:R-:W0:Y:S01]  /*3d90*/  F2I.S8.NTZ R17, R17 ;  /* 0x0000001100117305 */ /* 0x000e220000202100 */
[-C--:B------:R-:W-:Y:S01]  /*3da0*/  FMUL.FTZ R27, R27, R2.reuse ;  /* 0x000000021b1b7220 */ /* 0x080fe20000410000 */
        /* <DEDUP_REMOVED lines=12> */
[----:B------:R-:W-:-:S04]  /*3e70*/  HADD2.F32 R25, -RZ, R11.H0_H0 ;  /* 0x2000000bff197230 */ /* 0x000fc80000004100 */
[----:B------:R-:W-:Y:S01]  /*3e80*/  F2I.S8.NTZ R6, R6 ;  /* 0x0000000600067305 */ /* 0x000fe20000202100 */
[----:B------:R-:W-:Y:S01]  /*3e90*/  FMUL.FTZ R11, R25, R2 ;  /* 0x00000002190b7220 */ /* 0x000fe20000410000 */
[----:B0-----:R-:W-:-:S06]  /*3ea0*/  PRMT R5, R5, 0x3340, R12 ;  /* 0x0000334005057816 */ /* 0x001fcc000000000c */
[----:B------:R-:W0:Y:S08]  /*3eb0*/  F2I.S8.NTZ R19, R19 ;  /* 0x0000001300137305 */ /* 0x000e300000202100 */
[----:B------:R-:W-:Y:S01]  /*3ec0*/  F2I.S8.NTZ R7, R7 ;  /* 0x0000000700077305 */ /* 0x000fe20000202100 */
[----:B0-----:R-:W-:-:S07]  /*3ed0*/  PRMT R6, R6, 0x3340, R19 ;  /* 0x0000334006067816 */ /* 0x001fce0000000013 */
[----:B------:R-:W0:Y:S08]  /*3ee0*/  F2I.S8.NTZ R14, R14 ;  /* 0x0000000e000e7305 */ /* 0x000e300000202100 */
[----:B------:R-:W-:Y:S01]  /*3ef0*/  F2I.S8.NTZ R9, R9 ;  /* 0x0000000900097305 */ /* 0x000fe20000202100 */
[----:B0-----:R-:W-:-:S07]  /*3f00*/  PRMT R7, R7, 0x3340, R14 ;  /* 0x0000334007077816 */ /* 0x001fce000000000e */
[----:B------:R-:W0:Y:S01]  /*3f10*/  F2I.S8.NTZ R16, R16 ;  /* 0x0000001000107305 */ /* 0x000e220000202100 */
[----:B------:R-:W-:Y:S01]  /*3f20*/  PRMT R17, R6, 0x5410, R7 ;  /* 0x0000541006117816 */ /* 0x000fe20000000007 */
[----:B------:R-:W-:-:S06]  /*3f30*/  HFMA2 R6, -RZ, RZ, 0, 1.9073486328125e-06 ;  /* 0x00000020ff067431 */ /* 0x000fcc00000001ff */
[----:B------:R-:W-:Y:S01]  /*3f40*/  F2I.S8.NTZ R8, R8 ;  /* 0x0000000800087305 */ /* 0x000fe20000202100 */
[----:B------:R-:W-:Y:S01]  /*3f50*/  IMAD.WIDE.U32 R6, R15, R6, UR4 ;  /* 0x000000040f067e25 */ /* 0x000fe2000f8e0006 */
[----:B0-----:R-:W-:-:S06]  /*3f60*/  PRMT R9, R9, 0x3340, R16 ;  /* 0x0000334009097816 */ /* 0x001fcc0000000010 */
[----:B------:R-:W0:Y:S01]  /*3f70*/  F2I.S8.NTZ R21, R21 ;  /* 0x0000001500157305 */ /* 0x000e220000202100 */
[----:B------:R-:W-:Y:S01]  /*3f80*/  PRMT R16, R4, 0x5410, R5 ;  /* 0x0000541004107816 */ /* 0x000fe20000000005 */
[----:B------:R-:W-:Y:S01]  /*3f90*/  IMAD.U32 R5, RZ, RZ, UR10 ;  /* 0x0000000aff057e24 */ /* 0x000fe2000f8e00ff */
[----:B------:R-:W-:-:S05]  /*3fa0*/  MOV R4, UR9 ;  /* 0x0000000900047c02 */ /* 0x000fca0008000f00 */
[----:B------:R-:W-:Y:S01]  /*3fb0*/  F2I.S8.NTZ R10, R10 ;  /* 0x0000000a000a7305 */ /* 0x000fe20000202100 */
[----:B0-----:R-:W-:-:S07]  /*3fc0*/  PRMT R8, R8, 0x3340, R21 ;  /* 0x0000334008087816 */ /* 0x001fce0000000015 */
[----:B------:R-:W0:Y:S08]  /*3fd0*/  F2I.S8.NTZ R23, R23 ;  /* 0x0000001700177305 */ /* 0x000e300000202100 */
[----:B------:R-:W-:Y:S01]  /*3fe0*/  F2I.S8.NTZ R11, R11 ;  /* 0x0000000b000b7305 */ /* 0x000fe20000202100 */
[----:B0-----:R-:W-:-:S07]  /*3ff0*/  PRMT R10, R10, 0x3340, R23 ;  /* 0x000033400a0a7816 */ /* 0x001fce0000000017 */
[----:B------:R-:W0:Y:S01]  /*4000*/  F2I.S8.NTZ R18, R27 ;  /* 0x0000001b00127305 */ /* 0x000e220000202100 */
[----:B------:R-:W-:Y:S01]  /*4010*/  IMAD.WIDE.U32 R22, R13, 0x10, R4 ;  /* 0x000000100d167825 */ /* 0x000fe200078e0004 */
[----:B0-----:R-:W-:Y:S02]  /*4020*/  PRMT R19, R11, 0x3340, R18 ;  /* 0x000033400b137816 */ /* 0x001fe40000000012 */
[----:B------:R-:W-:Y:S02]  /*4030*/  PRMT R18, R8, 0x5410, R9 ;  /* 0x0000541008127816 */ /* 0x000fe40000000009 */
[----:B------:R-:W-:-:S05]  /*4040*/  PRMT R19, R10, 0x5410, R19 ;  /* 0x000054100a137816 */ /* 0x000fca0000000013 */
[----:B------:R0:W-:Y:S04]  /*4050*/  STG.E.128 desc[UR12][R22.64], R16 ;  /* 0x0000001016007986 */ /* 0x0001e8000c101d0c */
[----:B------:R-:W0:Y:S01]  /*4060*/  LDG.E.ENL2.256 R8, R4, desc[UR12][R6.64] ;  /* 0xfe00000c0604797e */ /* 0x000e220008121908 */
[----:B------:R-:W-:Y:S01]  /*4070*/  USHF.R.S32.HI UR7, URZ, 0x1f, UR22 ;  /* 0x0000001fff077899 */ /* 0x000fe20008011416 */
[----:B------:R-:W-:-:S03]  /*4080*/  IADD3 R13, PT, PT, R0, R13, R0 ;  /* 0x0000000d000d7210 */ /* 0x000fc60007ffe000 */
[----:B------:R-:W-:-:S04]  /*4090*/  ULEA.HI UR7, UR7, UR22, URZ, 0x4 ;  /* 0x0000001607077291 */ /* 0x000fc8000f8f20ff */
[----:B------:R-:W-:-:S06]  /*40a0*/  USHF.R.S32.HI UR7, URZ, 0x4, UR7 ;  /* 0x00000004ff077899 */ /* 0x000fcc0008011407 */
        /* <DEDUP_REMOVED lines=45> */
[----:B------:R-:W-:-:S07]  /*4380*/  MOV R9, UR10 ;  /* 0x0000000a00097c02 */ /* 0x000fce0008000f00 */
        /* <DEDUP_REMOVED lines=10> */
[----:B------:R-:W-:Y:S01]  /*4430*/  IMAD.U32 R8, RZ, RZ, UR9 ;  /* 0x00000009ff087e24 */ /* 0x000fe2000f8e00ff */
[----:B------:R-:W-:-:S03]  /*4440*/  PRMT R6, R19, 0x5410, R16 ;  /* 0x0000541013067816 */ /* 0x000fc60000000010 */
[----:B------:R-:W-:-:S03]  /*4450*/  IMAD.WIDE.U32 R8, R15, 0x10, R8 ;  /* 0x000000100f087825 */ /* 0x000fc600078e0008 */
[----:B------:R-:W-:Y:S01]  /*4460*/  F2I.S8.NTZ R11, R11 ;  /* 0x0000000b000b7305 */ /* 0x000fe20000202100 */
[----:B------:R-:W-:Y:S01]  /*4470*/  IMAD R15, R0, 0x2, R15 ;  /* 0x00000002000f7824 */ /* 0x000fe200078e020f */
[----:B0-----:R-:W-:-:S06]  /*4480*/  PRMT R10, R10, 0x3340, R23 ;  /* 0x000033400a0a7816 */ /* 0x001fcc0000000017 */
[----:B------:R-:W0:Y:S02]  /*4490*/  F2I.S8.NTZ R18, R27 ;  /* 0x0000001b00127305 */ /* 0x000e240000202100 */
[----:B0-----:R-:W-:-:S04]  /*44a0*/  PRMT R17, R11, 0x3340, R18 ;  /* 0x000033400b117816 */ /* 0x001fc80000000012 */
[----:B------:R-:W-:-:S05]  /*44b0*/  PRMT R7, R10, 0x5410, R17 ;  /* 0x000054100a077816 */ /* 0x000fca0000000011 */
[----:B------:R1:W-:Y:S01]  /*44c0*/  STG.E.128 desc[UR12][R8.64], R4 ;  /* 0x0000000408007986 */ /* 0x0003e2000c101d0c */
[----:B------:R-:W-:Y:S05]  /*44d0*/  @!P0 BRA `(.L_x_158) ;  /* 0xfffffff400cc8947 */ /* 0x000fea000383ffff */
.L_x_155:
[----:B------:R-:W-:Y:S05]  /*44e0*/  BSYNC.RECONVERGENT B0 ;  /* 0x0000000000007941 */ /* 0x000fea0003800200 */
.L_x_154:
[----:B------:R-:W-:-:S04]  /*44f0*/  USHF.R.S32.HI UR7, URZ, 0x1f, UR22 ;  /* 0x0000001fff077899 */ /* 0x000fc80008011416 */
[----:B------:R-:W-:-:S04]  /*4500*/  ULEA.HI UR7, UR7, UR22, URZ, 0x4 ;  /* 0x0000001607077291 */ /* 0x000fc8000f8f20ff */
[----:B------:R-:W-:-:S06]  /*4510*/  USHF.R.S32.HI UR7, URZ, 0x4, UR7 ;  /* 0x00000004ff077899 */ /* 0x000fcc0008011407 */
[----:B01----:R-:W-:-:S05]  /*4520*/  MOV R4, UR7 ;  /* 0x0000000700047c02 */ /* 0x003fca0008000f00 */
[----:B------:R-:W-:-:S05]  /*4530*/  IMAD R3, R4, 0x10, R3 ;  /* 0x0000001004037824 */ /* 0x000fca00078e0203 */
[----:B------:R-:W-:-:S13]  /*4540*/  ISETP.GE.AND P0, PT, R3, UR22, PT ;  /* 0x0000001603007c0c */ /* 0x000fda000bf06270 */
[----:B------:R-:W-:Y:S05]  /*4550*/  @P0 EXIT ;  /* 0x000000000000094d */ /* 0x000fea0003800000 */
[----:B------:R-:W0:Y:S01]  /*4560*/  I2F.U32.RP R9, R0 ;  /* 0x0000000000097306 */ /* 0x000e220000209000 */
        /* <DEDUP_REMOVED lines=28> */
[----:B------:R-:W0:Y:S01]  /*4730*/  LDCU UR7, c[0x0][0x398] ;  /* 0x00007300ff0777ac */ /* 0x000e220008000800 */
[----:B------:R-:W-:Y:S01]  /*4740*/  VIADD R5, R5, 0x1 ;  /* 0x0000000105057836 */ /* 0x000fe20000000000 */
[----:B------:R-:W1:Y:S04]  /*4750*/  LDCU.64 UR16, c[0x0][0x380] ;  /* 0x00007000ff1077ac */ /* 0x000e680008000a00 */
[----:B------:R-:W-:Y:S01]  /*4760*/  LOP3.LUT R5, R5, 0x3, RZ, 0xc0, !PT ;  /* 0x0000000305057812 */ /* 0x000fe200078ec0ff */
[----:B------:R-:W2:Y:S04]  /*4770*/  LDCU.64 UR20, c[0x0][0x388] ;  /* 0x00007100ff1477ac */ /* 0x000ea80008000a00 */
[----:B------:R-:W-:Y:S01]  /*4780*/  IMAD.MOV R10, RZ, RZ, -R5 ;  /* 0x000000ffff0a7224 */ /* 0x000fe200078e0a05 */
[----:B0-----:R-:W-:-:S04]  /*4790*/  UIMAD UR11, UR18, UR7, URZ ;  /* 0x00000007120b72a4 */ /* 0x001fc8000f8e02ff */
[----:B------:R-:W-:Y:S01]  /*47a0*/  USHF.L.U32 UR8, UR11, 0x1, URZ ;  /* 0x000000010b087899 */ /* 0x000fe200080006ff */
[----:B-1----:R-:W-:Y:S01]  /*47b0*/  MOV R4, UR16 ;  /* 0x0000001000047c02 */ /* 0x002fe20008000f00 */
[----:B------:R-:W-:Y:S01]  /*47c0*/  IMAD.U32 R12, RZ, RZ, UR11 ;  /* 0x0000000bff0c7e24 */ /* 0x000fe2000f8e00ff */
[----:B------:R-:W-:Y:S01]  /*47d0*/  MOV R6, UR17 ;  /* 0x0000001100067c02 */ /* 0x000fe20008000f00 */
[----:B------:R-:W-:Y:S01]  /*47e0*/  UIADD3 UR8, UPT, UPT, UR8, UR16, URZ ;  /* 0x0000001008087290 */ /* 0x000fe2000fffe0ff */
[----:B--2---:R-:W-:Y:S02]  /*47f0*/  MOV R7, UR20 ;  /* 0x0000001400077c02 */ /* 0x004fe40008000f00 */
[----:B------:R-:W-:Y:S01]  /*4800*/  MOV R14, UR21 ;  /* 0x00000015000e7c02 */ /* 0x000fe20008000f00 */
[----:B------:R-:W-:-:S04]  /*4810*/  UIADD3 UR8, UPT, UPT, -UR8, URZ, URZ ;  /* 0x000000ff08087290 */ /* 0x000fc8000fffe1ff */
[----:B------:R-:W-:-:S04]  /*4820*/  USHF.R.U32.HI UR8, URZ, 0x1, UR8 ;  /* 0x00000001ff087899 */ /* 0x000fc80008011608 */
[----:B------:R-:W-:-:S04]  /*4830*/  ULOP3.LUT UR8, UR8, 0xf, URZ, 0xc0, !UPT ;  /* 0x0000000f08087892 */ /* 0x000fc8000f8ec0ff */
[----:B------:R-:W-:-:S04]  /*4840*/  UISETP.LT.AND UP0, UPT, UR8, UR7, UPT ;  /* 0x000000070800728c */ /* 0x000fc8000bf01270 */
[----:B------:R-:W-:-:S04]  /*4850*/  USEL UR8, UR8, UR7, UP0 ;  /* 0x0000000708087287 */ /* 0x000fc80008000000 */
[----:B------:R-:W-:Y:S02]  /*4860*/  USHF.L.U32 UR7, UR8, 0x1, URZ ;  /* 0x0000000108077899 */ /* 0x000fe400080006ff */
[----:B------:R-:W-:Y:S01]  /*4870*/  IADD3 R12, P2, P3, R7, UR8, R12 ;  /* 0x00000008070c7c10 */ /* 0x000fe2000fb5e00c */
[----:B------:R-:W-:Y:S02]  /*4880*/  USHF.L.U64.HI UR8, UR8, 0x1, UR14 ;  /* 0x0000000108087899 */ /* 0x000fe4000801020e */
[----:B------:R-:W-:Y:S01]  /*4890*/  MOV R7, UR14 ;  /* 0x0000000e00077c02 */ /* 0x000fe20008000f00 */
[----:B------:R-:W-:-:S03]  /*48a0*/  ULEA UR7, UP0, UR11, UR7, 0x1 ;  /* 0x000000070b077291 */ /* 0x000fc6000f8008ff */
[----:B------:R-:W-:Y:S01]  /*48b0*/  IADD3.X R14, PT, PT, R7, UR6, R14, P2, P3 ;  /* 0x00000006070e7c10 */ /* 0x000fe200097e640e */
[----:B------:R-:W-:Y:S02]  /*48c0*/  ULEA.HI.X UR8, UR11, UR8, UR6, 0x1, UP0 ;  /* 0x000000080b087291 */ /* 0x000fe400080f0c06 */
[----:B------:R-:W-:-:S04]  /*48d0*/  IADD3 R4, P1, PT, R4, UR7, RZ ;  /* 0x0000000704047c10 */ /* 0x000fc8000ff3e0ff */
[----:B------:R-:W-:-:S09]  /*48e0*/  IADD3.X R5, PT, PT, R6, UR8, RZ, P1, !PT ;  /* 0x0000000806057c10 */ /* 0x000fd20008ffe4ff */
.L_x_161:
[----:B------:R-:W-:-:S06]  /*48f0*/  IMAD.WIDE R6, R3, 0x2, R4 ;  /* 0x0000000203067825 */ /* 0x000fcc00078e0204 */
[----:B------:R-:W2:Y:S01]  /*4900*/  LDG.E.U16 R6, desc[UR12][R6.64] ;  /* 0x0000000c06067981 */ /* 0x000ea2000c1e1500 */
[----:B0-----:R-:W-:Y:S02]  /*4910*/  IADD3 R8, P1, PT, R3, R12, RZ ;  /* 0x0000000c03087210 */ /* 0x001fe40007f3e0ff */
[----:B------:R-:W-:Y:S01]  /*4920*/  IADD3 R10, PT, PT, R10, 0x1, RZ ;  /* 0x000000010a0a7810 */ /* 0x000fe20007ffe0ff */
[----:B--2---:R-:W-:-:S05]  /*4930*/  HADD2.F32 R9, -RZ, R6.H0_H0 ;  /* 0x20000006ff097230 */ /* 0x004fca0000004100 */
[----:B------:R-:W-:Y:S01]  /*4940*/  FMUL.FTZ R11, R9, R2 ;  /* 0x00000002090b7220 */ /* 0x000fe20000410000 */
[----:B------:R-:W-:Y:S02]  /*4950*/  LEA.HI.X.SX32 R9, R3, R14, 0x1, P1 ;  /* 0x0000000e03097211 */ /* 0x000fe400008f0eff */
[----:B------:R-:W-:Y:S02]  /*4960*/  ISETP.NE.AND P1, PT, R10, RZ, PT ;  /* 0x000000ff0a00720c */ /* 0x000fe40003f25270 */
[----:B------:R-:W-:Y:S01]  /*4970*/  IADD3 R3, PT, PT, R0, R3, RZ ;  /* 0x0000000300037210 */ /* 0x000fe20007ffe0ff */
[----:B------:R-:W0:Y:S02]  /*4980*/  F2I.S8.NTZ R11, R11 ;  /* 0x0000000b000b7305 */ /* 0x000e240000202100 */
[----:B0-----:R0:W-:Y:S08]  /*4990*/  STG.E.U8 desc[UR12][R8.64], R11 ;  /* 0x0000000b08007986 */ /* 0x0011f0000c10110c */
[----:B------:R-:W-:Y:S05]  /*49a0*/  @P1 BRA `(.L_x_161) ;  /* 0xfffffffc00d01947 */ /* 0x000fea000383ffff */
.L_x_160:
[----:B------:R-:W-:Y:S05]  /*49b0*/  BSYNC.RECONVERGENT B0 ;  /* 0x0000000000007941 */ /* 0x000fea0003800200 */
.L_x_159:
[----:B------:R-:W-:Y:S05]  /*49c0*/  @!P0 EXIT ;  /* 0x000000000000894d */ /* 0x000fea0003800000 */
[----:B------:R-:W-:-:S07]  /*49d0*/  IMAD.SHL.U32 R4, R0, 0x2, RZ ;  /* 0x0000000200047824 */ /* 0x000fce00078e00ff */
.L_x_162:
[----:B--2---:R-:W-:-:S05]  /*49e0*/  MOV R6, 0x2 ;  /* 0x0000000200067802 */ /* 0x004fca0000000f00 */
[----:B------:R-:W-:-:S05]  /*49f0*/  IMAD.WIDE R6, R3, R6, UR4 ;  /* 0x0000000403067e25 */ /* 0x000fca000f8e0206 */
[----:B------:R-:W2:Y:S01]  /*4a00*/  LDG.E.U16 R5, desc[UR12][R6.64] ;  /* 0x0000000c06057981 */ /* 0x000ea2000c1e1500 */
[C---:B0-----:R-:W-:Y:S02]  /*4a10*/  IADD3 R8, P0, PT, R3.reuse, UR9, RZ ;  /* 0x0000000903087c10 */ /* 0x041fe4000ff1e0ff */
[----:B------:R-:W-:Y:S02]  /*4a20*/  IADD3 R10, P1, PT, R4, R6, RZ ;  /* 0x00000006040a7210 */ /* 0x000fe40007f3e0ff */
[----:B------:R-:W-:Y:S02]  /*4a30*/  LEA.HI.X.SX32 R9, R3, UR10, 0x1, P0 ;  /* 0x0000000a03097c11 */ /* 0x000fe400080f0eff */
[----:B------:R-:W-:Y:S01]  /*4a40*/  IADD3.X R11, PT, PT, RZ, R7, RZ, P1, !PT ;  /* 0x00000007ff0b7210 */ /* 0x000fe20000ffe4ff */
[----:B--2---:R-:W-:-:S05]  /*4a50*/  HADD2.F32 R5, -RZ, R5.H0_H0 ;  /* 0x20000005ff057230 */ /* 0x004fca0000004100 */
[----:B------:R-:W-:-:S06]  /*4a60*/  FMUL.FTZ R5, R5, R2 ;  /* 0x0000000205057220 */ /* 0x000fcc0000410000 */
[----:B------:R-:W0:Y:S02]  /*4a70*/  F2I.S8.NTZ R5, R5 ;  /* 0x0000000500057305 */ /* 0x000e240000202100 */
[----:B0-----:R0:W-:Y:S04]  /*4a80*/  STG.E.U8 desc[UR12][R8.64], R5 ;  /* 0x0000000508007986 */ /* 0x0011e8000c10110c */
[----:B------:R-:W2:Y:S01]  /*4a90*/  LDG.E.U16 R12, desc[UR12][R10.64] ;  /* 0x0000000c0a0c7981 */ /* 0x000ea2000c1e1500 */
[----:B------:R-:W-:-:S05]  /*4aa0*/  IADD3 R6, P0, PT, R0, R8, RZ ;  /* 0x0000000800067210 */ /* 0x000fca0007f1e0ff */
[----:B------:R-:W-:Y:S02]  /*4ab0*/  IMAD.X R7, RZ, RZ, R9, P0 ;  /* 0x000000ffff077224 */ /* 0x000fe400000e0609 */
[----:B--2---:R-:W-:Y:S01]  /*4ac0*/  HADD2.F32 R13, -RZ, R12.H0_H0 ;  /* 0x2000000cff0d7230 */ /* 0x004fe20000004100 */
[----:B------:R-:W-:-:S04]  /*4ad0*/  IADD3 R12, P1, PT, R4, R10, RZ ;  /* 0x0000000a040c7210 */ /* 0x000fc80007f3e0ff */
[----:B------:R-:W-:Y:S01]  /*4ae0*/  FMUL.FTZ R14, R13, R2 ;  /* 0x000000020d0e7220 */ /* 0x000fe20000410000 */
[----:B------:R-:W-:-:S03]  /*4af0*/  IADD3.X R13, PT, PT, RZ, R11, RZ, P1, !PT ;  /* 0x0000000bff0d7210 */ /* 0x000fc60000ffe4ff */
[----:B------:R-:W1:Y:S02]  /*4b00*/  F2I.S8.NTZ R15, R14 ;  /* 0x0000000e000f7305 */ /* 0x000e640000202100 */
[----:B-1----:R1:W-:Y:S04]  /*4b10*/  STG.E.U8 desc[UR12][R6.64], R15 ;  /* 0x0000000f06007986 */ /* 0x0023e8000c10110c */
[----:B------:R-:W2:Y:S01]  /*4b20*/  LDG.E.U16 R16, desc[UR12][R12.64] ;  /* 0x0000000c0c107981 */ /* 0x000ea2000c1e1500 */
[----:B0-----:R-:W-:Y:S02]  /*4b30*/  IADD3 R8, P0, PT, R0, R6, RZ ;  /* 0x0000000600087210 */ /* 0x001fe40007f1e0ff */
[----:B------:R-:W-:Y:S02]  /*4b40*/  IADD3 R10, P1, PT, R4, R12, RZ ;  /* 0x0000000c040a7210 */ /* 0x000fe40007f3e0ff */
[----:B------:R-:W-:-:S03]  /*4b50*/  IADD3.X R9, PT, PT, RZ, R7, RZ, P0, !PT ;  /* 0x00000007ff097210 */ /* 0x000fc600007fe4ff */
[----:B------:R-:W-:Y:S02]  /*4b60*/  IMAD.X R11, RZ, RZ, R13, P1 ;  /* 0x000000ffff0b7224 */ /* 0x000fe400008e060d */
[----:B--2---:R-:W-:-:S05]  /*4b70*/  HADD2.F32 R5, -RZ, R16.H0_H0 ;  /* 0x20000010ff057230 */ /* 0x004fca0000004100 */
[----:B------:R-:W-:-:S06]  /*4b80*/  FMUL.FTZ R5, R5, R2 ;  /* 0x0000000205057220 */ /* 0x000fcc0000410000 */
[----:B------:R-:W0:Y:S02]  /*4b90*/  F2I.S8.NTZ R5, R5 ;  /* 0x0000000500057305 */ /* 0x000e240000202100 */
[----:B0-----:R2:W-:Y:S04]  /*4ba0*/  STG.E.U8 desc[UR12][R8.64], R5 ;  /* 0x0000000508007986 */ /* 0x0015e8000c10110c */
[----:B------:R-:W3:Y:S01]  /*4bb0*/  LDG.E.U16 R10, desc[UR12][R10.64] ;  /* 0x0000000c0a0a7981 */ /* 0x000ee2000c1e1500 */
[C---:B-1----:R-:W-:Y:S02]  /*4bc0*/  IADD3 R6, P0, PT, R0.reuse, R8, RZ ;  /* 0x0000000800067210 */ /* 0x042fe40007f1e0ff */
[----:B------:R-:W-:Y:S01]  /*4bd0*/  LEA R3, R0, R3, 0x2 ;  /* 0x0000000300037211 */ /* 0x000fe200078e10ff */
[----:B---3--:R-:W-:-:S05]  /*4be0*/  HADD2.F32 R7, -RZ, R10.H0_H0 ;  /* 0x2000000aff077230 */ /* 0x008fca0000004100 */
[----:B------:R-:W-:Y:S01]  /*4bf0*/  FMUL.FTZ R12, R7, R2 ;  /* 0x00000002070c7220 */ /* 0x000fe20000410000 */
[----:B------:R-:W-:Y:S02]  /*4c00*/  IADD3.X R7, PT, PT, RZ, R9, RZ, P0, !PT ;  /* 0x00000009ff077210 */ /* 0x000fe400007fe4ff */
[----:B------:R-:W-:Y:S01]  /*4c10*/  ISETP.GE.AND P0, PT, R3, UR22, PT ;  /* 0x0000001603007c0c */ /* 0x000fe2000bf06270 */
[----:B------:R-:W0:Y:S02]  /*4c20*/  F2I.S8.NTZ R13, R12 ;  /* 0x0000000c000d7305 */ /* 0x000e240000202100 */
[----:B0-----:R2:W-:Y:S10]  /*4c30*/  STG.E.U8 desc[UR12][R6.64], R13 ;  /* 0x0000000d06007986 */ /* 0x0015f4000c10110c */
[----:B------:R-:W-:Y:S05]  /*4c40*/  @!P0 BRA `(.L_x_162) ;  /* 0xfffffffc00648947 */ /* 0x000fea000383ffff */
[----:B------:R-:W-:Y:S05]  /*4c50*/  EXIT ;  /* 0x000000000000794d */ /* 0x000fea0003800000 */
.L_x_163:
        /* <DEDUP_REMOVED lines=10> */
.L_x_352:


//--------------------- .text._ZN4vllm36dynamic_scaled_int8_azp_quant_kernelIffiEEvPKT_PaPT0_PT1_i --------------------------
	.section	.text._ZN4vllm36dynamic_scaled_int8_azp_quant_kernelIffiEEvPKT_PaPT0_PT1_i,"ax",@progbits
	.align	128
        .global         _ZN4vllm36dynamic_scaled_int8_azp_quant_kernelIffiEEvPKT_PaPT0_PT1_i
        .type           _ZN4vllm36dynamic_scaled_int8_azp_quant_kernelIffiEEvPKT_PaPT0_PT1_i,@function
        .size           _ZN4vllm36dynamic_scaled_int8_azp_quant_kernelIffiEEvPKT_PaPT0_PT1_i,(.L_x_353 - _ZN4vllm36dynamic_scaled_int8_azp_quant_kernelIffiEEvPKT_PaPT0_PT1_i)
        .other          _ZN4vllm36dynamic_scaled_int8_azp_quant_kernelIffiEEvPKT_PaPT0_PT1_i,@"STO_CUDA_ENTRY STV_DEFAULT"
_ZN4vllm36dynamic_scaled_int8_azp_quant_kernelIffiEEvPKT_PaPT0_PT1_i:
.text._ZN4vllm36dynamic_scaled_int8_azp_quant_kernelIffiEEvPKT_PaPT0_PT1_i:
        /* <DEDUP_REMOVED lines=31> */
[----:B------:R-:W-:Y:S02]  /*01f0*/  IMAD.MOV.U32 R26, RZ, RZ, -0x800001 ;  /* 0xff7fffffff1a7424 */ /* 0x000fe400078e00ff */
[C---:B------:R-:W-:Y:S01]  /*0200*/  ISETP.GE.U32.AND P0, PT, R2.reuse, UR5, PT ;  /* 0x0000000502007c0c */ /* 0x040fe2000bf06070 */
[----:B------:R-:W-:Y:S01]  /*0210*/  IMAD.MOV.U32 R20, RZ, RZ, 0x7f7fffff ;  /* 0x7f7fffffff147424 */ /* 0x000fe200078e00ff */
        /* <DEDUP_REMOVED lines=22> */
[----:B------:R-:W-:Y:S01]  /*0380*/  ISETP.NE.U32.AND P0, PT, R3, 0x1, PT ;  /* 0x000000010300780c */ /* 0x000fe20003f05070 */
[----:B------:R-:W-:-:S12]  /*0390*/  IMAD.MOV.U32 R3, RZ, RZ, R0 ;  /* 0x000000ffff037224 */ /* 0x000fd800078e0000 */
[----:B------:R-:W-:Y:S05]  /*03a0*/  @!P0 BRA `(.L_x_168) ;  /* 0x0000000000548947 */ /* 0x000fea0003800000 */
[----:B------:R-:W-:-:S04]  /*03b0*/  LEA R16, P0, R0, UR9, 0x6 ;  /* 0x0000000900107c11 */ /* 0x000fc8000f8030ff */
[----:B------:R-:W-:-:S05]  /*03c0*/  LEA.HI.X R17, R0, UR4, RZ, 0x6, P0 ;  /* 0x0000000400117c11 */ /* 0x000fca00080f34ff */
[----:B------:R-:W2:Y:S04]  /*03d0*/  LDG.E.ENL2.256 R8, R4, desc[UR16][R16.64] ;  /* 0xfe0000101004797e */ /* 0x000ea80008121908 */
[----:B------:R-:W3:Y:S01]  /*03e0*/  LDG.E.ENL2.256 R24, R12, desc[UR16][R16.64+0x20] ;  /* 0xfe000110100c797e */ /* 0x000ee20008121918 */
[C-C-:B--2---:R-:W-:Y:S02]  /*03f0*/  FMNMX3.FTZ R3, R4.reuse, 3.40282346638528859812e+38, R5.reuse, PT ;  /* 0x7f7fffff04037876 */ /* 0x144fe40003810005 */
[----:B------:R-:W-:Y:S02]  /*0400*/  FMNMX3.FTZ R4, R4, -3.40282346638528859812e+38, R5, !PT ;  /* 0xff7fffff04047876 */ /* 0x000fe40007810005 */
[-CC-:B------:R-:W-:Y:S02]  /*0410*/  FMNMX3.FTZ R3, R3, R6.reuse, R7.reuse, PT ;  /* 0x0000000603037276 */ /* 0x180fe40003810007 */
[----:B------:R-:W-:-:S02]  /*0420*/  FMNMX3.FTZ R4, R4, R6, R7, !PT ;  /* 0x0000000604047276 */ /* 0x000fc40007810007 */
[-CC-:B------:R-:W-:Y:S02]  /*0430*/  FMNMX3.FTZ R3, R3, R8.reuse, R9.reuse, PT ;  /* 0x0000000803037276 */ /* 0x180fe40003810009 */
[----:B------:R-:W-:Y:S02]  /*0440*/  FMNMX3.FTZ R4, R4, R8, R9, !PT ;  /* 0x0000000804047276 */ /* 0x000fe40007810009 */
[-CC-:B------:R-:W-:Y:S02]  /*0450*/  FMNMX3.FTZ R3, R3, R10.reuse, R11.reuse, PT ;  /* 0x0000000a03037276 */ /* 0x180fe4000381000b */
[----:B------:R-:W-:Y:S02]  /*0460*/  FMNMX3.FTZ R4, R4, R10, R11, !PT ;  /* 0x0000000a04047276 */ /* 0x000fe4000781000b */
[-CC-:B---3--:R-:W-:Y:S02]  /*0470*/  FMNMX3.FTZ R3, R3, R12.reuse, R13.reuse, PT ;  /* 0x0000000c03037276 */ /* 0x188fe4000381000d */
[----:B------:R-:W-:-:S02]  /*0480*/  FMNMX3.FTZ R4, R4, R12, R13, !PT ;  /* 0x0000000c04047276 */ /* 0x000fc4000781000d */
[-CC-:B------:R-:W-:Y:S02]  /*0490*/  FMNMX3.FTZ R3, R3, R14.reuse, R15.reuse, PT ;  /* 0x0000000e03037276 */ /* 0x180fe4000381000f */
[----:B------:R-:W-:Y:S02]  /*04a0*/  FMNMX3.FTZ R4, R4, R14, R15, !PT ;  /* 0x0000000e04047276 */ /* 0x000fe4000781000f */
[-CC-:B------:R-:W-:Y:S01]  /*04b0*/  FMNMX3.FTZ R20, R3, R24.reuse, R25.reuse, PT ;  /* 0x0000001803147276 */ /* 0x180fe20003810019 */
[----:B------:R-:W-:Y:S01]  /*04c0*/  IMAD.MOV.U32 R3, RZ, RZ, R2 ;  /* 0x000000ffff037224 */ /* 0x000fe200078e0002 */
[----:B------:R-:W-:Y:S02]  /*04d0*/  FMNMX3.FTZ R4, R4, R24, R25, !PT ;  /* 0x0000001804047276 */ /* 0x000fe40007810019 */
[-CC-:B------:R-:W-:Y:S02]  /*04e0*/  FMNMX3.FTZ R20, R20, R26.reuse, R27.reuse, PT ;  /* 0x0000001a14147276 */ /* 0x180fe4000381001b */
[----:B------:R-:W-:-:S07]  /*04f0*/  FMNMX3.FTZ R26, R4, R26, R27, !PT ;  /* 0x0000001a041a7276 */ /* 0x000fce000781001b */
.L_x_168:
[----:B------:R-:W-:Y:S05]  /*0500*/  BSYNC.RECONVERGENT B1 ;  /* 0x0000000000017941 */ /* 0x000fea0003800200 */
.L_x_167:
[----:B------:R-:W-:Y:S05]  /*0510*/  @!P1 BRA `(.L_x_166) ;  /* 0x0000001000c89947 */ /* 0x000fea0003800000 */
[----:B------:R-:W-:Y:S01]  /*0520*/  BSSY.RECONVERGENT B1, `(.L_x_169) ;  /* 0x000002f000017945 */ /* 0x000fe20003800200 */
[----:B------:R-:W-:-:S07]  /*0530*/  VIADD R2, R3, UR18 ;  /* 0x0000001203027c36 */ /* 0x000fce0008000000 */
.L_x_170:
[----:B------:R-:W-:-:S05]  /*0540*/  IMAD.WIDE.U32 R22, R3, 0x40, R28 ;  /* 0x0000004003167825 */ /* 0x000fca00078e001c */
[----:B------:R-:W2:Y:S04]  /*0550*/  LDG.E.ENL2.256 R16, R12, desc[UR16][R22.64] ;  /* 0xfe000010160c797e */ /* 0x000ea80008121910 */
[----:B------:R-:W3:Y:S01]  /*0560*/  LDG.E.ENL2.256 R8, R4, desc[UR16][R22.64+0x20] ;  /* 0xfe0001101604797e */ /* 0x000ee20008121908 */
[----:B------:R-:W-:Y:S01]  /*0570*/  IMAD.WIDE.U32 R32, R2, 0x40, R28 ;  /* 0x0000004002207825 */ /* 0x000fe200078e001c */
[-CC-:B--2---:R-:W-:Y:S02]  /*0580*/  FMNMX3.FTZ R20, R20, R12.reuse, R13.reuse, PT ;  /* 0x0000000c14147276 */ /* 0x184fe4000381000d */
[----:B------:R-:W-:Y:S02]  /*0590*/  FMNMX3.FTZ R12, R26, R12, R13, !PT ;  /* 0x0000000c1a0c7276 */ /* 0x000fe4000781000d */
[----:B------:R-:W-:-:S02]  /*05a0*/  FMNMX3.FTZ R20, R20, R14, R15, PT ;  /* 0x0000000e14147276 */ /* 0x000fc4000381000f */
[----:B------:R-:W-:Y:S02]  /*05b0*/  FMNMX3.FTZ R12, R12, R14, R15, !PT ;  /* 0x0000000e0c0c7276 */ /* 0x000fe4000781000f */
[-CC-:B------:R-:W-:Y:S02]  /*05c0*/  FMNMX3.FTZ R20, R20, R16.reuse, R17.reuse, PT ;  /* 0x0000001014147276 */ /* 0x180fe40003810011 */
[----:B------:R-:W-:Y:S02]  /*05d0*/  FMNMX3.FTZ R12, R12, R16, R17, !PT ;  /* 0x000000100c0c7276 */ /* 0x000fe40007810011 */
[-CC-:B------:R-:W-:Y:S02]  /*05e0*/  FMNMX3.FTZ R20, R20, R18.reuse, R19.reuse, PT ;  /* 0x0000001214147276 */ /* 0x180fe40003810013 */
[----:B------:R-:W-:Y:S02]  /*05f0*/  FMNMX3.FTZ R21, R12, R18, R19, !PT ;  /* 0x000000120c157276 */ /* 0x000fe40007810013 */
[----:B------:R-:W2:Y:S01]  /*0600*/  LDG.E.ENL2.256 R16, R12, desc[UR16][R32.64] ;  /* 0xfe000010200c797e */ /* 0x000ea20008121910 */
[----:B---3--:R-:W-:-:S02]  /*0610*/  FMNMX3.FTZ R30, R20, R4, R5, PT ;  /* 0x00000004141e7276 */ /* 0x008fc40003810005 */
[----:B------:R-:W-:Y:S02]  /*0620*/  FMNMX3.FTZ R4, R21, R4, R5, !PT ;  /* 0x0000000415047276 */ /* 0x000fe40007810005 */
[----:B------:R-:W3:Y:S01]  /*0630*/  LDG.E.ENL2.256 R24, R20, desc[UR16][R32.64+0x20] ;  /* 0xfe0001102014797e */ /* 0x000ee20008121918 */
[-CC-:B------:R-:W-:Y:S01]  /*0640*/  FMNMX3.FTZ R30, R30, R6.reuse, R7.reuse, PT ;  /* 0x000000061e1e7276 */ /* 0x180fe20003810007 */
[----:B------:R-:W-:Y:S01]  /*0650*/  USHF.R.S32.HI UR6, URZ, 0x4, UR20 ;  /* 0x00000004ff067899 */ /* 0x000fe20008011414 */
[----:B------:R-:W-:Y:S01]  /*0660*/  FMNMX3.FTZ R4, R4, R6, R7, !PT ;  /* 0x0000000604047276 */ /* 0x000fe20007810007 */
[----:B------:R-:W-:Y:S01]  /*0670*/  IMAD.U32 R6, RZ, RZ, UR18 ;  /* 0x00000012ff067e24 */ /* 0x000fe2000f8e00ff */
[-CC-:B------:R-:W-:Y:S01]  /*0680*/  FMNMX3.FTZ R30, R30, R8.reuse, R9.reuse, PT ;  /* 0x000000081e1e7276 */ /* 0x180fe20003810009 */
[----:B------:R-:W-:Y:S01]  /*0690*/  IMAD.U32 R5, RZ, RZ, UR18 ;  /* 0x00000012ff057e24 */ /* 0x000fe2000f8e00ff */
[----:B------:R-:W-:Y:S02]  /*06a0*/  FMNMX3.FTZ R4, R4, R8, R9, !PT ;  /* 0x0000000804047276 */ /* 0x000fe40007810009 */
[-CC-:B------:R-:W-:Y:S01]  /*06b0*/  FMNMX3.FTZ R30, R30, R10.reuse, R11.reuse, PT ;  /* 0x0000000a1e1e7276 */ /* 0x180fe2000381000b */
[----:B------:R-:W-:Y:S01]  /*06c0*/  IMAD R2, R5, 0x2, R2 ;  /* 0x0000000205027824 */ /* 0x000fe200078e0202 */
[----:B------:R-:W-:-:S02]  /*06d0*/  FMNMX3.FTZ R4, R4, R10, R11, !PT ;  /* 0x0000000a04047276 */ /* 0x000fc4000781000b */
[----:B------:R-:W-:-:S04]  /*06e0*/  IADD3 R3, PT, PT, R6, UR18, R3 ;  /* 0x0000001206037c10 */ /* 0x000fc8000fffe003 */
[----:B------:R-:W-:Y:S02]  /*06f0*/  ISETP.GE.AND P0, PT, R3, UR6, PT ;  /* 0x0000000603007c0c */ /* 0x000fe4000bf06270 */
[-CC-:B--2---:R-:W-:Y:S02]  /*0700*/  FMNMX3.FTZ R30, R30, R12.reuse, R13.reuse, PT ;  /* 0x0000000c1e1e7276 */ /* 0x184fe4000381000d */
[----:B------:R-:W-:Y:S02]  /*0710*/  FMNMX3.FTZ R4, R4, R12, R13, !PT ;  /* 0x0000000c04047276 */ /* 0x000fe4000781000d */
[-CC-:B------:R-:W-:Y:S02]  /*0720*/  FMNMX3.FTZ R30, R30, R14.reuse, R15.reuse, PT ;  /* 0x0000000e1e1e7276 */ /* 0x180fe4000381000f */
[----:B------:R-:W-:Y:S02]  /*0730*/  FMNMX3.FTZ R4, R4, R14, R15, !PT ;  /* 0x0000000e04047276 */ /* 0x000fe4000781000f */
[----:B------:R-:W-:-:S02]  /*0740*/  FMNMX3.FTZ R30, R30, R16, R17, PT ;  /* 0x000000101e1e7276 */ /* 0x000fc40003810011 */
[----:B------:R-:W-:Y:S02]  /*0750*/  FMNMX3.FTZ R4, R4, R16, R17, !PT ;  /* 0x0000001004047276 */ /* 0x000fe40007810011 */
[-CC-:B------:R-:W-:Y:S02]  /*0760*/  FMNMX3.FTZ R30, R30, R18.reuse, R19.reuse, PT ;  /* 0x000000121e1e7276 */ /* 0x180fe40003810013 */
[----:B------:R-:W-:Y:S02]  /*0770*/  FMNMX3.FTZ R4, R4, R18, R19, !PT ;  /* 0x0000001204047276 */ /* 0x000fe40007810013 */
[-CC-:B---3--:R-:W-:Y:S02]  /*0780*/  FMNMX3.FTZ R30, R30, R20.reuse, R21.reuse, PT ;  /* 0x000000141e1e7276 */ /* 0x188fe40003810015 */
[----:B------:R-:W-:Y:S02]  /*0790*/  FMNMX3.FTZ R4, R4, R20, R21, !PT ;  /* 0x0000001404047276 */ /* 0x000fe40007810015 */
[----:B------:R-:W-:-:S02]  /*07a0*/  FMNMX3.FTZ R30, R30, R22, R23, PT ;  /* 0x000000161e1e7276 */ /* 0x000fc40003810017 */
[----:B------:R-:W-:Y:S02]  /*07b0*/  FMNMX3.FTZ R4, R4, R22, R23, !PT ;  /* 0x0000001604047276 */ /* 0x000fe40007810017 */
[-CC-:B------:R-:W-:Y:S02]  /*07c0*/  FMNMX3.FTZ R30, R30, R24.reuse, R25.reuse, PT ;  /* 0x000000181e1e7276 */ /* 0x180fe40003810019 */
[----:B------:R-:W-:Y:S02]  /*07d0*/  FMNMX3.FTZ R4, R4, R24, R25, !PT ;  /* 0x0000001804047276 */ /* 0x000fe40007810019 */
[-CC-:B------:R-:W-:Y:S02]  /*07e0*/  FMNMX3.FTZ R20, R30, R26.reuse, R27.reuse, PT ;  /* 0x0000001a1e147276 */ /* 0x180fe4000381001b */
[----:B------:R-:W-:Y:S01]  /*07f0*/  FMNMX3.FTZ R26, R4, R26, R27, !PT ;  /* 0x0000001a041a7276 */ /* 0x000fe2000781001b */
[----:B------:R-:W-:Y:S06]  /*0800*/  @!P0 BRA `(.L_x_170) ;  /* 0xfffffffc004c8947 */ /* 0x000fec000383ffff */
[----:B------:R-:W-:Y:S05]  /*0810*/  BSYNC.RECONVERGENT B1 ;  /* 0x0000000000017941 */ /* 0x000fea0003800200 */
.L_x_169:
[----:B------:R-:W-:Y:S05]  /*0820*/  BRA `(.L_x_166) ;  /* 0x0000001000047947 */ /* 0x000fea0003800000 */
.L_x_165:
[----:B------:R-:W-:Y:S01]  /*0830*/  IMAD R2, RZ, RZ, -UR9 ;  /* 0x80000009ff027e24 */ /* 0x000fe2000f8e02ff */
[----:B------:R-:W0:Y:S01]  /*0840*/  S2R R5, SR_TID.X ;  /* 0x0000000000057919 */ /* 0x000e220000002100 */
[----:B------:R-:W-:Y:S01]  /*0850*/  BSSY.RECONVERGENT B1, `(.L_x_171) ;  /* 0x0000023000017945 */ /* 0x000fe20003800200 */
[----:B------:R-:W-:Y:S02]  /*0860*/  IMAD.MOV.U32 R20, RZ, RZ, 0x7f7fffff ;  /* 0x7f7fffffff147424 */ /* 0x000fe400078e00ff */
[----:B------:R-:W-:Y:S01]  /*0870*/  SHF.R.U32.HI R2, RZ, 0x2, R2 ;  /* 0x00000002ff027819 */ /* 0x000fe20000011602 */
[----:B------:R-:W-:-:S03]  /*0880*/  IMAD.MOV.U32 R26, RZ, RZ, -0x800001 ;  /* 0xff7fffffff1a7424 */ /* 0x000fc600078e00ff */
[----:B------:R-:W-:-:S04]  /*0890*/  LOP3.LUT R2, R2, 0xf, RZ, 0xc0, !PT ;  /* 0x0000000f02027812 */ /* 0x000fc800078ec0ff */
[----:B------:R-:W-:-:S04]  /*08a0*/  VIMNMX R9, PT, PT, R2, UR20, PT ;  /* 0x0000001402097c48 */ /* 0x000fc8000bfe0100 */
[----:B------:R-:W-:Y:S02]  /*08b0*/  IADD3 R8, PT, PT, -R9, UR20, RZ ;  /* 0x0000001409087c10 */ /* 0x000fe4000fffe1ff */
[----:B------:R-:W-:Y:S02]  /*08c0*/  ISETP.GE.AND P0, PT, R0, R9, PT ;  /* 0x000000090000720c */ /* 0x000fe40003f06270 */
[----:B------:R-:W-:-:S04]  /*08d0*/  SHF.R.S32.HI R3, RZ, 0x1f, R8 ;  /* 0x0000001fff037819 */ /* 0x000fc80000011408 */
[----:B------:R-:W-:-:S04]  /*08e0*/  LEA.HI R3, R3, R8, RZ, 0x4 ;  /* 0x0000000803037211 */ /* 0x000fc800078f20ff */
[----:B------:R-:W-:-:S04]  /*08f0*/  SHF.R.S32.HI R11, RZ, 0x4, R3 ;  /* 0x00000004ff0b7819 */ /* 0x000fc80000011403 */
[----:B------:R-:W-:Y:S01]  /*0900*/  ISETP.GE.AND P1, PT, R0, R11, PT ;  /* 0x0000000b0000720c */ /* 0x000fe20003f26270 */
[----:B0-----:R-:W-:-:S12]  /*0910*/  @P0 BRA `(.L_x_172) ;  /* 0x0000000000580947 */ /* 0x001fd80003800000 */
[----:B------:R-:W0:Y:S01]  /*0920*/  LDCU UR4, c[0x0][0x3a0] ;  /* 0x00007400ff0477ac */ /* 0x000e220008000800 */
[----:B------:R-:W-:Y:S02]  /*0930*/  IMAD.MOV.U32 R26, RZ, RZ, -0x800001 ;  /* 0xff7fffffff1a7424 */ /* 0x000fe400078e00ff */
[----:B------:R-:W-:Y:S01]  /*0940*/  IMAD.MOV.U32 R20, RZ, RZ, 0x7f7fffff ;  /* 0x7f7fffffff147424 */ /* 0x000fe200078e00ff */
[----:B------:R-:W1:Y:S01]  /*0950*/  LDCU.64 UR6, c[0x0][0x380] ;  /* 0x00007000ff0677ac */ /* 0x000e620008000a00 */
[----:B------:R-:W-:Y:S01]  /*0960*/  IMAD.MOV.U32 R4, RZ, RZ, R0 ;  /* 0x000000ffff047224 */ /* 0x000fe200078e0000 */
[----:B0-----:R-:W-:-:S04]  /*0970*/  UIMAD UR4, UR19, UR4, URZ ;  /* 0x00000004130472a4 */ /* 0x001fc8000f8e02ff */
[----:B------:R-:W-:Y:S02]  /*0980*/  USHF.L.U32 UR5, UR4, 0x2, URZ ;  /* 0x0000000204057899 */ /* 0x000fe400080006ff */
[----:B------:R-:W-:-:S04]  /*0990*/  USHF.L.U64.HI UR4, UR4, 0x2, UR8 ;  /* 0x0000000204047899 */ /* 0x000fc80008010208 */
[----:B------:R-:W-:-:S04]  /*09a0*/  LEA R2, P0, R5, UR5, 0x2 ;  /* 0x0000000505027c11 */ /* 0x000fc8000f8010ff */
[----:B-1----:R-:W-:Y:S02]  /*09b0*/  IADD3 R2, P2, PT, R2, UR6, RZ ;  /* 0x0000000602027c10 */ /* 0x002fe4000ff5e0ff */
[----:B------:R-:W-:-:S04]  /*09c0*/  LEA.HI.X R3, R5, UR4, RZ, 0x2, P0 ;  /* 0x0000000405037c11 */ /* 0x000fc800080f14ff */
[----:B------:R-:W-:-:S07]  /*09d0*/  IADD3.X R3, PT, PT, R3, UR7, RZ, P2, !PT ;  /* 0x0000000703037c10 */ /* 0x000fce00097fe4ff */
.L_x_173:
[----:B------:R-:W-:Y:S02]  /*09e0*/  IMAD.MOV.U32 R6, RZ, RZ, R2 ;  /* 0x000000ffff067224 */ /* 0x000fe400078e0002 */
[----:B------:R-:W-:-:S05]  /*09f0*/  IMAD.MOV.U32 R7, RZ, RZ, R3 ;  /* 0x000000ffff077224 */ /* 0x000fca00078e0003 */
[----:B------:R-:W2:Y:S01]  /*0a00*/  LDG.E R13, desc[UR16][R6.64] ;  /* 0x00000010060d7981 */ /* 0x000ea2000c1e1900 */
[----:B------:R-:W-:Y:S02]  /*0a10*/  VIADD R4, R4, UR18 ;  /* 0x0000001204047c36 */ /* 0x000fe40008000000 */
[----:B------:R-:W-:-:S03]  /*0a20*/  IMAD.U32 R3, RZ, RZ, UR18 ;  /* 0x00000012ff037e24 */ /* 0x000fc6000f8e00ff */
[----:B------:R-:W-:Y:S01]  /*0a30*/  ISETP.GE.AND P0, PT, R4, R9, PT ;  /* 0x000000090400720c */ /* 0x000fe20003f06270 */
[----:B------:R-:W-:Y:S01]  /*0a40*/  IMAD.WIDE.U32 R2, R3, 0x4, R6 ;  /* 0x0000000403027825 */ /* 0x000fe200078e0006 */
[C---:B--2---:R-:W-:Y:S02]  /*0a50*/  FMNMX.FTZ R20, R13.reuse, R20, PT ;  /* 0x000000140d147209 */ /* 0x044fe40003810000 */
[----:B------:R-:W-:-:S09]  /*0a60*/  FMNMX.FTZ R26, R13, R26, !PT ;  /* 0x0000001a0d1a7209 */ /* 0x000fd20007810000 */
[----:B------:R-:W-:Y:S05]  /*0a70*/  @!P0 BRA `(.L_x_173) ;  /* 0xfffffffc00d88947 */ /* 0x000fea000383ffff */
.L_x_172:
[----:B------:R-:W-:Y:S05]  /*0a80*/  BSYNC.RECONVERGENT B1 ;  /* 0x0000000000017941 */ /* 0x000fea0003800200 */
.L_x_171:
        /* <DEDUP_REMOVED lines=20> */
[----:B------:R-:W-:Y:S02]  /*0bd0*/  IMAD R7, R10, UR18, R7 ;  /* 0x000000120a077c24 */ /* 0x000fe4000f8e0207 */
[----:B------:R-:W-:-:S03]  /*0be0*/  IMAD.MOV.U32 R10, RZ, RZ, R0 ;  /* 0x000000ffff0a7224 */ /* 0x000fc600078e0000 */
        /* <DEDUP_REMOVED lines=11> */
[----:B------:R-:W-:-:S04]  /*0ca0*/  LEA R4, P0, R5, R2, 0x6 ;  /* 0x0000000205047211 */ /* 0x000fc800078030ff */
[----:B------:R-:W-:-:S05]  /*0cb0*/  LEA.HI.X R5, R5, R3, RZ, 0x6, P0 ;  /* 0x0000000305057211 */ /* 0x000fca00000f34ff */
[----:B------:R-:W2:Y:S04]  /*0cc0*/  LDG.E R21, desc[UR16][R4.64] ;  /* 0x0000001004157981 */ /* 0x000ea8000c1e1900 */
[----:B------:R-:W2:Y:S04]  /*0cd0*/  LDG.E R22, desc[UR16][R4.64+0x4] ;  /* 0x0000041004167981 */ /* 0x000ea8000c1e1900 */
[----:B------:R-:W3:Y:S04]  /*0ce0*/  LDG.E R7, desc[UR16][R4.64+0x8] ;  /* 0x0000081004077981 */ /* 0x000ee8000c1e1900 */
[----:B------:R-:W3:Y:S04]  /*0cf0*/  LDG.E R10, desc[UR16][R4.64+0xc] ;  /* 0x00000c10040a7981 */ /* 0x000ee8000c1e1900 */
[----:B------:R-:W4:Y:S04]  /*0d00*/  LDG.E R12, desc[UR16][R4.64+0x10] ;  /* 0x00001010040c7981 */ /* 0x000f28000c1e1900 */
[----:B------:R-:W4:Y:S04]  /*0d10*/  LDG.E R13, desc[UR16][R4.64+0x14] ;  /* 0x00001410040d7981 */ /* 0x000f28000c1e1900 */
[----:B------:R-:W5:Y:S04]  /*0d20*/  LDG.E R14, desc[UR16][R4.64+0x18] ;  /* 0x00001810040e7981 */ /* 0x000f68000c1e1900 */
[----:B------:R-:W5:Y:S04]  /*0d30*/  LDG.E R15, desc[UR16][R4.64+0x1c] ;  /* 0x00001c10040f7981 */ /* 0x000f68000c1e1900 */
[----:B------:R-:W5:Y:S04]  /*0d40*/  LDG.E R16, desc[UR16][R4.64+0x20] ;  /* 0x0000201004107981 */ /* 0x000f68000c1e1900 */
[----:B------:R-:W5:Y:S04]  /*0d50*/  LDG.E R17, desc[UR16][R4.64+0x24] ;  /* 0x0000241004117981 */ /* 0x000f68000c1e1900 */
[----:B------:R-:W5:Y:S04]  /*0d60*/  LDG.E R18, desc[UR16][R4.64+0x28] ;  /* 0x0000281004127981 */ /* 0x000f68000c1e1900 */
[----:B------:R-:W5:Y:S04]  /*0d70*/  LDG.E R19, desc[UR16][R4.64+0x2c] ;  /* 0x00002c1004137981 */ /* 0x000f68000c1e1900 */
[----:B------:R-:W5:Y:S01]  /*0d80*/  LDG.E R23, desc[UR16][R4.64+0x30] ;  /* 0x0000301004177981 */ /* 0x000f62000c1e1900 */
[----:B--2---:R-:W-:-:S02]  /*0d90*/  FMNMX3.FTZ R20, R20, R21, R22, PT ;  /* 0x0000001514147276 */ /* 0x004fc40003810016 */
[----:B------:R-:W-:Y:S02]  /*0da0*/  FMNMX3.FTZ R24, R26, R21, R22, !PT ;  /* 0x000000151a187276 */ /* 0x000fe40007810016 */
[----:B------:R-:W2:Y:S04]  /*0db0*/  LDG.E R22, desc[UR16][R4.64+0x34] ;  /* 0x0000341004167981 */ /* 0x000ea8000c1e1900 */
[----:B------:R-:W2:Y:S04]  /*0dc0*/  LDG.E R26, desc[UR16][R4.64+0x38] ;  /* 0x00003810041a7981 */ /* 0x000ea8000c1e1900 */
[----:B------:R-:W2:Y:S01]  /*0dd0*/  LDG.E R21, desc[UR16][R4.64+0x3c] ;  /* 0x00003c1004157981 */ /* 0x000ea2000c1e1900 */
[----:B---3--:R-:W-:-:S02]  /*0de0*/  FMNMX3.FTZ R20, R20, R7, R10, PT ;  /* 0x0000000714147276 */ /* 0x008fc4000381000a */
[----:B------:R-:W-:Y:S02]  /*0df0*/  FMNMX3.FTZ R24, R24, R7, R10, !PT ;  /* 0x0000000718187276 */ /* 0x000fe4000781000a */
[-CC-:B----4-:R-:W-:Y:S02]  /*0e00*/  FMNMX3.FTZ R20, R20, R12.reuse, R13.reuse, PT ;  /* 0x0000000c14147276 */ /* 0x190fe4000381000d */
[----:B------:R-:W-:Y:S02]  /*0e10*/  FMNMX3.FTZ R24, R24, R12, R13, !PT ;  /* 0x0000000c18187276 */ /* 0x000fe4000781000d */
[-CC-:B-----5:R-:W-:Y:S02]  /*0e20*/  FMNMX3.FTZ R20, R20, R14.reuse, R15.reuse, PT ;  /* 0x0000000e14147276 */ /* 0x1a0fe4000381000f */
[----:B------:R-:W-:Y:S02]  /*0e30*/  FMNMX3.FTZ R24, R24, R14, R15, !PT ;  /* 0x0000000e18187276 */ /* 0x000fe4000781000f */
[----:B------:R-:W-:-:S02]  /*0e40*/  FMNMX3.FTZ R20, R20, R16, R17, PT ;  /* 0x0000001014147276 */ /* 0x000fc40003810011 */
[----:B------:R-:W-:Y:S02]  /*0e50*/  FMNMX3.FTZ R24, R24, R16, R17, !PT ;  /* 0x0000001018187276 */ /* 0x000fe40007810011 */
[-CC-:B------:R-:W-:Y:S02]  /*0e60*/  FMNMX3.FTZ R20, R20, R18.reuse, R19.reuse, PT ;  /* 0x0000001214147276 */ /* 0x180fe40003810013 */
[----:B------:R-:W-:Y:S01]  /*0e70*/  FMNMX3.FTZ R24, R24, R18, R19, !PT ;  /* 0x0000001218187276 */ /* 0x000fe20007810013 */
[----:B------:R-:W-:Y:S01]  /*0e80*/  IMAD.MOV.U32 R10, RZ, RZ, R6 ;  /* 0x000000ffff0a7224 */ /* 0x000fe200078e0006 */
[-CC-:B--2---:R-:W-:Y:S02]  /*0e90*/  FMNMX3.FTZ R20, R20, R23.reuse, R22.reuse, PT ;  /* 0x0000001714147276 */ /* 0x184fe40003810016 */
[----:B------:R-:W-:Y:S02]  /*0ea0*/  FMNMX3.FTZ R24, R24, R23, R22, !PT ;  /* 0x0000001718187276 */ /* 0x000fe40007810016 */
[----:B------:R-:W-:-:S02]  /*0eb0*/  FMNMX3.FTZ R20, R20, R26, R21, PT ;  /* 0x0000001a14147276 */ /* 0x000fc40003810015 */
[----:B------:R-:W-:-:S07]  /*0ec0*/  FMNMX3.FTZ R26, R24, R26, R21, !PT ;  /* 0x0000001a181a7276 */ /* 0x000fce0007810015 */
.L_x_177:
[----:B------:R-:W-:Y:S05]  /*0ed0*/  BSYNC.RECONVERGENT B2 ;  /* 0x0000000000027941 */ /* 0x000fea0003800200 */
.L_x_176:
[----:B------:R-:W-:Y:S05]  /*0ee0*/  @!P1 BRA `(.L_x_175) ;  /* 0x0000000400249947 */ /* 0x000fea0003800000 */
[----:B------:R-:W-:-:S07]  /*0ef0*/  VIADD R13, R10, UR18 ;  /* 0x000000120a0d7c36 */ /* 0x000fce0008000000 */
.L_x_178:
[----:B------:R-:W-:-:S05]  /*0f00*/  IMAD.WIDE.U32 R4, R10, 0x40, R2 ;  /* 0x000000400a047825 */ /* 0x000fca00078e0002 */
        /* <DEDUP_REMOVED lines=14> */
[----:B------:R-:W2:Y:S02]  /*0ff0*/  LDG.E R17, desc[UR16][R4.64+0x34] ;  /* 0x0000341004117981 */ /* 0x000ea4000c1e1900 */
[-CC-:B---3--:R-:W-:Y:S02]  /*1000*/  FMNMX3.FTZ R12, R12, R19.reuse, R16.reuse, !PT ;  /* 0x000000130c0c7276 */ /* 0x188fe40007810010 */
[----:B------:R-:W-:Y:S02]  /*1010*/  FMNMX3.FTZ R20, R20, R19, R16, PT ;  /* 0x0000001314147276 */ /* 0x000fe40003810010 */
[----:B------:R-:W2:Y:S01]  /*1020*/  LDG.E R16, desc[UR16][R4.64+0x30] ;  /* 0x0000301004107981 */ /* 0x000ea2000c1e1900 */
[----:B----4-:R-:W-:-:S03]  /*1030*/  FMNMX3.FTZ R24, R12, R6, R7, !PT ;  /* 0x000000060c187276 */ /* 0x010fc60007810007 */
[----:B------:R-:W3:Y:S01]  /*1040*/  LDG.E R19, desc[UR16][R4.64+0x3c] ;  /* 0x00003c1004137981 */ /* 0x000ee2000c1e1900 */
[----:B------:R-:W-:Y:S01]  /*1050*/  FMNMX3.FTZ R20, R20, R6, R7, PT ;  /* 0x0000000614147276 */ /* 0x000fe20003810007 */
[----:B------:R-:W-:Y:S02]  /*1060*/  IMAD.WIDE.U32 R6, R13, 0x40, R2 ;  /* 0x000000400d067825 */ /* 0x000fe400078e0002 */
[----:B------:R-:W3:Y:S01]  /*1070*/  LDG.E R12, desc[UR16][R4.64+0x38] ;  /* 0x00003810040c7981 */ /* 0x000ee2000c1e1900 */
[----:B-----5:R-:W-:-:S03]  /*1080*/  FMNMX3.FTZ R26, R20, R22, R23, PT ;  /* 0x00000016141a7276 */ /* 0x020fc60003810017 */
[----:B------:R-:W4:Y:S01]  /*1090*/  LDG.E R25, desc[UR16][R6.64] ;  /* 0x0000001006197981 */ /* 0x000f22000c1e1900 */
[----:B------:R-:W-:-:S03]  /*10a0*/  FMNMX3.FTZ R24, R24, R22, R23, !PT ;  /* 0x0000001618187276 */ /* 0x000fc60007810017 */
[----:B------:R-:W4:Y:S04]  /*10b0*/  LDG.E R22, desc[UR16][R6.64+0x4] ;  /* 0x0000041006167981 */ /* 0x000f28000c1e1900 */
[----:B------:R-:W5:Y:S04]  /*10c0*/  LDG.E R23, desc[UR16][R6.64+0x8] ;  /* 0x0000081006177981 */ /* 0x000f68000c1e1900 */
[----:B------:R-:W5:Y:S01]  /*10d0*/  LDG.E R20, desc[UR16][R6.64+0xc] ;  /* 0x00000c1006147981 */ /* 0x000f62000c1e1900 */
[-CC-:B------:R-:W-:Y:S02]  /*10e0*/  FMNMX3.FTZ R26, R26, R14.reuse, R15.reuse, PT ;  /* 0x0000000e1a1a7276 */ /* 0x180fe4000381000f */
[----:B------:R-:W-:Y:S01]  /*10f0*/  FMNMX3.FTZ R24, R24, R14, R15, !PT ;  /* 0x0000000e18187276 */ /* 0x000fe2000781000f */
[----:B------:R-:W5:Y:S01]  /*1100*/  LDG.E R5, desc[UR16][R6.64+0x10] ;  /* 0x0000101006057981 */ /* 0x000f62000c1e1900 */
[----:B------:R-:W-:-:S03]  /*1110*/  FMNMX3.FTZ R26, R26, R18, R21, PT ;  /* 0x000000121a1a7276 */ /* 0x000fc60003810015 */
[----:B------:R-:W5:Y:S01]  /*1120*/  LDG.E R4, desc[UR16][R6.64+0x14] ;  /* 0x0000141006047981 */ /* 0x000f62000c1e1900 */
[----:B------:R-:W-:-:S03]  /*1130*/  FMNMX3.FTZ R24, R24, R18, R21, !PT ;  /* 0x0000001218187276 */ /* 0x000fc60007810015 */
[----:B------:R-:W5:Y:S04]  /*1140*/  LDG.E R15, desc[UR16][R6.64+0x18] ;  /* 0x00001810060f7981 */ /* 0x000f68000c1e1900 */
[----:B------:R-:W5:Y:S04]  /*1150*/  LDG.E R14, desc[UR16][R6.64+0x1c] ;  /* 0x00001c10060e7981 */ /* 0x000f68000c1e1900 */
[----:B------:R-:W5:Y:S04]  /*1160*/  LDG.E R21, desc[UR16][R6.64+0x30] ;  /* 0x0000301006157981 */ /* 0x000f68000c1e1900 */
[----:B------:R-:W5:Y:S01]  /*1170*/  LDG.E R18, desc[UR16][R6.64+0x34] ;  /* 0x0000341006127981 */ /* 0x000f62000c1e1900 */
[----:B--2---:R-:W-:-:S02]  /*1180*/  FMNMX3.FTZ R26, R26, R16, R17, PT ;  /* 0x000000101a1a7276 */ /* 0x004fc40003810011 */
[----:B------:R-:W-:Y:S02]  /*1190*/  FMNMX3.FTZ R24, R24, R16, R17, !PT ;  /* 0x0000001018187276 */ /* 0x000fe40007810011 */
[----:B------:R-:W2:Y:S04]  /*11a0*/  LDG.E R17, desc[UR16][R6.64+0x24] ;  /* 0x0000241006117981 */ /* 0x000ea8000c1e1900 */
[----:B------:R-:W2:Y:S01]  /*11b0*/  LDG.E R16, desc[UR16][R6.64+0x2c] ;  /* 0x00002c1006107981 */ /* 0x000ea2000c1e1900 */
[-CC-:B---3--:R-:W-:Y:S02]  /*11c0*/  FMNMX3.FTZ R26, R26, R12.reuse, R19.reuse, PT ;  /* 0x0000000c1a1a7276 */ /* 0x188fe40003810013 */
[----:B------:R-:W-:Y:S02]  /*11d0*/  FMNMX3.FTZ R24, R24, R12, R19, !PT ;  /* 0x0000000c18187276 */ /* 0x000fe40007810013 */
[----:B------:R-:W2:Y:S04]  /*11e0*/  LDG.E R12, desc[UR16][R6.64+0x20] ;  /* 0x00002010060c7981 */ /* 0x000ea8000c1e1900 */
[----:B------:R-:W3:Y:S01]  /*11f0*/  LDG.E R19, desc[UR16][R6.64+0x28] ;  /* 0x0000281006137981 */ /* 0x000ee2000c1e1900 */
[----:B----4-:R-:W-:-:S02]  /*1200*/  FMNMX3.FTZ R26, R26, R25, R22, PT ;  /* 0x000000191a1a7276 */ /* 0x010fc40003810016 */
[----:B------:R-:W-:Y:S02]  /*1210*/  FMNMX3.FTZ R24, R24, R25, R22, !PT ;  /* 0x0000001918187276 */ /* 0x000fe40007810016 */
[-CC-:B-----5:R-:W-:Y:S02]  /*1220*/  FMNMX3.FTZ R22, R26, R23.reuse, R20.reuse, PT ;  /* 0x000000171a167276 */ /* 0x1a0fe40003810014 */
[----:B------:R-:W-:Y:S01]  /*1230*/  FMNMX3.FTZ R24, R24, R23, R20, !PT ;  /* 0x0000001718187276 */ /* 0x000fe20007810014 */
[----:B------:R-:W4:Y:S04]  /*1240*/  LDG.E R26, desc[UR16][R6.64+0x38] ;  /* 0x00003810061a7981 */ /* 0x000f28000c1e1900 */
[----:B------:R-:W4:Y:S01]  /*1250*/  LDG.E R23, desc[UR16][R6.64+0x3c] ;  /* 0x00003c1006177981 */ /* 0x000f22000c1e1900 */
[----:B------:R-:W-:-:S02]  /*1260*/  FMNMX3.FTZ R22, R22, R5, R4, PT ;  /* 0x0000000516167276 */ /* 0x000fc40003810004 */
[----:B------:R-:W-:Y:S01]  /*1270*/  FMNMX3.FTZ R24, R24, R5, R4, !PT ;  /* 0x0000000518187276 */ /* 0x000fe20007810004 */
[----:B------:R-:W-:-:S05]  /*1280*/  IMAD.U32 R5, RZ, RZ, UR18 ;  /* 0x00000012ff057e24 */ /* 0x000fca000f8e00ff */
[----:B------:R-:W-:Y:S02]  /*1290*/  IADD3 R10, PT, PT, R5, UR18, R10 ;  /* 0x00000012050a7c10 */ /* 0x000fe4000fffe00a */
[-CC-:B------:R-:W-:Y:S02]  /*12a0*/  FMNMX3.FTZ R22, R22, R15.reuse, R14.reuse, PT ;  /* 0x0000000f16167276 */ /* 0x180fe4000381000e */
[----:B------:R-:W-:Y:S02]  /*12b0*/  FMNMX3.FTZ R24, R24, R15, R14, !PT ;  /* 0x0000000f18187276 */ /* 0x000fe4000781000e */
[----:B------:R-:W-:Y:S01]  /*12c0*/  ISETP.GE.AND P0, PT, R10, R11, PT ;  /* 0x0000000b0a00720c */ /* 0x000fe20003f06270 */
[----:B------:R-:W-:-:S04]  /*12d0*/  IMAD.U32 R4, RZ, RZ, UR18 ;  /* 0x00000012ff047e24 */ /* 0x000fc8000f8e00ff */
[----:B------:R-:W-:Y:S01]  /*12e0*/  IMAD R13, R4, 0x2, R13 ;  /* 0x00000002040d7824 */ /* 0x000fe200078e020d */
[-CC-:B--2---:R-:W-:Y:S02]  /*12f0*/  FMNMX3.FTZ R22, R22, R12.reuse, R17.reuse, PT ;  /* 0x0000000c16167276 */ /* 0x184fe40003810011 */
[----:B------:R-:W-:Y:S02]  /*1300*/  FMNMX3.FTZ R24, R24, R12, R17, !PT ;  /* 0x0000000c18187276 */ /* 0x000fe40007810011 */
[-CC-:B---3--:R-:W-:Y:S02]  /*1310*/  FMNMX3.FTZ R22, R22, R19.reuse, R16.reuse, PT ;  /* 0x0000001316167276 */ /* 0x188fe40003810010 */
[----:B------:R-:W-:Y:S02]  /*1320*/  FMNMX3.FTZ R24, R24, R19, R16, !PT ;  /* 0x0000001318187276 */ /* 0x000fe40007810010 */
[-CC-:B------:R-:W-:Y:S02]  /*1330*/  FMNMX3.FTZ R22, R22, R21.reuse, R18.reuse, PT ;  /* 0x0000001516167276 */ /* 0x180fe40003810012 */
[----:B------:R-:W-:-:S02]  /*1340*/  FMNMX3.FTZ R24, R24, R21, R18, !PT ;  /* 0x0000001518187276 */ /* 0x000fc40007810012 */
[-CC-:B----4-:R-:W-:Y:S02]  /*1350*/  FMNMX3.FTZ R20, R22, R26.reuse, R23.reuse, PT ;  /* 0x0000001a16147276 */ /* 0x190fe40003810017 */
[----:B------:R-:W-:Y:S01]  /*1360*/  FMNMX3.FTZ R26, R24, R26, R23, !PT ;  /* 0x0000001a181a7276 */ /* 0x000fe20007810017 */
[----:B------:R-:W-:Y:S06]  /*1370*/  @!P0 BRA `(.L_x_178) ;  /* 0xfffffff800e08947 */ /* 0x000fec000383ffff */
.L_x_175:
[----:B------:R-:W-:Y:S05]  /*1380*/  BSYNC.RECONVERGENT B1 ;  /* 0x0000000000017941 */ /* 0x000fea0003800200 */
.L_x_174:
        /* <DEDUP_REMOVED lines=34> */
[----:B------:R-:W1:Y:S04]  /*15b0*/  LDCU.64 UR6, c[0x0][0x380] ;  /* 0x00007000ff0677ac */ /* 0x000e680008000a00 */
[----:B------:R-:W-:-:S05]  /*15c0*/  LOP3.LUT R4, R4, 0x3, RZ, 0xc0, !PT ;  /* 0x0000000304047812 */ /* 0x000fca00078ec0ff */
[----:B------:R-:W-:Y:S01]  /*15d0*/  IMAD.MOV R4, RZ, RZ, -R4 ;  /* 0x000000ffff047224 */ /* 0x000fe200078e0a04 */
[----:B0-----:R-:W-:-:S04]  /*15e0*/  UIMAD UR4, UR19, UR4, URZ ;  /* 0x00000004130472a4 */ /* 0x001fc8000f8e02ff */
[----:B------:R-:W-:Y:S02]  /*15f0*/  USHF.L.U32 UR5, UR4, 0x2, URZ ;  /* 0x0000000204057899 */ /* 0x000fe400080006ff */
[----:B------:R-:W-:-:S04]  /*1600*/  USHF.L.U64.HI UR4, UR4, 0x2, UR8 ;  /* 0x0000000204047899 */ /* 0x000fc80008010208 */
[----:B------:R-:W-:Y:S02]  /*1610*/  IMAD.U32 R6, RZ, RZ, UR5 ;  /* 0x00000005ff067e24 */ /* 0x000fe4000f8e00ff */
[----:B------:R-:W-:Y:S02]  /*1620*/  IMAD.U32 R7, RZ, RZ, UR4 ;  /* 0x00000004ff077e24 */ /* 0x000fe4000f8e00ff */
[----:B------:R-:W-:-:S03]  /*1630*/  IMAD.WIDE R6, R9, 0x4, R6 ;  /* 0x0000000409067825 */ /* 0x000fc600078e0206 */
[----:B-1----:R-:W-:-:S04]  /*1640*/  IADD3 R10, P0, PT, R6, UR6, RZ ;  /* 0x00000006060a7c10 */ /* 0x002fc8000ff1e0ff */
[----:B------:R-:W-:-:S09]  /*1650*/  IADD3.X R11, PT, PT, R7, UR7, RZ, P0, !PT ;  /* 0x00000007070b7c10 */ /* 0x000fd200087fe4ff */
.L_x_181:
[----:B------:R-:W-:-:S06]  /*1660*/  IMAD.WIDE R6, R5, 0x4, R10 ;  /* 0x0000000405067825 */ /* 0x000fcc00078e020a */
[----:B------:R-:W2:Y:S01]  /*1670*/  LDG.E R7, desc[UR16][R6.64] ;  /* 0x0000001006077981 */ /* 0x000ea2000c1e1900 */
[----:B------:R-:W-:Y:S02]  /*1680*/  VIADD R4, R4, 0x1 ;  /* 0x0000000104047836 */ /* 0x000fe40000000000 */
[----:B------:R-:W-:-:S03]  /*1690*/  VIADD R5, R5, UR18 ;  /* 0x0000001205057c36 */ /* 0x000fc60008000000 */
[----:B------:R-:W-:Y:S02]  /*16a0*/  ISETP.NE.AND P0, PT, R4, RZ, PT ;  /* 0x000000ff0400720c */ /* 0x000fe40003f05270 */
[C---:B--2---:R-:W-:Y:S02]  /*16b0*/  FMNMX.FTZ R20, R7.reuse, R20, PT ;  /* 0x0000001407147209 */ /* 0x044fe40003810000 */
[----:B------:R-:W-:-:S09]  /*16c0*/  FMNMX.FTZ R26, R7, R26, !PT ;  /* 0x0000001a071a7209 */ /* 0x000fd20007810000 */
[----:B------:R-:W-:Y:S05]  /*16d0*/  @P0 BRA `(.L_x_181) ;  /* 0xfffffffc00e00947 */ /* 0x000fea000383ffff */
.L_x_180:
[----:B------:R-:W-:Y:S05]  /*16e0*/  BSYNC.RECONVERGENT B1 ;  /* 0x0000000000017941 */ /* 0x000fea0003800200 */
.L_x_179:
[----:B------:R-:W-:Y:S05]  /*16f0*/  @!P1 BRA `(.L_x_166) ;  /* 0x0000000000509947 */ /* 0x000fea0003800000 */
[----:B------:R-:W-:-:S04]  /*1700*/  IMAD.U32 R9, RZ, RZ, UR18 ;  /* 0x00000012ff097e24 */ /* 0x000fc8000f8e00ff */
[----:B------:R-:W-:-:S07]  /*1710*/  IMAD.SHL.U32 R9, R9, 0x4, RZ ;  /* 0x0000000409097824 */ /* 0x000fce00078e00ff */
.L_x_182:
[----:B------:R-:W-:-:S03]  /*1720*/  IMAD.WIDE R10, R5, 0x4, R2 ;  /* 0x00000004050a7825 */ /* 0x000fc600078e0202 */
[----:B------:R-:W-:-:S05]  /*1730*/  IADD3 R12, P0, PT, R9, R10, RZ ;  /* 0x0000000a090c7210 */ /* 0x000fca0007f1e0ff */
[----:B------:R-:W-:Y:S01]  /*1740*/  IMAD.X R13, RZ, RZ, R11, P0 ;  /* 0x000000ffff0d7224 */ /* 0x000fe200000e060b */
[C---:B------:R-:W-:Y:S01]  /*1750*/  IADD3 R14, P0, PT, R9.reuse, R12, RZ ;  /* 0x0000000c090e7210 */ /* 0x040fe20007f1e0ff */
[----:B------:R-:W2:Y:S04]  /*1760*/  LDG.E R11, desc[UR16][R10.64] ;  /* 0x000000100a0b7981 */ /* 0x000ea8000c1e1900 */
[----:B------:R-:W-:Y:S01]  /*1770*/  IMAD.X R15, RZ, RZ, R13, P0 ;  /* 0x000000ffff0f7224 */ /* 0x000fe200000e060d */
[----:B------:R-:W-:Y:S01]  /*1780*/  IADD3 R6, P0, PT, R9, R14, RZ ;  /* 0x0000000e09067210 */ /* 0x000fe20007f1e0ff */
[----:B------:R-:W2:Y:S04]  /*1790*/  LDG.E R12, desc[UR16][R12.64] ;  /* 0x000000100c0c7981 */ /* 0x000ea8000c1e1900 */
[----:B------:R-:W-:-:S02]  /*17a0*/  IMAD.X R7, RZ, RZ, R15, P0 ;  /* 0x000000ffff077224 */ /* 0x000fc400000e060f */
[----:B------:R-:W3:Y:S04]  /*17b0*/  LDG.E R15, desc[UR16][R14.64] ;  /* 0x000000100e0f7981 */ /* 0x000ee8000c1e1900 */
[----:B------:R-:W3:Y:S01]  /*17c0*/  LDG.E R6, desc[UR16][R6.64] ;  /* 0x0000001006067981 */ /* 0x000ee2000c1e1900 */
[----:B------:R-:W-:-:S05]  /*17d0*/  IMAD.IADD R5, R9, 0x1, R5 ;  /* 0x0000000109057824 */ /* 0x000fca00078e0205 */
[----:B------:R-:W-:Y:S02]  /*17e0*/  ISETP.GE.AND P0, PT, R5, R8, PT ;  /* 0x000000080500720c */ /* 0x000fe40003f06270 */
[-CC-:B--2---:R-:W-:Y:S02]  /*17f0*/  FMNMX3.FTZ R20, R20, R11.reuse, R12.reuse, PT ;  /* 0x0000000b14147276 */ /* 0x184fe4000381000c */
[----:B------:R-:W-:Y:S02]  /*1800*/  FMNMX3.FTZ R26, R26, R11, R12, !PT ;  /* 0x0000000b1a1a7276 */ /* 0x000fe4000781000c */
[-CC-:B---3--:R-:W-:Y:S02]  /*1810*/  FMNMX3.FTZ R20, R20, R15.reuse, R6.reuse, PT ;  /* 0x0000000f14147276 */ /* 0x188fe40003810006 */
[----:B------:R-:W-:-:S05]  /*1820*/  FMNMX3.FTZ R26, R26, R15, R6, !PT ;  /* 0x0000000f1a1a7276 */ /* 0x000fca0007810006 */
[----:B------:R-:W-:Y:S05]  /*1830*/  @!P0 BRA `(.L_x_182) ;  /* 0xfffffffc00b88947 */ /* 0x000fea000383ffff */
.L_x_166:
[----:B------:R-:W-:Y:S05]  /*1840*/  BSYNC.RECONVERGENT B0 ;  /* 0x0000000000007941 */ /* 0x000fea0003800200 */
.L_x_164:
[----:B------:R-:W-:Y:S01]  /*1850*/  UISETP.GE.U32.AND UP1, UPT, UR18, 0x100, UPT ;  /* 0x000001001200788c */ /* 0x000fe2000bf26070 */
[----:B------:R-:W-:Y:S01]  /*1860*/  BSSY.RECONVERGENT B0, `(.L_x_183) ;  /* 0x00000a8000007945 */ /* 0x000fe20003800200 */
[----:B------:R-:W-:Y:S02]  /*1870*/  IMAD.MOV.U32 R16, RZ, RZ, R20 ;  /* 0x000000ffff107224 */ /* 0x000fe400078e0014 */
[----:B------:R-:W-:-:S05]  /*1880*/  IMAD.MOV.U32 R17, RZ, RZ, R26 ;  /* 0x000000ffff117224 */ /* 0x000fca00078e001a */
        /* <DEDUP_REMOVED lines=24> */
[C---:B0-----:R-:W-:Y:S02]  /*1a10*/  FMNMX.FTZ R6, R5.reuse, R2, PT ;  /* 0x0000000205067209 */ /* 0x041fe40003810000 */
[C---:B-1----:R-:W-:Y:S02]  /*1a20*/  FMNMX.FTZ R7, R4.reuse, R3, !PT ;  /* 0x0000000304077209 */ /* 0x042fe40007810000 */
[----:B------:R-:W-:Y:S02]  /*1a30*/  FSEL R2, R5, R6, P0 ;  /* 0x0000000605027208 */ /* 0x000fe40000000000 */
[----:B------:R-:W-:-:S03]  /*1a40*/  FSEL R3, R4, R7, P0 ;  /* 0x0000000704037208 */ /* 0x000fc60000000000 */
[----:B------:R0:W1:Y:S04]  /*1a50*/  SHFL.DOWN PT, R9, R2, 0x10, 0x1f ;  /* 0x0a001f0002097f89 */ /* 0x00006800000e0000 */
[----:B------:R0:W2:Y:S01]  /*1a60*/  SHFL.DOWN PT, R8, R3, 0x10, 0x1f ;  /* 0x0a001f0003087f89 */ /* 0x0000a200000e0000 */
[----:B------:R-:W-:Y:S05]  /*1a70*/  @P1 BRA `(.L_x_186) ;  /* 0x0000000000281947 */ /* 0x000fea0003800000 */
[----:B------:R-:W-:-:S13]  /*1a80*/  ISETP.NE.AND P0, PT, R10, RZ, PT ;  /* 0x000000ff0a00720c */ /* 0x000fda0003f05270 */
[----:B------:R-:W3:Y:S01]  /*1a90*/  @!P0 S2R R4, SR_CgaCtaId ;  /* 0x0000000000048919 */ /* 0x000ee20000008800 */
[----:B0-----:R-:W-:Y:S02]  /*1aa0*/  @!P0 MOV R3, 0x400 ;  /* 0x0000040000038802 */ /* 0x001fe40000000f00 */
[----:B------:R-:W-:Y:S02]  /*1ab0*/  @!P0 SHF.R.U32.HI R2, RZ, 0x2, R0 ;  /* 0x00000002ff028819 */ /* 0x000fe40000011600 */
[----:B---3--:R-:W-:Y:S02]  /*1ac0*/  @!P0 LEA R5, R4, R3, 0x18 ;  /* 0x0000000304058211 */ /* 0x008fe400078ec0ff */
[----:B------:R-:W-:Y:S02]  /*1ad0*/  @!P0 LOP3.LUT R4, R2, 0xf8, RZ, 0xc0, !PT ;  /* 0x000000f802048812 */ /* 0x000fe400078ec0ff */
[----:B-1----:R-:W-:Y:S02]  /*1ae0*/  FMNMX.FTZ R2, R6, R9, PT ;  /* 0x0000000906027209 */ /* 0x002fe40003810000 */
[----:B--2---:R-:W-:Y:S01]  /*1af0*/  FMNMX.FTZ R3, R7, R8, !PT ;  /* 0x0000000807037209 */ /* 0x004fe20007810000 */
[----:B------:R-:W-:-:S05]  /*1b00*/  @!P0 IMAD.IADD R4, R4, 0x1, R5 ;  /* 0x0000000104048824 */ /* 0x000fca00078e0205 */
[----:B------:R3:W-:Y:S02]  /*1b10*/  @!P0 STS.64 [R4+0x8], R2 ;  /* 0x0000080204008388 */ /* 0x0007e40000000a00 */
.L_x_186:
[----:B------:R-:W-:Y:S05]  /*1b20*/  BSYNC.RECONVERGENT B1 ;  /* 0x0000000000017941 */ /* 0x000fea0003800200 */
.L_x_185:
        /* <DEDUP_REMOVED lines=8> */
[----:B---3--:R-:W2:Y:S04]  /*1bb0*/  LDS.128 R4, [UR4+0x30] ;  /* 0x00003004ff047984 */ /* 0x008ea80008000c00 */
[----:B------:R-:W3:Y:S01]  /*1bc0*/  LDS.64 R16, [UR4+0x40] ;  /* 0x00004004ff107984 */ /* 0x000ee20008000a00 */
[----:B----4-:R-:W-:-:S02]  /*1bd0*/  FMNMX3.FTZ R19, R2, R12, R14, PT ;  /* 0x0000000c02137276 */ /* 0x010fc4000381000e */
[----:B0-----:R-:W-:Y:S02]  /*1be0*/  FMNMX3.FTZ R2, R3, R13, R15, !PT ;  /* 0x0000000d03027276 */ /* 0x001fe4000781000f */
[----:B-1----:R-:W-:Y:S02]  /*1bf0*/  FMNMX3.FTZ R19, R19, R8, R10, PT ;  /* 0x0000000813137276 */ /* 0x002fe4000381000a */
[----:B------:R-:W-:Y:S02]  /*1c00*/  FMNMX3.FTZ R2, R2, R9, R11, !PT ;  /* 0x0000000902027276 */ /* 0x000fe4000781000b */
[----:B--2---:R-:W-:Y:S02]  /*1c10*/  FMNMX3.FTZ R19, R19, R4, R6, PT ;  /* 0x0000000413137276 */ /* 0x004fe40003810006 */
[----:B------:R-:W-:Y:S02]  /*1c20*/  FMNMX3.FTZ R2, R2, R5, R7, !PT ;  /* 0x0000000502027276 */ /* 0x000fe40007810007 */
[----:B---3--:R-:W-:-:S02]  /*1c30*/  FMNMX.FTZ R16, R19, R16, PT ;  /* 0x0000001013107209 */ /* 0x008fc40003810000 */
[----:B------:R-:W-:Y:S01]  /*1c40*/  FMNMX.FTZ R17, R2, R17, !PT ;  /* 0x0000001102117209 */ /* 0x000fe20007810000 */
[----:B------:R-:W-:Y:S06]  /*1c50*/  BRA `(.L_x_188) ;  /* 0x0000000400487947 */ /* 0x000fec0003800000 */
.L_x_184:
        /* <DEDUP_REMOVED lines=14> */
[----:B------:R-:W-:Y:S02]  /*1d40*/  @!P1 MOV R6, 0x400 ;  /* 0x0000040000069802 */ /* 0x000fe40000000f00 */
[----:B--2---:R-:W-:Y:S01]  /*1d50*/  @!P0 FMNMX.FTZ R17, R4, R17, !PT ;  /* 0x0000001104118209 */ /* 0x004fe20007810000 */
        /* <DEDUP_REMOVED lines=9> */
[----:B0-----:R-:W-:Y:S01]  /*1df0*/  @!P1 LEA R6, R9, R6, 0x18 ;  /* 0x0000000609069211 */ /* 0x001fe200078ec0ff */
[----:B------:R-:W0:Y:S10]  /*1e00*/  SHFL.DOWN PT, R4, R17, 0x4, R2 ;  /* 0x0880000011047989 */ /* 0x000e3400000e0002 */
[----:B-1----:R-:W-:-:S02]  /*1e10*/  @!P0 FMNMX.FTZ R16, R16, R3, PT ;  /* 0x0000000310108209 */ /* 0x002fc40003810000 */
[----:B0-----:R-:W-:-:S03]  /*1e20*/  @!P0 FMNMX.FTZ R17, R17, R4, !PT ;  /* 0x0000000411118209 */ /* 0x001fc60007810000 */
[----:B------:R-:W0:Y:S01]  /*1e30*/  SHFL.DOWN PT, R3, R16, 0x8, R2 ;  /* 0x0900000010037989 */ /* 0x000e2200000e0002 */
[----:B------:R-:W-:Y:S01]  /*1e40*/  ISETP.GT.AND P0, PT, R5, R2, PT ;  /* 0x000000020500720c */ /* 0x000fe20003f04270 */
[----:B------:R-:W-:Y:S02]  /*1e50*/  VIADD R5, R7, 0x10 ;  /* 0x0000001007057836 */ /* 0x000fe40000000000 */
[----:B------:R-:W1:Y:S10]  /*1e60*/  SHFL.DOWN PT, R4, R17, 0x8, R2 ;  /* 0x0900000011047989 */ /* 0x000e7400000e0002 */
[----:B0-----:R-:W-:-:S02]  /*1e70*/  @!P0 FMNMX.FTZ R16, R16, R3, PT ;  /* 0x0000000310108209 */ /* 0x001fc40003810000 */
[----:B-1----:R-:W-:-:S03]  /*1e80*/  @!P0 FMNMX.FTZ R17, R17, R4, !PT ;  /* 0x0000000411118209 */ /* 0x002fc60007810000 */
[----:B------:R-:W0:Y:S01]  /*1e90*/  SHFL.DOWN PT, R3, R16, 0x10, R2 ;  /* 0x0a00000010037989 */ /* 0x000e2200000e0002 */
[----:B------:R-:W-:Y:S02]  /*1ea0*/  ISETP.GT.AND P0, PT, R5, R2, PT ;  /* 0x000000020500720c */ /* 0x000fe40003f04270 */
[----:B------:R-:W-:Y:S01]  /*1eb0*/  @!P1 SHF.R.U32.HI R5, RZ, 0x2, R0 ;  /* 0x00000002ff059819 */ /* 0x000fe20000011600 */
[----:B------:R-:W1:Y:S03]  /*1ec0*/  SHFL.DOWN PT, R4, R17, 0x10, R2 ;  /* 0x0a00000011047989 */ /* 0x000e6600000e0002 */
[----:B------:R-:W-:-:S05]  /*1ed0*/  @!P1 LOP3.LUT R5, R5, 0xf8, RZ, 0xc0, !PT ;  /* 0x000000f805059812 */ /* 0x000fca00078ec0ff */
[----:B------:R-:W-:Y:S02]  /*1ee0*/  @!P1 IMAD.IADD R5, R5, 0x1, R6 ;  /* 0x0000000105059824 */ /* 0x000fe400078e0206 */
[----:B0-----:R-:W-:Y:S02]  /*1ef0*/  @!P0 FMNMX.FTZ R16, R16, R3, PT ;  /* 0x0000000310108209 */ /* 0x001fe40003810000 */
[----:B-1----:R-:W-:Y:S02]  /*1f00*/  @!P0 FMNMX.FTZ R17, R17, R4, !PT ;  /* 0x0000000411118209 */ /* 0x002fe40007810000 */
[----:B------:R-:W-:-:S03]  /*1f10*/  ISETP.NE.AND P0, PT, R0, RZ, PT ;  /* 0x000000ff0000720c */ /* 0x000fc60003f05270 */
[----:B------:R4:W-:Y:S01]  /*1f20*/  @!P1 STS.64 [R5+0x8], R16 ;  /* 0x0000081005009388 */ /* 0x0009e20000000a00 */
[----:B------:R-:W-:Y:S09]  /*1f30*/  BAR.SYNC.DEFER_BLOCKING 0x0 ;  /* 0x0000000000007b1d */ /* 0x000ff20000010000 */
        /* <DEDUP_REMOVED lines=36> */
.L_x_188:
[----:B----4-:R-:W-:Y:S01]  /*2180*/  FADD.FTZ R17, R17, -R16 ;  /* 0x8000001011117221 */ /* 0x010fe20000010000 */
[----:B------:R-:W0:Y:S01]  /*2190*/  LDCU.128 UR12, c[0x0][0x390] ;  /* 0x00007200ff0c77ac */ /* 0x000e220008000c00 */
[----:B------:R-:W1:Y:S02]  /*21a0*/  S2UR UR11, SR_CgaCtaId ;  /* 0x00000000000b79c3 */ /* 0x000e640000008800 */
[----:B------:R-:W-:Y:S01]  /*21b0*/  FMUL.FTZ R6, R17, 0.0039215688593685626984 ;  /* 0x3b80808111067820 */ /* 0x000fe20000410000 */
[----:B------:R-:W-:Y:S02]  /*21c0*/  USHF.L.U32 UR4, UR19, 0x2, URZ ;  /* 0x0000000213047899 */ /* 0x000fe400080006ff */
[----:B------:R-:W-:Y:S01]  /*21d0*/  USHF.R.U32.HI UR5, URZ, 0x1e, UR19 ;  /* 0x0000001eff057899 */ /* 0x000fe20008011613 */
[----:B------:R-:W2:Y:S01]  /*21e0*/  MUFU.RCP R7, R6 ;  /* 0x0000000600077308 */ /* 0x000ea20000001000 */
[----:B------:R-:W-:Y:S01]  /*21f0*/  UMOV UR10, 0x400 ;  /* 0x00000400000a7882 */ /* 0x000fe20000000000 */
[----:B0-----:R-:W-:-:S02]  /*2200*/  UIADD3 UR6, UP1, UPT, UR4, UR12, URZ ;  /* 0x0000000c04067290 */ /* 0x001fc4000ff3e0ff */
[----:B------:R-:W-:Y:S02]  /*2210*/  UIADD3 UR4, UP2, UPT, UR4, UR14, URZ ;  /* 0x0000000e04047290 */ /* 0x000fe4000ff5e0ff */
[----:B------:R-:W-:Y:S02]  /*2220*/  UIADD3.X UR7, UPT, UPT, UR5, UR13, URZ, UP1, !UPT ;  /* 0x0000000d05077290 */ /* 0x000fe40008ffe4ff */
[----:B------:R-:W-:Y:S01]  /*2230*/  UIADD3.X UR5, UPT, UPT, UR5, UR15, URZ, UP2, !UPT ;  /* 0x0000000f05057290 */ /* 0x000fe200097fe4ff */
[----:B--2---:R-:W-:Y:S01]  /*2240*/  FFMA.FTZ R7, R7, -R16, -128 ;  /* 0xc300000007077423 */ /* 0x004fe20000010810 */
[----:B-1----:R-:W-:Y:S01]  /*2250*/  ULEA UR10, UR11, UR10, 0x18 ;  /* 0x0000000a0b0a7291 */ /* 0x002fe2000f8ec0ff */
[----:B------:R-:W-:Y:S02]  /*2260*/  IMAD.U32 R2, RZ, RZ, UR6 ;  /* 0x00000006ff027e24 */ /* 0x000fe4000f8e00ff */
[----:B------:R-:W-:Y:S02]  /*2270*/  IMAD.U32 R3, RZ, RZ, UR7 ;  /* 0x00000007ff037e24 */ /* 0x000fe4000f8e00ff */
[----:B------:R-:W0:Y:S01]  /*2280*/  F2I.NTZ R7, R7 ;  /* 0x0000000700077305 */ /* 0x000e220000203100 */
[----:B------:R-:W-:-:S02]  /*2290*/  IMAD.U32 R4, RZ, RZ, UR4 ;  /* 0x00000004ff047e24 */ /* 0x000fc4000f8e00ff */
[----:B------:R-:W-:Y:S01]  /*22a0*/  IMAD.U32 R5, RZ, RZ, UR5 ;  /* 0x00000005ff057e24 */ /* 0x000fe2000f8e00ff */
[----:B------:R1:W-:Y:S04]  /*22b0*/  STG.E desc[UR16][R2.64], R6 ;  /* 0x0000000602007986 */ /* 0x0003e8000c101910 */
[----:B0-----:R1:W-:Y:S04]  /*22c0*/  STS.64 [UR10+0x50], R6 ;  /* 0x00005006ff007988 */ /* 0x0013e80008000a0a */
[----:B------:R1:W-:Y:S02]  /*22d0*/  STG.E desc[UR16][R4.64], R7 ;  /* 0x0000000704007986 */ /* 0x0003e4000c101910 */
.L_x_187:
[----:B------:R-:W-:Y:S05]  /*22e0*/  BSYNC.RECONVERGENT B0 ;  /* 0x0000000000007941 */ /* 0x000fea0003800200 */
.L_x_183:
[----:B------:R-:W5:Y:S08]  /*22f0*/  S2UR UR5, SR_CgaCtaId ;  /* 0x00000000000579c3 */ /* 0x000f700000008800 */
[----:B------:R-:W-:Y:S06]  /*2300*/  BAR.SYNC.DEFER_BLOCKING 0x0 ;  /* 0x0000000000007b1d */ /* 0x000fec0000010000 */
[----:B------:R-:W-:Y:S01]  /*2310*/  UMOV UR4, 0x400 ;  /* 0x0000040000047882 */ /* 0x000fe20000000000 */
[----:B------:R-:W0:Y:S01]  /*2320*/  LDCU UR10, c[0x0][0x3a0] ;  /* 0x00007400ff0a77ac */ /* 0x000e220008000800 */
[----:B-1-34-:R-:W1:Y:S01]  /*2330*/  LDC.64 R4, c[0x0][0x388] ;  /* 0x0000e200ff047b82 */ /* 0x01ae620000000a00 */
[----:B------:R-:W3:Y:S01]  /*2340*/  S2R R20, SR_TID.X ;  /* 0x0000000000147919 */ /* 0x000ee20000002100 */
[----:B-----5:R-:W-:-:S02]  /*2350*/  ULEA UR4, UR5, UR4, 0x18 ;  /* 0x0000000405047291 */ /* 0x020fc4000f8ec0ff */
[----:B0-----:R-:W-:-:S07]  /*2360*/  UIMAD.WIDE.U32 UR12, UR19, UR10, URZ ;  /* 0x0000000a130c72a5 */ /* 0x001fce000f8e00ff */
[----:B------:R-:W0:Y:S01]  /*2370*/  LDS.64 R2, [UR4+0x50] ;  /* 0x00005004ff027984 */ /* 0x000e220008000a00 */
[----:B-1----:R-:W-:-:S04]  /*2380*/  IADD3 R24, P0, PT, R4, UR12, RZ ;  /* 0x0000000c04187c10 */ /* 0x002fc8000ff1e0ff */
[----:B------:R-:W-:Y:S01]  /*2390*/  IADD3.X R25, PT, PT, R5, UR8, RZ, P0, !PT ;  /* 0x0000000805197c10 */ /* 0x000fe200087fe4ff */
[----:B0-----:R-:W0:Y:S01]  /*23a0*/  MUFU.RCP R2, R2 ;  /* 0x0000000200027308 */ /* 0x001e220000001000 */
[----:B------:R-:W-:Y:S02]  /*23b0*/  R2UR UR6, R3 ;  /* 0x00000000030672ca */ /* 0x000fe400000e0000 */
[----:B0-----:R-:W-:Y:S01]  /*23c0*/  R2UR UR5, R2 ;  /* 0x00000000020572ca */ /* 0x001fe200000e0000 */
[----:B---3--:R-:W-:-:S14]  /*23d0*/  BRA.U !UP0, `(.L_x_189) ;  /* 0x00000015086c7547 */ /* 0x008fdc000b800000 */
[----:B------:R-:W-:-:S06]  /*23e0*/  USHF.R.S32.HI UR7, URZ, 0x4, UR20 ;  /* 0x00000004ff077899 */ /* 0x000fcc0008011414 */
[----:B------:R-:W-:-:S13]  /*23f0*/  ISETP.GE.AND P0, PT, R0, UR7, PT ;  /* 0x0000000700007c0c */ /* 0x000fda000bf06270 */
[----:B------:R-:W-:Y:S05]  /*2400*/  @P0 EXIT ;  /* 0x000000000000094d */ /* 0x000fea0003800000 */
[----:B------:R-:W0:Y:S01]  /*2410*/  I2F.U32.RP R7, UR18 ;  /* 0x0000001200077d06 */ /* 0x000e220008209000 */
        /* <DEDUP_REMOVED lines=13> */
[----:B--2---:R-:W-:-:S06]  /*24f0*/  IMAD.HI.U32 R8, R5, R9, R4 ;  /* 0x0000000905087227 */ /* 0x004fcc00078e0004 */
        /* <DEDUP_REMOVED lines=14> */
[----:B------:R-:W0:Y:S01]  /*25e0*/  LDCU.64 UR14, c[0x0][0x380] ;  /* 0x00007000ff0e77ac */ /* 0x000e220008000a00 */
[----:B------:R-:W-:Y:S01]  /*25f0*/  LEA R22, P0, R20, UR9, 0x6 ;  /* 0x0000000914167c11 */ /* 0x000fe2000f8030ff */
[----:B------:R-:W-:Y:S02]  /*2600*/  USHF.R.S32.HI UR4, URZ, 0x1f, UR10 ;  /* 0x0000001fff047899 */ /* 0x000fe4000801140a */
[----:B------:R-:W-:Y:S02]  /*2610*/  USHF.L.U32 UR8, UR12, 0x2, URZ ;  /* 0x000000020c087899 */ /* 0x000fe400080006ff */
[----:B------:R-:W-:-:S04]  /*2620*/  UIMAD UR4, UR4, UR19, URZ ;  /* 0x00000013040472a4 */ /* 0x000fc8000f8e02ff */
[----:B------:R-:W-:-:S04]  /*2630*/  UIADD3 UR4, UPT, UPT, UR13, UR4, URZ ;  /* 0x000000040d047290 */ /* 0x000fc8000fffe0ff */
[----:B------:R-:W-:Y:S02]  /*2640*/  USHF.L.U64.HI UR4, UR12, 0x2, UR4 ;  /* 0x000000020c047899 */ /* 0x000fe40008010204 */
[----:B0-----:R-:W-:-:S04]  /*2650*/  UIADD3 URZ, UP0, UPT, UR8, UR14, URZ ;  /* 0x0000000e08ff7290 */ /* 0x001fc8000ff1e0ff */
[----:B------:R-:W-:-:S06]  /*2660*/  UIADD3.X UR4, UPT, UPT, UR4, UR15, URZ, UP0, !UPT ;  /* 0x0000000f04047290 */ /* 0x000fcc00087fe4ff */
[----:B------:R-:W-:-:S05]  /*2670*/  LEA.HI.X R23, R20, UR4, RZ, 0x6, P0 ;  /* 0x0000000414177c11 */ /* 0x000fca00080f34ff */
[----:B------:R-:W2:Y:S04]  /*2680*/  LDG.E.ENL2.256 R8, R4, desc[UR16][R22.64] ;  /* 0xfe0000101604797e */ /* 0x000ea80008121908 */
[----:B------:R-:W3:Y:S01]  /*2690*/  LDG.E.ENL2.256 R16, R12, desc[UR16][R22.64+0x20] ;  /* 0xfe000110160c797e */ /* 0x000ee20008121910 */
[----:B--2---:R-:W-:Y:S01]  /*26a0*/  FMUL.FTZ R0, R4, UR5 ;  /* 0x0000000504007c20 */ /* 0x004fe20008410000 */
[----:B------:R-:W-:Y:S01]  /*26b0*/  FMUL.FTZ R4, R6, UR5 ;  /* 0x0000000506047c20 */ /* 0x000fe20008410000 */
[----:B------:R-:W-:Y:S01]  /*26c0*/  FMUL.FTZ R3, R5, UR5 ;  /* 0x0000000505037c20 */ /* 0x000fe20008410000 */
[----:B------:R-:W-:Y:S01]  /*26d0*/  FMUL.FTZ R5, R7, UR5 ;  /* 0x0000000507057c20 */ /* 0x000fe20008410000 */
[----:B------:R-:W-:Y:S01]  /*26e0*/  FMUL.FTZ R6, R8, UR5 ;  /* 0x0000000508067c20 */ /* 0x000fe20008410000 */
[----:B------:R-:W-:Y:S01]  /*26f0*/  FMUL.FTZ R7, R9, UR5 ;  /* 0x0000000509077c20 */ /* 0x000fe20008410000 */
[----:B------:R-:W0:Y:S01]  /*2700*/  F2I.NTZ R0, R0 ;  /* 0x0000000000007305 */ /* 0x000e220000203100 */
[----:B------:R-:W-:Y:S01]  /*2710*/  FMUL.FTZ R8, R10, UR5 ;  /* 0x000000050a087c20 */ /* 0x000fe20008410000 */
[----:B------:R-:W-:Y:S01]  /*2720*/  FMUL.FTZ R9, R11, UR5 ;  /* 0x000000050b097c20 */ /* 0x000fe20008410000 */
[----:B---3--:R-:W-:Y:S01]  /*2730*/  FMUL.FTZ R10, R12, UR5 ;  /* 0x000000050c0a7c20 */ /* 0x008fe20008410000 */
[----:B------:R-:W-:Y:S01]  /*2740*/  FMUL.FTZ R11, R13, UR5 ;  /* 0x000000050d0b7c20 */ /* 0x000fe20008410000 */
[----:B------:R-:W-:Y:S01]  /*2750*/  FMUL.FTZ R12, R14, UR5 ;  /* 0x000000050e0c7c20 */ /* 0x000fe20008410000 */
[----:B------:R-:W-:Y:S01]  /*2760*/  FMUL.FTZ R13, R15, UR5 ;  /* 0x000000050f0d7c20 */ /* 0x000fe20008410000 */
[----:B------:R-:W-:Y:S01]  /*2770*/  FMUL.FTZ R14, R16, UR5 ;  /* 0x00000005100e7c20 */ /* 0x000fe20008410000 */
[----:B------:R-:W1:Y:S01]  /*2780*/  F2I.NTZ R4, R4 ;  /* 0x0000000400047305 */ /* 0x000e620000203100 */
[----:B------:R-:W-:Y:S01]  /*2790*/  FMUL.FTZ R15, R17, UR5 ;  /* 0x00000005110f7c20 */ /* 0x000fe20008410000 */
[----:B------:R-:W-:Y:S01]  /*27a0*/  FMUL.FTZ R16, R18, UR5 ;  /* 0x0000000512107c20 */ /* 0x000fe20008410000 */
[----:B------:R-:W-:Y:S01]  /*27b0*/  FMUL.FTZ R17, R19, UR5 ;  /* 0x0000000513117c20 */ /* 0x000fe20008410000 */
[----:B0-----:R-:W-:-:S04]  /*27c0*/  VIADD R0, R0, UR6 ;  /* 0x0000000600007c36 */ /* 0x001fc80008000000 */
[----:B------:R-:W0:Y:S01]  /*27d0*/  F2I.NTZ R3, R3 ;  /* 0x0000000300037305 */ /* 0x000e220000203100 */
[----:B------:R-:W-:Y:S01]  /*27e0*/  I2I.S8.S32.SAT R0, R0 ;  /* 0x0000000000007238 */ /* 0x000fe20000001000 */
[----:B-1----:R-:W-:-:S06]  /*27f0*/  VIADD R4, R4, UR6 ;  /* 0x0000000604047c36 */ /* 0x002fcc0008000000 */
        /* <DEDUP_REMOVED lines=10> */
[----:B-1----:R-:W-:Y:S01]  /*28a0*/  VIADD R5, R5, UR6 ;  /* 0x0000000605057c36 */ /* 0x002fe20008000000 */
[----:B------:R-:W-:-:S04]  /*28b0*/  PRMT R3, R3, 0x8880, RZ ;  /* 0x0000888003037816 */ /* 0x000fc800000000ff */
[----:B------:R-:W-:Y:S01]  /*28c0*/  I2I.S8.S32.SAT R5, R5 ;  /* 0x0000000500057238 */ /* 0x000fe20000001000 */
[----:B0-----:R-:W-:Y:S01]  /*28d0*/  VIADD R6, R6, UR6 ;  /* 0x0000000606067c36 */ /* 0x001fe20008000000 */
[----:B------:R-:W0:Y:S01]  /*28e0*/  F2I.NTZ R8, R8 ;  /* 0x0000000800087305 */ /* 0x000e220000203100 */
[----:B------:R-:W-:Y:S02]  /*28f0*/  PRMT R4, R4, 0x3340, R3 ;  /* 0x0000334004047816 */ /* 0x000fe40000000003 */
[----:B------:R-:W-:Y:S02]  /*2900*/  PRMT R5, R5, 0x8880, RZ ;  /* 0x0000888005057816 */ /* 0x000fe400000000ff */
[----:B------:R-:W-:Y:S01]  /*2910*/  I2I.S8.S32.SAT R6, R6 ;  /* 0x0000000600067238 */ /* 0x000fe20000001000 */
[----:B--2---:R-:W-:Y:S02]  /*2920*/  VIADD R7, R7, UR6 ;  /* 0x0000000607077c36 */ /* 0x004fe40008000000 */
[----:B------:R-:W1:Y:S01]  /*2930*/  F2I.NTZ R9, R9 ;  /* 0x0000000900097305 */ /* 0x000e620000203100 */
[----:B------:R-:W-:-:S02]  /*2940*/  PRMT R6, R6, 0x8880, RZ ;  /* 0x0000888006067816 */ /* 0x000fc400000000ff */
[----:B------:R-:W-:Y:S02]  /*2950*/  PRMT R3, R0, 0x3340, R5 ;  /* 0x0000334000037816 */ /* 0x000fe40000000005 */
[----:B------:R-:W-:Y:S01]  /*2960*/  I2I.S8.S32.SAT R7, R7 ;  /* 0x0000000700077238 */ /* 0x000fe20000001000 */
[----:B0-----:R-:W-:Y:S02]  /*2970*/  VIADD R8, R8, UR6 ;  /* 0x0000000608087c36 */ /* 0x001fe40008000000 */
[----:B------:R-:W0:Y:S01]  /*2980*/  F2I.NTZ R10, R10 ;  /* 0x0000000a000a7305 */ /* 0x000e220000203100 */
[----:B------:R-:W-:Y:S02]  /*2990*/  PRMT R7, R7, 0x8880, RZ ;  /* 0x0000888007077816 */ /* 0x000fe400000000ff */
[----:B------:R-:W-:Y:S02]  /*29a0*/  PRMT R4, R4, 0x5410, R3 ;  /* 0x0000541004047816 */ /* 0x000fe40000000003 */
[----:B------:R-:W-:Y:S01]  /*29b0*/  I2I.S8.S32.SAT R8, R8 ;  /* 0x0000000800087238 */ /* 0x000fe20000001000 */
[----:B-1----:R-:W-:-:S02]  /*29c0*/  VIADD R9, R9, UR6 ;  /* 0x0000000609097c36 */ /* 0x002fc40008000000 */
[----:B------:R-:W1:Y:S01]  /*29d0*/  F2I.NTZ R11, R11 ;  /* 0x0000000b000b7305 */ /* 0x000e620000203100 */
[----:B------:R-:W-:Y:S02]  /*29e0*/  PRMT R8, R8, 0x8880, RZ ;  /* 0x0000888008087816 */ /* 0x000fe400000000ff */
[----:B------:R-:W-:Y:S02]  /*29f0*/  PRMT R5, R6, 0x3340, R7 ;  /* 0x0000334006057816 */ /* 0x000fe40000000007 */
[----:B------:R-:W-:Y:S01]  /*2a00*/  I2I.S8.S32.SAT R9, R9 ;  /* 0x0000000900097238 */ /* 0x000fe20000001000 */
[----:B0-----:R-:W-:Y:S02]  /*2a10*/  VIADD R10, R10, UR6 ;  /* 0x000000060a0a7c36 */ /* 0x001fe40008000000 */
[----:B------:R-:W0:Y:S01]  /*2a20*/  F2I.NTZ R12, R12 ;  /* 0x0000000c000c7305 */ /* 0x000e220000203100 */
[----:B------:R-:W-:Y:S02]  /*2a30*/  PRMT R9, R9, 0x8880, RZ ;  /* 0x0000888009097816 */ /* 0x000fe400000000ff */
[----:B------:R-:W-:-:S02]  /*2a40*/  I2I.S8.S32.SAT R10, R10 ;  /* 0x0000000a000a7238 */ /* 0x000fc40000001000 */
[----:B------:R-:W-:Y:S01]  /*2a50*/  PRMT R0, R8, 0x3340, R9 ;  /* 0x0000334008007816 */ /* 0x000fe20000000009 */
[----:B-1----:R-:W-:Y:S02]  /*2a60*/  VIADD R11, R11, UR6 ;  /* 0x000000060b0b7c36 */ /* 0x002fe40008000000 */
[----:B------:R-:W1:Y:S01]  /*2a70*/  F2I.NTZ R13, R13 ;  /* 0x0000000d000d7305 */ /* 0x000e620000203100 */
[----:B------:R-:W-:Y:S02]  /*2a80*/  PRMT R6, R10, 0x8880, RZ ;  /* 0x000088800a067816 */ /* 0x000fe400000000ff */
[----:B------:R-:W-:Y:S01]  /*2a90*/  PRMT R5, R5, 0x5410, R0 ;  /* 0x0000541005057816 */ /* 0x000fe20000000000 */
[----:B------:R-:W-:Y:S01]  /*2aa0*/  IMAD.MOV.U32 R0, RZ, RZ, R2 ;  /* 0x000000ffff007224 */ /* 0x000fe200078e0002 */
[----:B------:R-:W-:Y:S01]  /*2ab0*/  I2I.S8.S32.SAT R11, R11 ;  /* 0x0000000b000b7238 */ /* 0x000fe20000001000 */
[----:B0-----:R-:W-:Y:S02]  /*2ac0*/  VIADD R12, R12, UR6 ;  /* 0x000000060c0c7c36 */ /* 0x001fe40008000000 */
[----:B------:R-:W0:Y:S01]  /*2ad0*/  F2I.NTZ R14, R14 ;  /* 0x0000000e000e7305 */ /* 0x000e220000203100 */
[----:B------:R-:W-:-:S02]  /*2ae0*/  PRMT R7, R11, 0x8880, RZ ;  /* 0x000088800b077816 */ /* 0x000fc400000000ff */
[----:B------:R-:W-:Y:S02]  /*2af0*/  I2I.S8.S32.SAT R12, R12 ;  /* 0x0000000c000c7238 */ /* 0x000fe40000001000 */
[----:B------:R-:W-:Y:S01]  /*2b00*/  PRMT R6, R6, 0x3340, R7 ;  /* 0x0000334006067816 */ /* 0x000fe20000000007 */
[----:B-1----:R-:W-:Y:S02]  /*2b10*/  VIADD R13, R13, UR6 ;  /* 0x000000060d0d7c36 */ /* 0x002fe40008000000 */
        /* <DEDUP_REMOVED lines=11> */
[----:B------:R-:W-:-:S02]  /*2bd0*/  LEA R8, P0, R20, R24, 0x4 ;  /* 0x0000001814087211 */ /* 0x000fc400078020ff */
        /* <DEDUP_REMOVED lines=8> */
[----:B------:R-:W-:Y:S02]  /*2c60*/  LEA.HI.X R9, R20, R25, RZ, 0x4, P0 ;  /* 0x0000001914097211 */ /* 0x000fe400000f24ff */
[----:B------:R-:W-:-:S04]  /*2c70*/  I2I.S8.S32.SAT R17, R17 ;  /* 0x0000001100117238 */ /* 0x000fc80000001000 */
[----:B------:R-:W-:-:S04]  /*2c80*/  PRMT R13, R17, 0x8880, RZ ;  /* 0x00008880110d7816 */ /* 0x000fc800000000ff */
[----:B------:R-:W-:-:S04]  /*2c90*/  PRMT R12, R12, 0x3340, R13 ;  /* 0x000033400c0c7816 */ /* 0x000fc8000000000d */
[----:B------:R-:W-:-:S05]  /*2ca0*/  PRMT R7, R7, 0x5410, R12 ;  /* 0x0000541007077816 */ /* 0x000fca000000000c */
[----:B------:R0:W-:Y:S02]  /*2cb0*/  STG.E.128 desc[UR16][R8.64], R4 ;  /* 0x0000000408007986 */ /* 0x0001e4000c101d10 */
.L_x_191:
[----:B------:R-:W-:Y:S05]  /*2cc0*/  BSYNC.RECONVERGENT B0 ;  /* 0x0000000000007941 */ /* 0x000fea0003800200 */
.L_x_190:
[----:B------:R-:W-:Y:S05]  /*2cd0*/  @!P1 EXIT ;  /* 0x000000000000994d */ /* 0x000fea0003800000 */
[----:B------:R-:W-:-:S07]  /*2ce0*/  VIADD R2, R0, UR18 ;  /* 0x0000001200027c36 */ /* 0x000fce0008000000 */
.L_x_192:
[----:B-1----:R-:W-:-:S05]  /*2cf0*/  IMAD.WIDE.U32 R20, R0, 0x40, R28 ;  /* 0x0000004000147825 */ /* 0x002fca00078e001c */
[----:B0-----:R-:W2:Y:S04]  /*2d00*/  LDG.E.ENL2.256 R8, R4, desc[UR16][R20.64] ;  /* 0xfe0000101404797e */ /* 0x001ea80008121908 */
[----:B------:R-:W3:Y:S01]  /*2d10*/  LDG.E.ENL2.256 R16, R12, desc[UR16][R20.64+0x20] ;  /* 0xfe000110140c797e */ /* 0x000ee20008121910 */
[----:B------:R-:W-:-:S04]  /*2d20*/  IMAD.WIDE.U32 R26, R0, 0x10, R24 ;  /* 0x00000010001a7825 */ /* 0x000fc800078e0018 */
[----:B------:R-:W-:-:S04]  /*2d30*/  IMAD.WIDE.U32 R30, R2, 0x40, R28 ;  /* 0x00000040021e7825 */ /* 0x000fc800078e001c */
[----:B--2---:R-:W-:Y:S01]  /*2d40*/  FMUL.FTZ R3, R4, UR5 ;  /* 0x0000000504037c20 */ /* 0x004fe20008410000 */
[----:B------:R-:W-:Y:S01]  /*2d50*/  FMUL.FTZ R4, R5, UR5 ;  /* 0x0000000505047c20 */ /* 0x000fe20008410000 */
[----:B------:R-:W-:Y:S01]  /*2d60*/  FMUL.FTZ R5, R6, UR5 ;  /* 0x0000000506057c20 */ /* 0x000fe20008410000 */
[----:B------:R-:W-:Y:S01]  /*2d70*/  FMUL.FTZ R6, R7, UR5 ;  /* 0x0000000507067c20 */ /* 0x000fe20008410000 */
[----:B------:R-:W-:Y:S01]  /*2d80*/  FMUL.FTZ R7, R8, UR5 ;  /* 0x0000000508077c20 */ /* 0x000fe20008410000 */
[----:B------:R-:W-:Y:S01]  /*2d90*/  FMUL.FTZ R8, R9, UR5 ;  /* 0x0000000509087c20 */ /* 0x000fe20008410000 */
[----:B------:R-:W-:Y:S01]  /*2da0*/  FMUL.FTZ R9, R10, UR5 ;  /* 0x000000050a097c20 */ /* 0x000fe20008410000 */
[----:B------:R-:W-:Y:S01]  /*2db0*/  FMUL.FTZ R10, R11, UR5 ;  /* 0x000000050b0a7c20 */ /* 0x000fe20008410000 */
[----:B---3--:R-:W-:Y:S01]  /*2dc0*/  FMUL.FTZ R11, R12, UR5 ;  /* 0x000000050c0b7c20 */ /* 0x008fe20008410000 */
[----:B------:R-:W-:Y:S01]  /*2dd0*/  FMUL.FTZ R12, R13, UR5 ;  /* 0x000000050d0c7c20 */ /* 0x000fe20008410000 */
[----:B------:R-:W-:Y:S01]  /*2de0*/  FMUL.FTZ R13, R14, UR5 ;  /* 0x000000050e0d7c20 */ /* 0x000fe20008410000 */
[----:B------:R-:W0:Y:S01]  /*2df0*/  F2I.NTZ R3, R3 ;  /* 0x0000000300037305 */ /* 0x000e220000203100 */
[----:B------:R-:W-:Y:S01]  /*2e00*/  FMUL.FTZ R14, R15, UR5 ;  /* 0x000000050f0e7c20 */ /* 0x000fe20008410000 */
[----:B------:R-:W-:Y:S01]  /*2e10*/  FMUL.FTZ R15, R16, UR5 ;  /* 0x00000005100f7c20 */ /* 0x000fe20008410000 */
[----:B------:R-:W-:Y:S01]  /*2e20*/  FMUL.FTZ R16, R17, UR5 ;  /* 0x0000000511107c20 */ /* 0x000fe20008410000 */
[----:B------:R-:W-:Y:S01]  /*2e30*/  FMUL.FTZ R17, R18, UR5 ;  /* 0x0000000512117c20 */ /* 0x000fe20008410000 */
[----:B------:R-:W-:-:S03]  /*2e40*/  FMUL.FTZ R18, R19, UR5 ;  /* 0x0000000513127c20 */ /* 0x000fc60008410000 */
[----:B------:R-:W1:Y:S01]  /*2e50*/  F2I.NTZ R4, R4 ;  /* 0x0000000400047305 */ /* 0x000e620000203100 */
[----:B0-----:R-:W-:-:S07]  /*2e60*/  VIADD R3, R3, UR6 ;  /* 0x0000000603037c36 */ /* 0x001fce0008000000 */
        /* <DEDUP_REMOVED lines=23> */
[----:B------:R-:W-:-:S02]  /*2fe0*/  PRMT R20, R20, 0x5410, R3 ;  /* 0x0000541014147816 */ /* 0x000fc40000000003 */
[----:B------:R-:W-:Y:S01]  /*2ff0*/  I2I.S8.S32.SAT R8, R8 ;  /* 0x0000000800087238 */ /* 0x000fe20000001000 */
[----:B0-----:R-:W-:Y:S02]  /*3000*/  VIADD R9, R9, UR6 ;  /* 0x0000000609097c36 */ /* 0x001fe40008000000 */
[----:B------:R-:W0:Y:S01]  /*3010*/  F2I.NTZ R11, R11 ;  /* 0x0000000b000b7305 */ /* 0x000e220000203100 */
[----:B------:R-:W-:Y:S02]  /*3020*/  PRMT R6, R8, 0x8880, RZ ;  /* 0x0000888008067816 */ /* 0x000fe400000000ff */
[----:B------:R-:W-:Y:S02]  /*3030*/  I2I.S8.S32.SAT R9, R9 ;  /* 0x0000000900097238 */ /* 0x000fe40000001000 */
[----:B------:R-:W-:Y:S01]  /*3040*/  PRMT R21, R21, 0x3340, R6 ;  /* 0x0000334015157816 */ /* 0x000fe20000000006 */
[----:B-1----:R-:W-:Y:S02]  /*3050*/  VIADD R10, R10, UR6 ;  /* 0x000000060a0a7c36 */ /* 0x002fe40008000000 */
[----:B------:R-:W1:Y:S01]  /*3060*/  F2I.NTZ R12, R12 ;  /* 0x0000000c000c7305 */ /* 0x000e620000203100 */
[----:B------:R-:W-:-:S02]  /*3070*/  PRMT R7, R9, 0x8880, RZ ;  /* 0x0000888009077816 */ /* 0x000fc400000000ff */
        /* <DEDUP_REMOVED lines=30> */
[----:B0-----:R-:W-:-:S03]  /*3260*/  VIADD R17, R17, UR6 ;  /* 0x0000000611117c36 */ /* 0x001fc60008000000 */
[----:B------:R-:W-:Y:S02]  /*3270*/  PRMT R10, R16, 0x8880, RZ ;  /* 0x00008880100a7816 */ /* 0x000fe400000000ff */
[----:B------:R-:W-:Y:S02]  /*3280*/  I2I.S8.S32.SAT R17, R17 ;  /* 0x0000001100117238 */ /* 0x000fe40000001000 */
[----:B------:R-:W-:Y:S01]  /*3290*/  PRMT R9, R9, 0x3340, R10 ;  /* 0x0000334009097816 */ /* 0x000fe2000000000a */
[----:B-1----:R-:W-:Y:S01]  /*32a0*/  VIADD R18, R18, UR6 ;  /* 0x0000000612127c36 */ /* 0x002fe20008000000 */
[----:B------:R-:W-:-:S04]  /*32b0*/  PRMT R11, R17, 0x8880, RZ ;  /* 0x00008880110b7816 */ /* 0x000fc800000000ff */
[----:B------:R-:W-:-:S04]  /*32c0*/  I2I.S8.S32.SAT R18, R18 ;  /* 0x0000001200127238 */ /* 0x000fc80000001000 */
[----:B------:R-:W-:-:S04]  /*32d0*/  PRMT R12, R18, 0x8880, RZ ;  /* 0x00008880120c7816 */ /* 0x000fc800000000ff */
[----:B------:R-:W-:-:S04]  /*32e0*/  PRMT R12, R11, 0x3340, R12 ;  /* 0x000033400b0c7816 */ /* 0x000fc8000000000c */
[----:B------:R-:W-:-:S05]  /*32f0*/  PRMT R23, R9, 0x5410, R12 ;  /* 0x0000541009177816 */ /* 0x000fca000000000c */
[----:B------:R1:W-:Y:S04]  /*3300*/  STG.E.128 desc[UR16][R26.64], R20 ;  /* 0x000000141a007986 */ /* 0x0003e8000c101d10 */
        /* <DEDUP_REMOVED lines=16> */
[----:B------:R-:W2:Y:S01]  /*3410*/  F2I.NTZ R4, R4 ;  /* 0x0000000400047305 */ /* 0x000ea20000203100 */
[----:B------:R-:W-:Y:S01]  /*3420*/  FMUL.FTZ R16, R17, UR5 ;  /* 0x0000000511107c20 */ /* 0x000fe20008410000 */
[----:B------:R-:W-:Y:S01]  /*3430*/  FMUL.FTZ R17, R18, UR5 ;  /* 0x0000000512117c20 */ /* 0x000fe20008410000 */
[----:B------:R-:W-:Y:S01]  /*3440*/  FMUL.FTZ R18, R19, UR5 ;  /* 0x0000000513127c20 */ /* 0x000fe20008410000 */
[----:B0-----:R-:W-:-:S04]  /*3450*/  VIADD R3, R3, UR6 ;  /* 0x0000000603037c36 */ /* 0x001fc80008000000 */
[----:B------:R-:W0:Y:S01]  /*3460*/  F2I.NTZ R5, R5 ;  /* 0x0000000500057305 */ /* 0x000e220000203100 */
[----:B------:R-:W-:Y:S01]  /*3470*/  I2I.S8.S32.SAT R3, R3 ;  /* 0x0000000300037238 */ /* 0x000fe20000001000 */
[----:B--2---:R-:W-:-:S06]  /*3480*/  VIADD R4, R4, UR6 ;  /* 0x0000000604047c36 */ /* 0x004fcc0008000000 */
[----:B------:R-:W2:Y:S01]  /*3490*/  F2I.NTZ R6, R6 ;  /* 0x0000000600067305 */ /* 0x000ea20000203100 */
        /* <DEDUP_REMOVED lines=8> */
[----:B------:R-:W3:Y:S01]  /*3520*/  F2I.NTZ R8, R8 ;  /* 0x0000000800087305 */ /* 0x000ee20000203100 */
[----:B--2---:R-:W-:Y:S01]  /*3530*/  VIADD R6, R6, UR6 ;  /* 0x0000000606067c36 */ /* 0x004fe20008000000 */
[----:B------:R-:W-:Y:S02]  /*3540*/  PRMT R5, R5, 0x8880, RZ ;  /* 0x0000888005057816 */ /* 0x000fe400000000ff */
[----:B------:R-:W-:Y:S02]  /*3550*/  PRMT R4, R4, 0x3340, R3 ;  /* 0x0000334004047816 */ /* 0x000fe40000000003 */
[----:B------:R-:W-:Y:S01]  /*3560*/  I2I.S8.S32.SAT R6, R6 ;  /* 0x0000000600067238 */ /* 0x000fe20000001000 */
[----:B0-----:R-:W-:Y:S01]  /*3570*/  VIADD R7, R7, UR6 ;  /* 0x0000000607077c36 */ /* 0x001fe20008000000 */
[----:B------:R-:W0:Y:S02]  /*3580*/  F2I.NTZ R9, R9 ;  /* 0x0000000900097305 */ /* 0x000e240000203100 */
[----:B------:R-:W-:-:S02]  /*3590*/  PRMT R6, R6, 0x8880, RZ ;  /* 0x0000888006067816 */ /* 0x000fc400000000ff */
[----:B------:R-:W-:Y:S02]  /*35a0*/  I2I.S8.S32.SAT R7, R7 ;  /* 0x0000000700077238 */ /* 0x000fe40000001000 */
[----:B------:R-:W-:Y:S01]  /*35b0*/  PRMT R3, R5, 0x3340, R6 ;  /* 0x0000334005037816 */ /* 0x000fe20000000006 */
[----:B---3--:R-:W-:Y:S01]  /*35c0*/  VIADD R8, R8, UR6 ;  /* 0x0000000608087c36 */ /* 0x008fe20008000000 */
[----:B------:R-:W2:Y:S01]  /*35d0*/  F2I.NTZ R10, R10 ;  /* 0x0000000a000a7305 */ /* 0x000ea20000203100 */
[----:B------:R-:W-:Y:S02]  /*35e0*/  PRMT R7, R7, 0x8880, RZ ;  /* 0x0000888007077816 */ /* 0x000fe400000000ff */
[----:B------:R-:W-:Y:S01]  /*35f0*/  PRMT R4, R4, 0x5410, R3 ;  /* 0x0000541004047816 */ /* 0x000fe20000000003 */
[----:B------:R-:W-:Y:S01]  /*3600*/  IMAD.U32 R3, RZ, RZ, UR18 ;  /* 0x00000012ff037e24 */ /* 0x000fe2000f8e00ff */
[----:B------:R-:W-:Y:S01]  /*3610*/  I2I.S8.S32.SAT R8, R8 ;  /* 0x0000000800087238 */ /* 0x000fe20000001000 */
[----:B0-----:R-:W-:-:S02]  /*3620*/  VIADD R9, R9, UR6 ;  /* 0x0000000609097c36 */ /* 0x001fc40008000000 */
[----:B------:R-:W0:Y:S01]  /*3630*/  F2I.NTZ R11, R11 ;  /* 0x0000000b000b7305 */ /* 0x000e220000203100 */
[----:B------:R-:W-:Y:S02]  /*3640*/  PRMT R8, R8, 0x8880, RZ ;  /* 0x0000888008087816 */ /* 0x000fe400000000ff */
[----:B------:R-:W-:Y:S02]  /*3650*/  IADD3 R0, PT, PT, R3, UR18, R0 ;  /* 0x0000001203007c10 */ /* 0x000fe4000fffe000 */
[----:B------:R-:W-:Y:S01]  /*3660*/  I2I.S8.S32.SAT R9, R9 ;  /* 0x0000000900097238 */ /* 0x000fe20000001000 */
[----:B--2---:R-:W-:Y:S02]  /*3670*/  VIADD R10, R10, UR6 ;  /* 0x000000060a0a7c36 */ /* 0x004fe40008000000 */
[----:B------:R-:W2:Y:S01]  /*3680*/  F2I.NTZ R12, R12 ;  /* 0x0000000c000c7305 */ /* 0x000ea20000203100 */
[----:B------:R-:W-:Y:S02]  /*3690*/  PRMT R9, R9, 0x8880, RZ ;  /* 0x0000888009097816 */ /* 0x000fe400000000ff */
[----:B------:R-:W-:-:S02]  /*36a0*/  PRMT R5, R7, 0x3340, R8 ;  /* 0x0000334007057816 */ /* 0x000fc40000000008 */
[----:B------:R-:W-:Y:S01]  /*36b0*/  I2I.S8.S32.SAT R10, R10 ;  /* 0x0000000a000a7238 */ /* 0x000fe20000001000 */
[----:B0-----:R-:W-:Y:S02]  /*36c0*/  VIADD R11, R11, UR6 ;  /* 0x000000060b0b7c36 */ /* 0x001fe40008000000 */
[----:B------:R-:W0:Y:S01]  /*36d0*/  F2I.NTZ R13, R13 ;  /* 0x0000000d000d7305 */ /* 0x000e220000203100 */
[----:B------:R-:W-:Y:S02]  /*36e0*/  PRMT R10, R10, 0x8880, RZ ;  /* 0x000088800a0a7816 */ /* 0x000fe400000000ff */
[----:B------:R-:W-:Y:S02]  /*36f0*/  ISETP.GE.AND P0, PT, R0, UR7, PT ;  /* 0x0000000700007c0c */ /* 0x000fe4000bf06270 */
[----:B------:R-:W-:Y:S01]  /*3700*/  I2I.S8.S32.SAT R11, R11 ;  /* 0x0000000b000b7238 */ /* 0x000fe20000001000 */
[----:B--2---:R-:W-:Y:S02]  /*3710*/  VIADD R12, R12, UR6 ;  /* 0x000000060c0c7c36 */ /* 0x004fe40008000000 */
[----:B------:R-:W2:Y:S01]  /*3720*/  F2I.NTZ R14, R14 ;  /* 0x0000000e000e7305 */ /* 0x000ea20000203100 */
[----:B------:R-:W-:-:S02]  /*3730*/  PRMT R6, R9, 0x3340, R10 ;  /* 0x0000334009067816 */ /* 0x000fc4000000000a */
[----:B------:R-:W-:Y:S02]  /*3740*/  PRMT R7, R11, 0x8880, RZ ;  /* 0x000088800b077816 */ /* 0x000fe400000000ff */
[----:B------:R-:W-:Y:S01]  /*3750*/  I2I.S8.S32.SAT R12, R12 ;  /* 0x0000000c000c7238 */ /* 0x000fe20000001000 */
[----:B0-----:R-:W-:Y:S02]  /*3760*/  VIADD R13, R13, UR6 ;  /* 0x000000060d0d7c36 */ /* 0x001fe40008000000 */
[----:B------:R-:W0:Y:S01]  /*3770*/  F2I.NTZ R15, R15 ;  /* 0x0000000f000f7305 */ /* 0x000e220000203100 */
[----:B------:R-:W-:Y:S02]  /*3780*/  PRMT R8, R12, 0x8880, RZ ;  /* 0x000088800c087816 */ /* 0x000fe400000000ff */
[----:B------:R-:W-:Y:S02]  /*3790*/  PRMT R5, R5, 0x5410, R6 ;  /* 0x0000541005057816 */ /* 0x000fe40000000006 */
[----:B------:R-:W-:Y:S01]  /*37a0*/  I2I.S8.S32.SAT R13, R13 ;  /* 0x0000000d000d7238 */ /* 0x000fe20000001000 */
[----:B--2---:R-:W-:-:S02]  /*37b0*/  VIADD R14, R14, UR6 ;  /* 0x000000060e0e7c36 */ /* 0x004fc40008000000 */
[----:B------:R-:W2:Y:S01]  /*37c0*/  F2I.NTZ R16, R16 ;  /* 0x0000001000107305 */ /* 0x000ea20000203100 */
        /* <DEDUP_REMOVED lines=8> */
[----:B--2---:R-:W-:Y:S02]  /*3850*/  VIADD R16, R16, UR6 ;  /* 0x0000000610107c36 */ /* 0x004fe40008000000 */
[----:B------:R-:W2:Y:S01]  /*3860*/  F2I.NTZ R18, R18 ;  /* 0x0000001200127305 */ /* 0x000ea20000203100 */
[----:B------:R-:W-:Y:S01]  /*3870*/  PRMT R11, R15, 0x8880, RZ ;  /* 0x000088800f0b7816 */ /* 0x000fe200000000ff */
[----:B------:R-:W-:Y:S01]  /*3880*/  IMAD.WIDE.U32 R8, R2, 0x10, R24 ;  /* 0x0000001002087825 */ /* 0x000fe200078e0018 */
[----:B------:R-:W-:Y:S02]  /*3890*/  PRMT R6, R7, 0x5410, R10 ;  /* 0x0000541007067816 */ /* 0x000fe4000000000a */
[----:B------:R-:W-:Y:S01]  /*38a0*/  I2I.S8.S32.SAT R16, R16 ;  /* 0x0000001000107238 */ /* 0x000fe20000001000 */
[----:B------:R-:W-:Y:S02]  /*38b0*/  IMAD R2, R3, 0x2, R2 ;  /* 0x0000000203027824 */ /* 0x000fe400078e0202 */
[----:B0-----:R-:W-:Y:S01]  /*38c0*/  VIADD R17, R17, UR6 ;  /* 0x0000000611117c36 */ /* 0x001fe20008000000 */
[----:B------:R-:W-:-:S04]  /*38d0*/  PRMT R12, R16, 0x8880, RZ ;  /* 0x00008880100c7816 */ /* 0x000fc800000000ff */
[----:B------:R-:W-:Y:S01]  /*38e0*/  I2I.S8.S32.SAT R17, R17 ;  /* 0x0000001100117238 */ /* 0x000fe20000001000 */
[----:B--2---:R-:W-:Y:S01]  /*38f0*/  VIADD R18, R18, UR6 ;  /* 0x0000000612127c36 */ /* 0x004fe20008000000 */
[----:B------:R-:W-:Y:S02]  /*3900*/  PRMT R11, R11, 0x3340, R12 ;  /* 0x000033400b0b7816 */ /* 0x000fe4000000000c */
[----:B------:R-:W-:Y:S02]  /*3910*/  PRMT R13, R17, 0x8880, RZ ;  /* 0x00008880110d7816 */ /* 0x000fe400000000ff */
[----:B------:R-:W-:-:S04]  /*3920*/  I2I.S8.S32.SAT R18, R18 ;  /* 0x0000001200127238 */ /* 0x000fc80000001000 */
[----:B------:R-:W-:-:S04]  /*3930*/  PRMT R14, R18, 0x8880, RZ ;  /* 0x00008880120e7816 */ /* 0x000fc800000000ff */
[----:B------:R-:W-:-:S04]  /*3940*/  PRMT R14, R13, 0x3340, R14 ;  /* 0x000033400d0e7816 */ /* 0x000fc8000000000e */
[----:B------:R-:W-:-:S05]  /*3950*/  PRMT R7, R11, 0x5410, R14 ;  /* 0x000054100b077816 */ /* 0x000fca000000000e */
[----:B------:R1:W-:Y:S01]  /*3960*/  STG.E.128 desc[UR16][R8.64], R4 ;  /* 0x0000000408007986 */ /* 0x0003e2000c101d10 */
[----:B------:R-:W-:Y:S05]  /*3970*/  @!P0 BRA `(.L_x_192) ;  /* 0xfffffff000dc8947 */ /* 0x000fea000383ffff */
[----:B------:R-:W-:Y:S05]  /*3980*/  EXIT ;  /* 0x000000000000794d */ /* 0x000fea0003800000 */
.L_x_189:
[----:B------:R-:W-:Y:S01]  /*3990*/  IMAD R2, RZ, RZ, -UR9 ;  /* 0x80000009ff027e24 */ /* 0x000fe2000f8e02ff */
[----:B------:R-:W-:Y:S04]  /*39a0*/  BSSY.RECONVERGENT B0, `(.L_x_193) ;  /* 0x0000027000007945 */ /* 0x000fe80003800200 */
[----:B------:R-:W-:-:S04]  /*39b0*/  SHF.R.U32.HI R2, RZ, 0x2, R2 ;  /* 0x00000002ff027819 */ /* 0x000fc80000011602 */
[----:B------:R-:W-:-:S04]  /*39c0*/  LOP3.LUT R2, R2, 0xf, RZ, 0xc0, !PT ;  /* 0x0000000f02027812 */ /* 0x000fc800078ec0ff */
[----:B------:R-:W-:-:S04]  /*39d0*/  VIMNMX R11, PT, PT, R2, UR20, PT ;  /* 0x00000014020b7c48 */ /* 0x000fc8000bfe0100 */
[C---:B------:R-:W-:Y:S02]  /*39e0*/  IADD3 R2, PT, PT, -R11.reuse, UR20, RZ ;  /* 0x000000140b027c10 */ /* 0x040fe4000fffe1ff */
[----:B------:R-:W-:Y:S02]  /*39f0*/  ISETP.GE.AND P2, PT, R0, R11, PT ;  /* 0x0000000b0000720c */ /* 0x000fe40003f46270 */
[----:B------:R-:W-:Y:S02]  /*3a00*/  SHF.R.S32.HI R3, RZ, 0x1f, R2 ;  /* 0x0000001fff037819 */ /* 0x000fe40000011402 */
[----:B------:R-:W-:Y:S02]  /*3a10*/  IADD3 R22, P1, PT, R11, R24, RZ ;  /* 0x000000180b167210 */ /* 0x000fe40007f3e0ff */
[----:B------:R-:W-:-:S04]  /*3a20*/  LEA.HI R3, R3, R2, RZ, 0x4 ;  /* 0x0000000203037211 */ /* 0x000fc800078f20ff */
[----:B------:R-:W-:Y:S02]  /*3a30*/  SHF.R.S32.HI R7, RZ, 0x4, R3 ;  /* 0x00000004ff077819 */ /* 0x000fe40000011403 */
[----:B------:R-:W-:Y:S02]  /*3a40*/  SHF.R.S32.HI R3, RZ, 0x1f, R11 ;  /* 0x0000001fff037819 */ /* 0x000fe4000001140b */
[----:B------:R-:W-:Y:S01]  /*3a50*/  ISETP.GE.AND P0, PT, R0, R7, PT ;  /* 0x000000070000720c */ /* 0x000fe20003f06270 */
[----:B------:R-:W-:-:S12]  /*3a60*/  @P2 BRA `(.L_x_194) ;  /* 0x0000000000682947 */ /* 0x000fd80003800000 */
[----:B------:R-:W0:Y:S01]  /*3a70*/  LDCU.64 UR10, c[0x0][0x380] ;  /* 0x00007000ff0a77ac */ /* 0x000e220008000a00 */
[----:B------:R-:W-:Y:S01]  /*3a80*/  IADD3 R6, P2, P3, R4, UR12, R20 ;  /* 0x0000000c04067c10 */ /* 0x000fe2000fb5e014 */
[----:B------:R-:W-:Y:S01]  /*3a90*/  IMAD.MOV.U32 R10, RZ, RZ, R0 ;  /* 0x000000ffff0a7224 */ /* 0x000fe200078e0000 */
[----:B------:R-:W-:Y:S02]  /*3aa0*/  USHF.L.U32 UR7, UR12, 0x2, URZ ;  /* 0x000000020c077899 */ /* 0x000fe400080006ff */
[----:B------:R-:W-:Y:S01]  /*3ab0*/  IADD3.X R13, PT, PT, R5, UR8, RZ, P2, P3 ;  /* 0x00000008050d7c10 */ /* 0x000fe200097e64ff */
[----:B------:R-:W-:-:S03]  /*3ac0*/  USHF.L.U64.HI UR4, UR12, 0x2, UR8 ;  /* 0x000000020c047899 */ /* 0x000fc60008010208 */
[----:B--2---:R-:W-:-:S04]  /*3ad0*/  LEA R8, P4, R20, UR7, 0x2 ;  /* 0x0000000714087c11 */ /* 0x004fc8000f8810ff */
[----:B0-----:R-:W-:Y:S02]  /*3ae0*/  IADD3 R4, P5, PT, R8, UR10, RZ ;  /* 0x0000000a08047c10 */ /* 0x001fe4000ffbe0ff */
[----:B------:R-:W-:-:S04]  /*3af0*/  LEA.HI.X R8, R20, UR4, RZ, 0x2, P4 ;  /* 0x0000000414087c11 */ /* 0x000fc8000a0f14ff */
[----:B------:R-:W-:-:S07]  /*3b00*/  IADD3.X R5, PT, PT, R8, UR11, RZ, P5, !PT ;  /* 0x0000000b08057c10 */ /* 0x000fce000affe4ff */
.L_x_195:
[----:B0-----:R0:W2:Y:S01]  /*3b10*/  LDG.E R8, desc[UR16][R4.64] ;  /* 0x0000001004087981 */ /* 0x0010a2000c1e1900 */
[----:B------:R-:W-:Y:S02]  /*3b20*/  VIADD R10, R10, UR18 ;  /* 0x000000120a0a7c36 */ /* 0x000fe40008000000 */
[----:B------:R-:W-:-:S03]  /*3b30*/  IMAD.U32 R17, RZ, RZ, UR18 ;  /* 0x00000012ff117e24 */ /* 0x000fc6000f8e00ff */
[----:B------:R-:W-:Y:S01]  /*3b40*/  ISETP.GE.AND P2, PT, R10, R11, PT ;  /* 0x0000000b0a00720c */ /* 0x000fe20003f46270 */
[----:B0-----:R-:W-:-:S04]  /*3b50*/  IMAD.WIDE.U32 R4, R17, 0x4, R4 ;  /* 0x0000000411047825 */ /* 0x001fc800078e0004 */
[----:B--2---:R-:W-:-:S06]  /*3b60*/  FMUL.FTZ R8, R8, UR5 ;  /* 0x0000000508087c20 */ /* 0x004fcc0008410000 */
[----:B------:R-:W0:Y:S02]  /*3b70*/  F2I.NTZ R8, R8 ;  /* 0x0000000800087305 */ /* 0x000e240000203100 */
[----:B0-----:R-:W-:Y:S02]  /*3b80*/  VIADD R9, R8, UR6 ;  /* 0x0000000608097c36 */ /* 0x001fe40008000000 */
[----:B------:R-:W-:Y:S01]  /*3b90*/  IMAD.MOV.U32 R8, RZ, RZ, R6 ;  /* 0x000000ffff087224 */ /* 0x000fe200078e0006 */
[----:B------:R-:W-:Y:S02]  /*3ba0*/  IADD3 R6, P3, PT, R6, UR18, RZ ;  /* 0x0000001206067c10 */ /* 0x000fe4000ff7e0ff */
[----:B------:R-:W-:-:S04]  /*3bb0*/  I2I.S8.S32.SAT R9, R9 ;  /* 0x0000000900097238 */ /* 0x000fc80000001000 */
[----:B------:R-:W-:Y:S01]  /*3bc0*/  PRMT R15, R9, 0x8880, RZ ;  /* 0x00008880090f7816 */ /* 0x000fe200000000ff */
[--C-:B------:R-:W-:Y:S02]  /*3bd0*/  IMAD.MOV.U32 R9, RZ, RZ, R13.reuse ;  /* 0x000000ffff097224 */ /* 0x100fe400078e000d */
[----:B------:R-:W-:-:S03]  /*3be0*/  IMAD.X R13, RZ, RZ, R13, P3 ;  /* 0x000000ffff0d7224 */ /* 0x000fc600018e060d */
[----:B------:R0:W-:Y:S01]  /*3bf0*/  STG.E.U8 desc[UR16][R8.64], R15 ;  /* 0x0000000f08007986 */ /* 0x0001e2000c101110 */
[----:B------:R-:W-:Y:S05]  /*3c00*/  @!P2 BRA `(.L_x_195) ;  /* 0xfffffffc00c0a947 */ /* 0x000fea000383ffff */
.L_x_194:
[----:B------:R-:W-:Y:S05]  /*3c10*/  BSYNC.RECONVERGENT B0 ;  /* 0x0000000000007941 */ /* 0x000fea0003800200 */
.L_x_193:
[----:B------:R-:W-:Y:S01]  /*3c20*/  BSSY.RECONVERGENT B0, `(.L_x_196) ;  /* 0x0000170000007945 */ /* 0x000fe20003800200 */
[----:B------:R-:W-:-:S04]  /*3c30*/  IMAD.WIDE R28, R11, 0x4, R28 ;  /* 0x000000040b1c7825 */ /* 0x000fc800078e021c */
[----:B------:R-:W-:Y:S01]  /*3c40*/  IMAD.X R23, R3, 0x1, R25, P1 ;  /* 0x0000000103177824 */ /* 0x000fe200008e0619 */
[----:B------:R-:W-:Y:S06]  /*3c50*/  @P0 BRA `(.L_x_197) ;  /* 0x0000001400b00947 */ /* 0x000fec0003800000 */
[----:B0-2---:R-:W0:Y:S01]  /*3c60*/  I2F.U32.RP R8, UR18 ;  /* 0x0000001200087d06 */ /* 0x005e220008209000 */
[----:B------:R-:W-:Y:S01]  /*3c70*/  VIADD R24, R0, UR18 ;  /* 0x0000001200187c36 */ /* 0x000fe20008000000 */
[----:B------:R-:W-:Y:S01]  /*3c80*/  ISETP.NE.U32.AND P2, PT, RZ, UR18, PT ;  /* 0x00000012ff007c0c */ /* 0x000fe2000bf45070 */
[----:B------:R-:W-:Y:S01]  /*3c90*/  BSSY.RECONVERGENT B1, `(.L_x_198) ;  /* 0x000008c000017945 */ /* 0x000fe20003800200 */
[----:B------:R-:W-:Y:S02]  /*3ca0*/  IMAD.MOV.U32 R21, RZ, RZ, R0 ;  /* 0x000000ffff157224 */ /* 0x000fe400078e0000 */
        /* <DEDUP_REMOVED lines=27> */
[----:B------:R-:W2:Y:S04]  /*3e60*/  LDG.E.ENL2.256 R8, R4, desc[UR16][R26.64] ;  /* 0xfe0000101a04797e */ /* 0x000ea80008121908 */
[----:B------:R-:W3:Y:S01]  /*3e70*/  LDG.E.ENL2.256 R16, R12, desc[UR16][R26.64+0x20] ;  /* 0xfe0001101a0c797e */ /* 0x000ee20008121910 */
[----:B------:R-:W-:Y:S01]  /*3e80*/  LEA RZ, P0, R20, R22, 0x4 ;  /* 0x0000001614ff7211 */ /* 0x000fe200078020ff */
[----:B--2---:R-:W-:Y:S01]  /*3e90*/  FMUL.FTZ R4, R4, UR5 ;  /* 0x0000000504047c20 */ /* 0x004fe20008410000 */
[----:B------:R-:W-:Y:S01]  /*3ea0*/  FMUL.FTZ R5, R5, UR5 ;  /* 0x0000000505057c20 */ /* 0x000fe20008410000 */
[----:B------:R-:W-:Y:S01]  /*3eb0*/  FMUL.FTZ R6, R6, UR5 ;  /* 0x0000000506067c20 */ /* 0x000fe20008410000 */
[----:B------:R-:W-:Y:S01]  /*3ec0*/  FMUL.FTZ R7, R7, UR5 ;  /* 0x0000000507077c20 */ /* 0x000fe20008410000 */
[----:B------:R-:W-:Y:S01]  /*3ed0*/  FMUL.FTZ R8, R8, UR5 ;  /* 0x0000000508087c20 */ /* 0x000fe20008410000 */
[----:B------:R-:W-:Y:S01]  /*3ee0*/  FMUL.FTZ R9, R9, UR5 ;  /* 0x0000000509097c20 */ /* 0x000fe20008410000 */
[----:B------:R-:W0:Y:S01]  /*3ef0*/  F2I.NTZ R4, R4 ;  /* 0x0000000400047305 */ /* 0x000e220000203100 */
[----:B---3--:R-:W-:Y:S01]  /*3f00*/  FMUL.FTZ R21, R17, UR5 ;  /* 0x0000000511157c20 */ /* 0x008fe20008410000 */
[----:B------:R-:W-:Y:S01]  /*3f10*/  FMUL.FTZ R10, R10, UR5 ;  /* 0x000000050a0a7c20 */ /* 0x000fe20008410000 */
[----:B------:R-:W-:Y:S01]  /*3f20*/  FMUL.FTZ R11, R11, UR5 ;  /* 0x000000050b0b7c20 */ /* 0x000fe20008410000 */
        /* <DEDUP_REMOVED lines=33> */
[----:B------:R0:W2:Y:S01]  /*4140*/  F2I.NTZ R17, R19 ;  /* 0x0000001300117305 */ /* 0x0000a20000203100 */
[----:B------:R-:W-:Y:S01]  /*4150*/  I2I.S8.S32.SAT R10, R10 ;  /* 0x0000000a000a7238 */ /* 0x000fe20000001000 */
[----:B-1----:R-:W-:-:S06]  /*4160*/  VIADD R11, R11, UR6 ;  /* 0x000000060b0b7c36 */ /* 0x002fcc0008000000 */
[----:B------:R-:W1:Y:S01]  /*4170*/  F2I.NTZ R13, R13 ;  /* 0x0000000d000d7305 */ /* 0x000e620000203100 */
[----:B0-----:R-:W-:Y:S01]  /*4180*/  PRMT R19, R9, 0x8880, RZ ;  /* 0x0000888009137816 */ /* 0x001fe200000000ff */
[----:B------:R-:W-:Y:S01]  /*4190*/  IMAD.MOV.U32 R9, RZ, RZ, R6 ;  /* 0x000000ffff097224 */ /* 0x000fe200078e0006 */
[----:B------:R-:W-:Y:S01]  /*41a0*/  PRMT R10, R10, 0x8880, RZ ;  /* 0x000088800a0a7816 */ /* 0x000fe200000000ff */
[----:B------:R-:W-:Y:S01]  /*41b0*/  IMAD.MOV.U32 R6, RZ, RZ, R7 ;  /* 0x000000ffff067224 */ /* 0x000fe200078e0007 */
[----:B------:R-:W-:Y:S01]  /*41c0*/  I2I.S8.S32.SAT R11, R11 ;  /* 0x0000000b000b7238 */ /* 0x000fe20000001000 */
[----:B------:R-:W-:Y:S02]  /*41d0*/  IMAD.MOV.U32 R7, RZ, RZ, R8 ;  /* 0x000000ffff077224 */ /* 0x000fe400078e0008 */
[----:B------:R-:W0:Y:S01]  /*41e0*/  F2I.NTZ R12, R12 ;  /* 0x0000000c000c7305 */ /* 0x000e220000203100 */
[----:B------:R-:W-:Y:S01]  /*41f0*/  IMAD.MOV.U32 R8, RZ, RZ, R19 ;  /* 0x000000ffff087224 */ /* 0x000fe200078e0013 */
[----:B------:R-:W-:Y:S01]  /*4200*/  PRMT R9, R9, 0x3340, R6 ;  /* 0x0000334009097816 */ /* 0x000fe20000000006 */
[----:B--2---:R-:W-:-:S03]  /*4210*/  VIADD R17, R17, UR6 ;  /* 0x0000000611117c36 */ /* 0x004fc60008000000 */
[----:B------:R-:W-:Y:S01]  /*4220*/  PRMT R6, R7, 0x3340, R8 ;  /* 0x0000334007067816 */ /* 0x000fe20000000008 */
[----:B-1----:R-:W-:Y:S01]  /*4230*/  VIADD R13, R13, UR6 ;  /* 0x000000060d0d7c36 */ /* 0x002fe20008000000 */
[----:B------:R-:W1:Y:S01]  /*4240*/  F2I.NTZ R14, R14 ;  /* 0x0000000e000e7305 */ /* 0x000e620000203100 */
[----:B------:R-:W2:Y:S01]  /*4250*/  S2R R7, SR_TID.X ;  /* 0x0000000000077919 */ /* 0x000ea20000002100 */
[----:B------:R-:W-:Y:S02]  /*4260*/  I2I.S8.S32.SAT R17, R17 ;  /* 0x0000001100117238 */ /* 0x000fe40000001000 */
[----:B------:R-:W-:Y:S02]  /*4270*/  I2I.S8.S32.SAT R13, R13 ;  /* 0x0000000d000d7238 */ /* 0x000fe40000001000 */
[----:B------:R-:W-:Y:S01]  /*4280*/  PRMT R17, R17, 0x8880, RZ ;  /* 0x0000888011117816 */ /* 0x000fe200000000ff */
[----:B0-----:R-:W-:Y:S01]  /*4290*/  VIADD R12, R12, UR6 ;  /* 0x000000060c0c7c36 */ /* 0x001fe20008000000 */
[----:B------:R-:W0:Y:S01]  /*42a0*/  F2I.NTZ R15, R15 ;  /* 0x0000000f000f7305 */ /* 0x000e220000203100 */
[----:B------:R-:W-:-:S03]  /*42b0*/  PRMT R13, R13, 0x8880, RZ ;  /* 0x000088800d0d7816 */ /* 0x000fc600000000ff */
[----:B------:R-:W-:Y:S01]  /*42c0*/  I2I.S8.S32.SAT R12, R12 ;  /* 0x0000000c000c7238 */ /* 0x000fe20000001000 */
[----:B-1----:R-:W-:-:S03]  /*42d0*/  VIADD R14, R14, UR6 ;  /* 0x000000060e0e7c36 */ /* 0x002fc60008000000 */
[----:B------:R-:W1:Y:S01]  /*42e0*/  F2I.NTZ R16, R16 ;  /* 0x0000001000107305 */ /* 0x000e620000203100 */
[----:B------:R-:W-:Y:S02]  /*42f0*/  PRMT R12, R12, 0x8880, RZ ;  /* 0x000088800c0c7816 */ /* 0x000fe400000000ff */
[----:B------:R-:W-:Y:S01]  /*4300*/  I2I.S8.S32.SAT R14, R14 ;  /* 0x0000000e000e7238 */ /* 0x000fe20000001000 */
[----:B0-----:R-:W-:-:S04]  /*4310*/  VIADD R15, R15, UR6 ;  /* 0x000000060f0f7c36 */ /* 0x001fc80008000000 */
[----:B------:R0:W3:Y:S01]  /*4320*/  F2I.NTZ R4, R21 ;  /* 0x0000001500047305 */ /* 0x0000e20000203100 */
[----:B------:R-:W-:Y:S02]  /*4330*/  PRMT R8, R14, 0x8880, RZ ;  /* 0x000088800e087816 */ /* 0x000fe400000000ff */
[----:B------:R-:W-:Y:S01]  /*4340*/  I2I.S8.S32.SAT R15, R15 ;  /* 0x0000000f000f7238 */ /* 0x000fe20000001000 */
[----:B-1----:R-:W-:-:S04]  /*4350*/  VIADD R16, R16, UR6 ;  /* 0x0000000610107c36 */ /* 0x002fc80008000000 */
[----:B------:R-:W1:Y:S01]  /*4360*/  F2I.NTZ R5, R25 ;  /* 0x0000001900057305 */ /* 0x000e620000203100 */
[----:B0-----:R-:W-:Y:S01]  /*4370*/  PRMT R21, R11, 0x8880, RZ ;  /* 0x000088800b157816 */ /* 0x001fe200000000ff */
[----:B------:R-:W-:Y:S01]  /*4380*/  IMAD.MOV.U32 R11, RZ, RZ, R10 ;  /* 0x000000ffff0b7224 */ /* 0x000fe200078e000a */
[----:B------:R-:W-:Y:S02]  /*4390*/  PRMT R15, R15, 0x8880, RZ ;  /* 0x000088800f0f7816 */ /* 0x000fe400000000ff */
[----:B------:R-:W-:Y:S01]  /*43a0*/  I2I.S8.S32.SAT R16, R16 ;  /* 0x0000001000107238 */ /* 0x000fe20000001000 */
[----:B------:R-:W-:Y:S02]  /*43b0*/  IMAD.MOV.U32 R10, RZ, RZ, R21 ;  /* 0x000000ffff0a7224 */ /* 0x000fe400078e0015 */
[----:B---3--:R-:W-:Y:S02]  /*43c0*/  VIADD R4, R4, UR6 ;  /* 0x0000000604047c36 */ /* 0x008fe40008000000 */
[----:B------:R-:W-:Y:S01]  /*43d0*/  IMAD.MOV.U32 R21, RZ, RZ, R24 ;  /* 0x000000ffff157224 */ /* 0x000fe200078e0018 */
[----:B------:R-:W-:-:S02]  /*43e0*/  PRMT R11, R11, 0x3340, R10 ;  /* 0x000033400b0b7816 */ /* 0x000fc4000000000a */
[----:B------:R-:W-:Y:S01]  /*43f0*/  I2I.S8.S32.SAT R4, R4 ;  /* 0x0000000400047238 */ /* 0x000fe20000001000 */
[----:B-1----:R-:W-:Y:S01]  /*4400*/  VIADD R5, R5, UR6 ;  /* 0x0000000605057c36 */ /* 0x002fe20008000000 */
[----:B------:R-:W-:Y:S02]  /*4410*/  PRMT R10, R16, 0x8880, RZ ;  /* 0x00008880100a7816 */ /* 0x000fe400000000ff */
[----:B------:R-:W-:Y:S01]  /*4420*/  PRMT R14, R4, 0x8880, RZ ;  /* 0x00008880040e7816 */ /* 0x000fe200000000ff */
[----:B------:R-:W-:Y:S01]  /*4430*/  IMAD.MOV.U32 R4, RZ, RZ, R12 ;  /* 0x000000ffff047224 */ /* 0x000fe200078e000c */
[----:B------:R-:W-:-:S04]  /*4440*/  I2I.S8.S32.SAT R5, R5 ;  /* 0x0000000500057238 */ /* 0x000fc80000001000 */
[----:B------:R-:W-:Y:S01]  /*4450*/  PRMT R16, R5, 0x8880, RZ ;  /* 0x0000888005107816 */ /* 0x000fe200000000ff */
[----:B------:R-:W-:Y:S02]  /*4460*/  IMAD.MOV.U32 R5, RZ, RZ, R13 ;  /* 0x000000ffff057224 */ /* 0x000fe400078e000d */
[----:B------:R-:W-:Y:S02]  /*4470*/  IMAD.MOV.U32 R13, RZ, RZ, R15 ;  /* 0x000000ffff0d7224 */ /* 0x000fe400078e000f */
[----:B------:R-:W-:Y:S01]  /*4480*/  IMAD.MOV.U32 R15, RZ, RZ, R14 ;  /* 0x000000ffff0f7224 */ /* 0x000fe200078e000e */
[----:B------:R-:W-:Y:S01]  /*4490*/  PRMT R14, R4, 0x3340, R5 ;  /* 0x00003340040e7816 */ /* 0x000fe20000000005 */
[----:B------:R-:W-:Y:S01]  /*44a0*/  IMAD.MOV.U32 R12, RZ, RZ, R16 ;  /* 0x000000ffff0c7224 */ /* 0x000fe200078e0010 */
[----:B------:R-:W-:Y:S01]  /*44b0*/  PRMT R13, R8, 0x3340, R13 ;  /* 0x00003340080d7816 */ /* 0x000fe2000000000d */
[----:B--2---:R-:W-:Y:S01]  /*44c0*/  IMAD.U32 R8, R7, 0x10, R22 ;  /* 0x0000001007087824 */ /* 0x004fe200078e0016 */
[----:B------:R-:W-:-:S02]  /*44d0*/  PRMT R10, R10, 0x3340, R15 ;  /* 0x000033400a0a7816 */ /* 0x000fc4000000000f */
[----:B------:R-:W-:Y:S02]  /*44e0*/  PRMT R17, R12, 0x3340, R17 ;  /* 0x000033400c117816 */ /* 0x000fe40000000011 */
[----:B------:R-:W-:Y:S02]  /*44f0*/  PRMT R4, R18, 0x5410, R9 ;  /* 0x0000541012047816 */ /* 0x000fe40000000009 */
[----:B------:R-:W-:Y:S02]  /*4500*/  PRMT R5, R6, 0x5410, R11 ;  /* 0x0000541006057816 */ /* 0x000fe4000000000b */
[----:B------:R-:W-:Y:S02]  /*4510*/  PRMT R6, R14, 0x5410, R13 ;  /* 0x000054100e067816 */ /* 0x000fe4000000000d */
[----:B------:R-:W-:Y:S02]  /*4520*/  LEA.HI.X R9, R20, R23, RZ, 0x4, P0 ;  /* 0x0000001714097211 */ /* 0x000fe400000f24ff */
[----:B------:R-:W-:-:S05]  /*4530*/  PRMT R7, R10, 0x5410, R17 ;  /* 0x000054100a077816 */ /* 0x000fca0000000011 */
[----:B------:R0:W-:Y:S02]  /*4540*/  STG.E.128 desc[UR16][R8.64], R4 ;  /* 0x0000000408007986 */ /* 0x0001e4000c101d10 */
.L_x_199:
[----:B------:R-:W-:Y:S05]  /*4550*/  BSYNC.RECONVERGENT B1 ;  /* 0x0000000000017941 */ /* 0x000fea0003800200 */
.L_x_198:
[----:B------:R-:W-:Y:S05]  /*4560*/  @!P1 BRA `(.L_x_197) ;  /* 0x0000000c006c9947 */ /* 0x000fea0003800000 */
[----:B------:R-:W-:-:S07]  /*4570*/  VIADD R20, R21, UR18 ;  /* 0x0000001215147c36 */ /* 0x000fce0008000000 */
.L_x_200:
[----:B------:R-:W-:-:S05]  /*4580*/  IMAD.WIDE.U32 R24, R21, 0x40, R28 ;  /* 0x0000004015187825 */ /* 0x000fca00078e001c */
        /* <DEDUP_REMOVED lines=8> */
[----:B---3--:R-:W-:Y:S01]  /*4610*/  FMUL.FTZ R24, R17, UR5 ;  /* 0x0000000511187c20 */ /* 0x008fe20008410000 */
[----:B------:R-:W-:Y:S01]  /*4620*/  FMUL.FTZ R8, R8, UR5 ;  /* 0x0000000508087c20 */ /* 0x000fe20008410000 */
[----:B------:R-:W0:Y:S01]  /*4630*/  F2I.NTZ R4, R4 ;  /* 0x0000000400047305 */ /* 0x000e220000203100 */
[----:B------:R-:W-:Y:S01]  /*4640*/  FMUL.FTZ R9, R9, UR5 ;  /* 0x0000000509097c20 */ /* 0x000fe20008410000 */
        /* <DEDUP_REMOVED lines=63> */
[----:B------:R-:W-:-:S03]  /*4a40*/  I2I.S8.S32.SAT R4, R4 ;  /* 0x0000000400047238 */ /* 0x000fc60000001000 */
[----:B------:R-:W-:Y:S02]  /*4a50*/  IMAD.MOV.U32 R6, RZ, RZ, R19 ;  /* 0x000000ffff067224 */ /* 0x000fe400078e0013 */
[----:B--2---:R-:W-:-:S03]  /*4a60*/  VIADD R17, R17, UR6 ;  /* 0x0000000611117c36 */ /* 0x004fc60008000000 */
[----:B------:R-:W-:Y:S02]  /*4a70*/  PRMT R7, R7, 0x3340, R6 ;  /* 0x0000334007077816 */ /* 0x000fe40000000006 */
[----:B------:R-:W-:Y:S02]  /*4a80*/  PRMT R6, R8, 0x3340, R9 ;  /* 0x0000334008067816 */ /* 0x000fe40000000009 */
[----:B------:R-:W-:Y:S01]  /*4a90*/  I2I.S8.S32.SAT R17, R17 ;  /* 0x0000001100117238 */ /* 0x000fe20000001000 */
[----:B-1----:R-:W-:Y:S01]  /*4aa0*/  VIADD R16, R16, UR6 ;  /* 0x0000000610107c36 */ /* 0x002fe20008000000 */
[----:B------:R-:W-:Y:S02]  /*4ab0*/  PRMT R9, R10, 0x3340, R11 ;  /* 0x000033400a097816 */ /* 0x000fe4000000000b */
[----:B------:R-:W-:Y:S02]  /*4ac0*/  PRMT R11, R15, 0x8880, RZ ;  /* 0x000088800f0b7816 */ /* 0x000fe400000000ff */
[----:B------:R-:W-:-:S02]  /*4ad0*/  PRMT R8, R14, 0x8880, RZ ;  /* 0x000088800e087816 */ /* 0x000fc400000000ff */
[----:B------:R-:W-:Y:S01]  /*4ae0*/  PRMT R15, R5, 0x8880, RZ ;  /* 0x00008880050f7816 */ /* 0x000fe200000000ff */
[----:B------:R-:W-:Y:S01]  /*4af0*/  IMAD.MOV.U32 R5, RZ, RZ, R13 ;  /* 0x000000ffff057224 */ /* 0x000fe200078e000d */
[----:B------:R-:W-:Y:S01]  /*4b00*/  PRMT R14, R4, 0x8880, RZ ;  /* 0x00008880040e7816 */ /* 0x000fe200000000ff */
[----:B------:R-:W-:Y:S01]  /*4b10*/  IMAD.MOV.U32 R4, RZ, RZ, R12 ;  /* 0x000000ffff047224 */ /* 0x000fe200078e000c */
[----:B------:R-:W-:Y:S01]  /*4b20*/  PRMT R17, R17, 0x8880, RZ ;  /* 0x0000888011117816 */ /* 0x000fe200000000ff */
[----:B------:R-:W-:Y:S01]  /*4b30*/  IMAD.MOV.U32 R12, RZ, RZ, R15 ;  /* 0x000000ffff0c7224 */ /* 0x000fe200078e000f */
[----:B------:R-:W-:Y:S01]  /*4b40*/  I2I.S8.S32.SAT R16, R16 ;  /* 0x0000001000107238 */ /* 0x000fe20000001000 */
[----:B------:R-:W-:Y:S01]  /*4b50*/  IMAD.MOV.U32 R13, RZ, RZ, R14 ;  /* 0x000000ffff0d7224 */ /* 0x000fe200078e000e */
[----:B------:R-:W-:Y:S01]  /*4b60*/  PRMT R14, R4, 0x3340, R5 ;  /* 0x00003340040e7816 */ /* 0x000fe20000000005 */
[----:B------:R-:W-:Y:S01]  /*4b70*/  IMAD.MOV.U32 R15, RZ, RZ, R17 ;  /* 0x000000ffff0f7224 */ /* 0x000fe200078e0011 */
[----:B------:R-:W-:-:S02]  /*4b80*/  PRMT R10, R16, 0x8880, RZ ;  /* 0x00008880100a7816 */ /* 0x000fc400000000ff */
[----:B------:R-:W-:Y:S02]  /*4b90*/  PRMT R11, R8, 0x3340, R11 ;  /* 0x00003340080b7816 */ /* 0x000fe4000000000b */
[----:B------:R-:W-:Y:S02]  /*4ba0*/  PRMT R10, R10, 0x3340, R13 ;  /* 0x000033400a0a7816 */ /* 0x000fe4000000000d */
[----:B------:R-:W-:Y:S02]  /*4bb0*/  PRMT R15, R12, 0x3340, R15 ;  /* 0x000033400c0f7816 */ /* 0x000fe4000000000f */
[----:B------:R-:W-:Y:S02]  /*4bc0*/  PRMT R4, R18, 0x5410, R7 ;  /* 0x0000541012047816 */ /* 0x000fe40000000007 */
[----:B------:R-:W-:Y:S02]  /*4bd0*/  PRMT R5, R6, 0x5410, R9 ;  /* 0x0000541006057816 */ /* 0x000fe40000000009 */
[----:B------:R-:W-:-:S02]  /*4be0*/  PRMT R6, R14, 0x5410, R11 ;  /* 0x000054100e067816 */ /* 0x000fc4000000000b */
[----:B------:R-:W-:-:S05]  /*4bf0*/  PRMT R7, R10, 0x5410, R15 ;  /* 0x000054100a077816 */ /* 0x000fca000000000f */
[----:B------:R0:W-:Y:S04]  /*4c00*/  STG.E.128 desc[UR16][R32.64], R4 ;  /* 0x0000000420007986 */ /* 0x0001e8000c101d10 */
[----:B------:R-:W2:Y:S04]  /*4c10*/  LDG.E.ENL2.256 R16, R12, desc[UR16][R30.64+0x20] ;  /* 0xfe0001101e0c797e */ /* 0x000ea80008121910 */
[----:B0-----:R-:W3:Y:S02]  /*4c20*/  LDG.E.ENL2.256 R8, R4, desc[UR16][R30.64] ;  /* 0xfe0000101e04797e */ /* 0x001ee40008121908 */
[----:B---3--:R-:W-:Y:S01]  /*4c30*/  FMUL.FTZ R25, R5, UR5 ;  /* 0x0000000505197c20 */ /* 0x008fe20008410000 */
[----:B------:R-:W-:-:S05]  /*4c40*/  FMUL.FTZ R24, R4, UR5 ;  /* 0x0000000504187c20 */ /* 0x000fca0008410000 */
[----:B------:R-:W0:Y:S01]  /*4c50*/  F2I.NTZ R25, R25 ;  /* 0x0000001900197305 */ /* 0x000e220000203100 */
[----:B------:R-:W-:-:S07]  /*4c60*/  FMUL.FTZ R26, R6, UR5 ;  /* 0x00000005061a7c20 */ /* 0x000fce0008410000 */
[----:B------:R-:W1:Y:S01]  /*4c70*/  F2I.NTZ R24, R24 ;  /* 0x0000001800187305 */ /* 0x000e620000203100 */
[----:B------:R-:W-:Y:S01]  /*4c80*/  FMUL.FTZ R27, R7, UR5 ;  /* 0x00000005071b7c20 */ /* 0x000fe20008410000 */
[----:B------:R-:W-:Y:S01]  /*4c90*/  FMUL.FTZ R4, R8, UR5 ;  /* 0x0000000508047c20 */ /* 0x000fe20008410000 */
[----:B------:R-:W-:Y:S01]  /*4ca0*/  FMUL.FTZ R5, R9, UR5 ;  /* 0x0000000509057c20 */ /* 0x000fe20008410000 */
[----:B------:R-:W-:Y:S01]  /*4cb0*/  FMUL.FTZ R6, R10, UR5 ;  /* 0x000000050a067c20 */ /* 0x000fe20008410000 */
[----:B------:R-:W-:Y:S01]  /*4cc0*/  FMUL.FTZ R7, R11, UR5 ;  /* 0x000000050b077c20 */ /* 0x000fe20008410000 */
[----:B0-----:R-:W-:Y:S02]  /*4cd0*/  VIADD R25, R25, UR6 ;  /* 0x0000000619197c36 */ /* 0x001fe40008000000 */
[----:B------:R-:W0:Y:S01]  /*4ce0*/  F2I.NTZ R26, R26 ;  /* 0x0000001a001a7305 */ /* 0x000e220000203100 */
[----:B--2---:R-:W-:Y:S01]  /*4cf0*/  FMUL.FTZ R8, R12, UR5 ;  /* 0x000000050c087c20 */ /* 0x004fe20008410000 */
[----:B------:R-:W-:-:S06]  /*4d00*/  FMUL.FTZ R9, R13, UR5 ;  /* 0x000000050d097c20 */ /* 0x000fcc0008410000 */
[----:B------:R-:W2:Y:S01]  /*4d10*/  F2I.NTZ R27, R27 ;  /* 0x0000001b001b7305 */ /* 0x000ea20000203100 */
[----:B-1----:R-:W-:Y:S02]  /*4d20*/  VIADD R24, R24, UR6 ;  /* 0x0000000618187c36 */ /* 0x002fe40008000000 */
[----:B------:R-:W-:Y:S01]  /*4d30*/  FMUL.FTZ R10, R14, UR5 ;  /* 0x000000050e0a7c20 */ /* 0x000fe20008410000 */
[----:B------:R-:W-:Y:S01]  /*4d40*/  FMUL.FTZ R11, R15, UR5 ;  /* 0x000000050f0b7c20 */ /* 0x000fe20008410000 */
[----:B------:R-:W-:-:S03]  /*4d50*/  I2I.S8.S32.SAT R25, R25 ;  /* 0x0000001900197238 */ /* 0x000fc60000001000 */
[----:B------:R-:W1:Y:S01]  /*4d60*/  F2I.NTZ R4, R4 ;  /* 0x0000000400047305 */ /* 0x000e620000203100 */
[----:B------:R-:W-:Y:S01]  /*4d70*/  I2I.S8.S32.SAT R24, R24 ;  /* 0x0000001800187238 */ /* 0x000fe20000001000 */
[----:B------:R-:W-:-:S06]  /*4d80*/  FMUL.FTZ R12, R16, UR5 ;  /* 0x00000005100c7c20 */ /* 0x000fcc0008410000 */
[----:B------:R-:W3:Y:S01]  /*4d90*/  F2I.NTZ R5, R5 ;  /* 0x0000000500057305 */ /* 0x000ee20000203100 */
[----:B------:R-:W-:Y:S01]  /*4da0*/  FMUL.FTZ R13, R17, UR5 ;  /* 0x00000005110d7c20 */ /* 0x000fe20008410000 */
[----:B------:R-:W-:Y:S01]  /*4db0*/  FMUL.FTZ R14, R18, UR5 ;  /* 0x00000005120e7c20 */ /* 0x000fe20008410000 */
[----:B------:R-:W-:-:S05]  /*4dc0*/  PRMT R15, R25, 0x8880, RZ ;  /* 0x00008880190f7816 */ /* 0x000fca00000000ff */
[----:B------:R-:W4:Y:S01]  /*4dd0*/  F2I.NTZ R6, R6 ;  /* 0x0000000600067305 */ /* 0x000f220000203100 */
[----:B------:R-:W-:-:S07]  /*4de0*/  PRMT R16, R24, 0x8880, RZ ;  /* 0x0000888018107816 */ /* 0x000fce00000000ff */
[----:B------:R-:W5:Y:S01]  /*4df0*/  F2I.NTZ R7, R7 ;  /* 0x0000000700077305 */ /* 0x000f620000203100 */
[----:B------:R-:W-:Y:S01]  /*4e00*/  FMUL.FTZ R19, R19, UR5 ;  /* 0x0000000513137c20 */ /* 0x000fe20008410000 */
[----:B------:R-:W-:Y:S01]  /*4e10*/  PRMT R16, R16, 0x3340, R15 ;  /* 0x0000334010107816 */ /* 0x000fe2000000000f */
[----:B0-----:R-:W-:-:S05]  /*4e20*/  VIADD R26, R26, UR6 ;  /* 0x000000061a1a7c36 */ /* 0x001fca0008000000 */
[----:B------:R-:W0:Y:S01]  /*4e30*/  F2I.NTZ R8, R8 ;  /* 0x0000000800087305 */ /* 0x000e220000203100 */
[----:B--2---:R-:W-:-:S07]  /*4e40*/  VIADD R27, R27, UR6 ;  /* 0x000000061b1b7c36 */ /* 0x004fce0008000000 */
[----:B------:R-:W2:Y:S01]  /*4e50*/  F2I.NTZ R9, R9 ;  /* 0x0000000900097305 */ /* 0x000ea20000203100 */
[----:B-1----:R-:W-:-:S07]  /*4e60*/  VIADD R4, R4, UR6 ;  /* 0x0000000604047c36 */ /* 0x002fce0008000000 */
[----:B------:R-:W1:Y:S01]  /*4e70*/  F2I.NTZ R10, R10 ;  /* 0x0000000a000a7305 */ /* 0x000e620000203100 */
[----:B---3--:R-:W-:-:S07]  /*4e80*/  VIADD R5, R5, UR6 ;  /* 0x0000000605057c36 */ /* 0x008fce0008000000 */
[----:B------:R-:W3:Y:S01]  /*4e90*/  F2I.NTZ R11, R11 ;  /* 0x0000000b000b7305 */ /* 0x000ee20000203100 */
[----:B----4-:R-:W-:Y:S01]  /*4ea0*/  VIADD R6, R6, UR6 ;  /* 0x0000000606067c36 */ /* 0x010fe20008000000 */
[----:B------:R-:W-:Y:S01]  /*4eb0*/  I2I.S8.S32.SAT R26, R26 ;  /* 0x0000001a001a7238 */ /* 0x000fe20000001000 */
[----:B-----5:R-:W-:-:S05]  /*4ec0*/  VIADD R7, R7, UR6 ;  /* 0x0000000607077c36 */ /* 0x020fca0008000000 */
[----:B------:R-:W4:Y:S01]  /*4ed0*/  F2I.NTZ R12, R12 ;  /* 0x0000000c000c7305 */ /* 0x000f220000203100 */
[----:B------:R-:W-:-:S07]  /*4ee0*/  I2I.S8.S32.SAT R27, R27 ;  /* 0x0000001b001b7238 */ /* 0x000fce0000001000 */
[----:B------:R-:W5:Y:S08]  /*4ef0*/  F2I.NTZ R13, R13 ;  /* 0x0000000d000d7305 */ /* 0x000f700000203100 */
[----:B------:R-:W5:Y:S08]  /*4f00*/  F2I.NTZ R14, R14 ;  /* 0x0000000e000e7305 */ /* 0x000f700000203100 */
[----:B------:R4:W5:Y:S01]  /*4f10*/  F2I.NTZ R15, R19 ;  /* 0x00000013000f7305 */ /* 0x0009620000203100 */
[----:B------:R-:W-:-:S02]  /*4f20*/  I2I.S8.S32.SAT R4, R4 ;  /* 0x0000000400047238 */ /* 0x000fc40000001000 */
[----:B------:R-:W-:Y:S02]  /*4f30*/  I2I.S8.S32.SAT R5, R5 ;  /* 0x0000000500057238 */ /* 0x000fe40000001000 */
[----:B------:R-:W-:Y:S02]  /*4f40*/  PRMT R26, R26, 0x8880, RZ ;  /* 0x000088801a1a7816 */ /* 0x000fe400000000ff */
[----:B------:R-:W-:Y:S01]  /*4f50*/  PRMT R27, R27, 0x8880, RZ ;  /* 0x000088801b1b7816 */ /* 0x000fe200000000ff */
[----:B0-----:R-:W-:Y:S01]  /*4f60*/  VIADD R8, R8, UR6 ;  /* 0x0000000608087c36 */ /* 0x001fe20008000000 */
[----:B------:R-:W-:Y:S02]  /*4f70*/  I2I.S8.S32.SAT R6, R6 ;  /* 0x0000000600067238 */ /* 0x000fe40000001000 */
[----:B------:R-:W-:Y:S01]  /*4f80*/  I2I.S8.S32.SAT R7, R7 ;  /* 0x0000000700077238 */ /* 0x000fe20000001000 */
[----:B--2---:R-:W-:Y:S01]  /*4f90*/  VIADD R9, R9, UR6 ;  /* 0x0000000609097c36 */ /* 0x004fe20008000000 */
[----:B------:R-:W-:Y:S01]  /*4fa0*/  PRMT R17, R4, 0x8880, RZ ;  /* 0x0000888004117816 */ /* 0x000fe200000000ff */
[----:B-1----:R-:W-:Y:S01]  /*4fb0*/  VIADD R10, R10, UR6 ;  /* 0x000000060a0a7c36 */ /* 0x002fe20008000000 */
[----:B------:R-:W-:Y:S01]  /*4fc0*/  PRMT R18, R5, 0x8880, RZ ;  /* 0x0000888005127816 */ /* 0x000fe200000000ff */
[----:B---3--:R-:W-:Y:S01]  /*4fd0*/  VIADD R11, R11, UR6 ;  /* 0x000000060b0b7c36 */ /* 0x008fe20008000000 */
[----:B----4-:R-:W-:Y:S01]  /*4fe0*/  PRMT R19, R6, 0x8880, RZ ;  /* 0x0000888006137816 */ /* 0x010fe200000000ff */
[----:B------:R-:W-:Y:S01]  /*4ff0*/  IMAD.MOV.U32 R5, RZ, RZ, R26 ;  /* 0x000000ffff057224 */ /* 0x000fe200078e001a */
[----:B------:R-:W-:Y:S01]  /*5000*/  PRMT R24, R7, 0x8880, RZ ;  /* 0x0000888007187816 */ /* 0x000fe200000000ff */
[----:B------:R-:W-:Y:S01]  /*5010*/  IMAD.MOV.U32 R4, RZ, RZ, R27 ;  /* 0x000000ffff047224 */ /* 0x000fe200078e001b */
[----:B------:R-:W-:Y:S01]  /*5020*/  I2I.S8.S32.SAT R8, R8 ;  /* 0x0000000800087238 */ /* 0x000fe20000001000 */
[----:B------:R-:W-:Y:S01]  /*5030*/  VIADD R12, R12, UR6 ;  /* 0x000000060c0c7c36 */ /* 0x000fe20008000000 */
[----:B------:R-:W-:Y:S01]  /*5040*/  I2I.S8.S32.SAT R9, R9 ;  /* 0x0000000900097238 */ /* 0x000fe20000001000 */
[----:B-----5:R-:W-:Y:S01]  /*5050*/  VIADD R13, R13, UR6 ;  /* 0x000000060d0d7c36 */ /* 0x020fe20008000000 */
[----:B------:R-:W-:Y:S01]  /*5060*/  I2I.S8.S32.SAT R10, R10 ;  /* 0x0000000a000a7238 */ /* 0x000fe20000001000 */
[----:B------:R-:W-:Y:S01]  /*5070*/  VIADD R14, R14, UR6 ;  /* 0x000000060e0e7c36 */ /* 0x000fe20008000000 */
[----:B------:R-:W-:Y:S01]  /*5080*/  I2I.S8.S32.SAT R11, R11 ;  /* 0x0000000b000b7238 */ /* 0x000fe20000001000 */
[----:B------:R-:W-:Y:S01]  /*5090*/  VIADD R15, R15, UR6 ;  /* 0x000000060f0f7c36 */ /* 0x000fe20008000000 */
[----:B------:R-:W-:Y:S01]  /*50a0*/  PRMT R5, R5, 0x3340, R4 ;  /* 0x0000334005057816 */ /* 0x000fe20000000004 */
[----:B------:R-:W-:-:S02]  /*50b0*/  IMAD.MOV.U32 R6, RZ, RZ, R17 ;  /* 0x000000ffff067224 */ /* 0x000fc400078e0011 */
[----:B------:R-:W-:Y:S01]  /*50c0*/  IMAD.MOV.U32 R7, RZ, RZ, R18 ;  /* 0x000000ffff077224 */ /* 0x000fe200078e0012 */
[----:B------:R-:W-:Y:S01]  /*50d0*/  I2I.S8.S32.SAT R12, R12 ;  /* 0x0000000c000c7238 */ /* 0x000fe20000001000 */
[----:B------:R-:W-:Y:S01]  /*50e0*/  IMAD.MOV.U32 R17, RZ, RZ, R19 ;  /* 0x000000ffff117224 */ /* 0x000fe200078e0013 */
[----:B------:R-:W-:Y:S01]  /*50f0*/  PRMT R4, R8, 0x8880, RZ ;  /* 0x0000888008047816 */ /* 0x000fe200000000ff */
[----:B------:R-:W-:Y:S01]  /*5100*/  IMAD.MOV.U32 R18, RZ, RZ, R24 ;  /* 0x000000ffff127224 */ /* 0x000fe200078e0018 */
[----:B------:R-:W-:Y:S02]  /*5110*/  I2I.S8.S32.SAT R13, R13 ;  /* 0x0000000d000d7238 */ /* 0x000fe40000001000 */
[----:B------:R-:W-:Y:S02]  /*5120*/  I2I.S8.S32.SAT R14, R14 ;  /* 0x0000000e000e7238 */ /* 0x000fe40000001000 */
[----:B------:R-:W-:Y:S02]  /*5130*/  I2I.S8.S32.SAT R15, R15 ;  /* 0x0000000f000f7238 */ /* 0x000fe40000001000 */
[----:B------:R-:W-:-:S02]  /*5140*/  PRMT R9, R9, 0x8880, RZ ;  /* 0x0000888009097816 */ /* 0x000fc400000000ff */
[----:B------:R-:W-:Y:S02]  /*5150*/  PRMT R8, R10, 0x8880, RZ ;  /* 0x000088800a087816 */ /* 0x000fe400000000ff */
[----:B------:R-:W-:Y:S02]  /*5160*/  PRMT R11, R11, 0x8880, RZ ;  /* 0x000088800b0b7816 */ /* 0x000fe400000000ff */
[----:B------:R-:W-:Y:S02]  /*5170*/  PRMT R6, R6, 0x3340, R7 ;  /* 0x0000334006067816 */ /* 0x000fe40000000007 */
[----:B------:R-:W-:Y:S02]  /*5180*/  PRMT R7, R17, 0x3340, R18 ;  /* 0x0000334011077816 */ /* 0x000fe40000000012 */
[----:B------:R-:W-:Y:S02]  /*5190*/  PRMT R10, R12, 0x8880, RZ ;  /* 0x000088800c0a7816 */ /* 0x000fe400000000ff */
[----:B------:R-:W-:-:S02]  /*51a0*/  PRMT R13, R13, 0x8880, RZ ;  /* 0x000088800d0d7816 */ /* 0x000fc400000000ff */
[----:B------:R-:W-:Y:S02]  /*51b0*/  PRMT R12, R14, 0x8880, RZ ;  /* 0x000088800e0c7816 */ /* 0x000fe400000000ff */
[----:B------:R-:W-:Y:S02]  /*51c0*/  PRMT R15, R15, 0x8880, RZ ;  /* 0x000088800f0f7816 */ /* 0x000fe400000000ff */
[----:B------:R-:W-:Y:S02]  /*51d0*/  PRMT R9, R4, 0x3340, R9 ;  /* 0x0000334004097816 */ /* 0x000fe40000000009 */
[----:B------:R-:W-:Y:S02]  /*51e0*/  PRMT R8, R8, 0x3340, R11 ;  /* 0x0000334008087816 */ /* 0x000fe4000000000b */
[----:B------:R-:W-:Y:S02]  /*51f0*/  PRMT R4, R16, 0x5410, R5 ;  /* 0x0000541010047816 */ /* 0x000fe40000000005 */
[----:B------:R-:W-:-:S02]  /*5200*/  PRMT R5, R6, 0x5410, R7 ;  /* 0x0000541006057816 */ /* 0x000fc40000000007 */
[----:B------:R-:W-:Y:S02]  /*5210*/  PRMT R10, R10, 0x3340, R13 ;  /* 0x000033400a0a7816 */ /* 0x000fe4000000000d */
[----:B------:R-:W-:Y:S02]  /*5220*/  PRMT R15, R12, 0x3340, R15 ;  /* 0x000033400c0f7816 */ /* 0x000fe4000000000f */
[----:B------:R-:W-:Y:S01]  /*5230*/  PRMT R6, R9, 0x5410, R8 ;  /* 0x0000541009067816 */ /* 0x000fe20000000008 */
[----:B------:R-:W-:Y:S02]  /*5240*/  IMAD.MOV.U32 R8, RZ, RZ, R22 ;  /* 0x000000ffff087224 */ /* 0x000fe400078e0016 */
[----:B------:R-:W-:Y:S01]  /*5250*/  IMAD.MOV.U32 R9, RZ, RZ, R23 ;  /* 0x000000ffff097224 */ /* 0x000fe200078e0017 */
[----:B------:R-:W-:Y:S02]  /*5260*/  SHF.R.S32.HI R11, RZ, 0x1f, R2 ;  /* 0x0000001fff0b7819 */ /* 0x000fe40000011402 */
[----:B------:R-:W-:Y:S01]  /*5270*/  PRMT R7, R10, 0x5410, R15 ;  /* 0x000054100a077816 */ /* 0x000fe2000000000f */
[----:B------:R-:W-:Y:S01]  /*5280*/  IMAD.WIDE.U32 R8, R20, 0x10, R8 ;  /* 0x0000001014087825 */ /* 0x000fe200078e0008 */
[----:B------:R-:W-:-:S03]  /*5290*/  LEA.HI R11, R11, R2, RZ, 0x4 ;  /* 0x000000020b0b7211 */ /* 0x000fc600078f20ff */
[----:B------:R-:W-:Y:S01]  /*52a0*/  IMAD.U32 R10, RZ, RZ, UR18 ;  /* 0x00000012ff0a7e24 */ /* 0x000fe2000f8e00ff */
[----:B------:R1:W-:Y:S04]  /*52b0*/  STG.E.128 desc[UR16][R8.64], R4 ;  /* 0x0000000408007986 */ /* 0x0003e8000c101d10 */
[----:B------:R-:W-:Y:S02]  /*52c0*/  IADD3 R21, PT, PT, R10, UR18, R21 ;  /* 0x000000120a157c10 */ /* 0x000fe4000fffe015 */
[----:B------:R-:W-:-:S04]  /*52d0*/  SHF.R.S32.HI R10, RZ, 0x4, R11 ;  /* 0x00000004ff0a7819 */ /* 0x000fc8000001140b */
[----:B------:R-:W-:Y:S01]  /*52e0*/  ISETP.GE.AND P0, PT, R21, R10, PT ;  /* 0x0000000a1500720c */ /* 0x000fe20003f06270 */
[----:B------:R-:W-:-:S04]  /*52f0*/  IMAD.U32 R11, RZ, RZ, UR18 ;  /* 0x00000012ff0b7e24 */ /* 0x000fc8000f8e00ff */
[----:B------:R-:W-:-:S08]  /*5300*/  IMAD R20, R11, 0x2, R20 ;  /* 0x000000020b147824 */ /* 0x000fd000078e0214 */
[----:B-1----:R-:W-:Y:S05]  /*5310*/  @!P0 BRA `(.L_x_200) ;  /* 0xfffffff000988947 */ /* 0x002fea000383ffff */
.L_x_197:
[----:B------:R-:W-:Y:S05]  /*5320*/  BSYNC.RECONVERGENT B0 ;  /* 0x0000000000007941 */ /* 0x000fea0003800200 */
.L_x_196:
[----:B0-----:R-:W-:-:S04]  /*5330*/  SHF.R.S32.HI R5, RZ, 0x1f, R2 ;  /* 0x0000001fff057819 */ /* 0x001fc80000011402 */
[----:B------:R-:W-:-:S04]  /*5340*/  LEA.HI R5, R5, R2, RZ, 0x4 ;  /* 0x0000000205057211 */ /* 0x000fc800078f20ff */
[----:B------:R-:W-:-:S05]  /*5350*/  SHF.R.S32.HI R5, RZ, 0x4, R5 ;  /* 0x00000004ff057819 */ /* 0x000fca0000011405 */
[----:B------:R-:W-:-:S05]  /*5360*/  IMAD R5, R5, 0x10, R0 ;  /* 0x0000001005057824 */ /* 0x000fca00078e0200 */
[----:B------:R-:W-:-:S13]  /*5370*/  ISETP.GE.AND P0, PT, R5, R2, PT ;  /* 0x000000020500720c */ /* 0x000fda0003f06270 */
[----:B------:R-:W-:Y:S05]  /*5380*/  @P0 EXIT ;  /* 0x000000000000094d */ /* 0x000fea0003800000 */
[----:B--2---:R-:W0:Y:S01]  /*5390*/  I2F.U32.RP R8, UR18 ;  /* 0x0000001200087d06 */ /* 0x004e220008209000 */
        /* <DEDUP_REMOVED lines=28> */
[----:B------:R-:W0:Y:S01]  /*5560*/  LDC R0, c[0x0][0x3a0] ;  /* 0x0000e800ff007b82 */ /* 0x000e220000000800 */
[----:B------:R-:W1:Y:S01]  /*5570*/  LDCU.64 UR8, c[0x0][0x388] ;  /* 0x00007100ff0877ac */ /* 0x000e620008000a00 */
[----:B------:R-:W-:-:S05]  /*5580*/  VIADD R4, R4, 0x1 ;  /* 0x0000000104047836 */ /* 0x000fca0000000000 */
[----:B------:R-:W-:Y:S01]  /*5590*/  LOP3.LUT R4, R4, 0x3, RZ, 0xc0, !PT ;  /* 0x0000000304047812 */ /* 0x000fe200078ec0ff */
[----:B------:R-:W2:Y:S04]  /*55a0*/  LDC.64 R6, c[0x0][0x380] ;  /* 0x0000e000ff067b82 */ /* 0x000ea80000000a00 */
[----:B------:R-:W-:Y:S02]  /*55b0*/  IMAD.MOV R4, RZ, RZ, -R4 ;  /* 0x000000ffff047224 */ /* 0x000fe400078e0a04 */
[----:B0-----:R-:W-:Y:S01]  /*55c0*/  IMAD.WIDE.U32 R8, R0, UR19, RZ ;  /* 0x0000001300087c25 */ /* 0x001fe2000f8e00ff */
[----:B------:R-:W-:-:S03]  /*55d0*/  SHF.R.S32.HI R10, RZ, 0x1f, R0 ;  /* 0x0000001fff0a7819 */ /* 0x000fc60000011400 */
[----:B------:R-:W-:Y:S02]  /*55e0*/  IMAD.SHL.U32 R11, R8, 0x4, RZ ;  /* 0x00000004080b7824 */ /* 0x000fe400078e00ff */
[----:B------:R-:W-:Y:S02]  /*55f0*/  IMAD R13, R10, UR19, RZ ;  /* 0x000000130a0d7c24 */ /* 0x000fe4000f8e02ff */
[----:B--2---:R-:W-:Y:S02]  /*5600*/  IMAD.IADD R11, R11, 0x1, R6 ;  /* 0x000000010b0b7824 */ /* 0x004fe400078e0206 */
[----:B------:R-:W-:Y:S02]  /*5610*/  IMAD.IADD R12, R9, 0x1, R13 ;  /* 0x00000001090c7824 */ /* 0x000fe400078e020d */
[----:B------:R-:W-:-:S05]  /*5620*/  IMAD.MOV R11, RZ, RZ, -R11 ;  /* 0x000000ffff0b7224 */ /* 0x000fca00078e0a0b */
[----:B------:R-:W-:-:S04]  /*5630*/  SHF.R.U32.HI R11, RZ, 0x2, R11 ;  /* 0x00000002ff0b7819 */ /* 0x000fc8000001160b */
[----:B------:R-:W-:-:S04]  /*5640*/  LOP3.LUT R11, R11, 0xf, RZ, 0xc0, !PT ;  /* 0x0000000f0b0b7812 */ /* 0x000fc800078ec0ff */
[----:B------:R-:W-:-:S04]  /*5650*/  VIMNMX R0, PT, PT, R11, R0, PT ;  /* 0x000000000b007248 */ /* 0x000fc80003fe0100 */
[C---:B------:R-:W-:Y:S01]  /*5660*/  SHF.L.U64.HI R9, R0.reuse, 0x2, R3 ;  /* 0x0000000200097819 */ /* 0x040fe20000010203 */
[C---:B------:R-:W-:Y:S01]  /*5670*/  IMAD.SHL.U32 R11, R0.reuse, 0x4, RZ ;  /* 0x00000004000b7824 */ /* 0x040fe200078e00ff */
[----:B-1----:R-:W-:-:S04]  /*5680*/  IADD3 R0, P3, P4, R0, UR8, R8 ;  /* 0x0000000800007c10 */ /* 0x002fc8000fc7e008 */
[----:B------:R-:W-:-:S04]  /*5690*/  LEA R11, P1, R8, R11, 0x2 ;  /* 0x0000000b080b7211 */ /* 0x000fc800078210ff */
[----:B------:R-:W-:Y:S02]  /*56a0*/  IADD3 R6, P2, PT, R11, R6, RZ ;  /* 0x000000060b067210 */ /* 0x000fe40007f5e0ff */
[--C-:B------:R-:W-:Y:S02]  /*56b0*/  LEA.HI.X R8, R8, R9, R12.reuse, 0x2, P1 ;  /* 0x0000000908087211 */ /* 0x100fe400008f140c */
[----:B------:R-:W-:-:S03]  /*56c0*/  IADD3.X R12, PT, PT, R3, UR9, R12, P3, P4 ;  /* 0x00000009030c7c10 */ /* 0x000fc60009fe840c */
[----:B------:R-:W-:-:S07]  /*56d0*/  IMAD.X R7, R8, 0x1, R7, P2 ;  /* 0x0000000108077824 */ /* 0x000fce00010e0607 */
.L_x_203:
[----:B------:R-:W-:-:S06]  /*56e0*/  IMAD.WIDE R8, R5, 0x4, R6 ;  /* 0x0000000405087825 */ /* 0x000fcc00078e0206 */
[----:B------:R-:W2:Y:S01]  /*56f0*/  LDG.E R8, desc[UR16][R8.64] ;  /* 0x0000001008087981 */ /* 0x000ea2000c1e1900 */
[----:B------:R-:W-:Y:S02]  /*5700*/  VIADD R4, R4, 0x1 ;  /* 0x0000000104047836 */ /* 0x000fe40000000000 */
[----:B--2---:R-:W-:-:S06]  /*5710*/  FMUL.FTZ R3, R8, UR5 ;  /* 0x0000000508037c20 */ /* 0x004fcc0008410000 */
[----:B0-----:R-:W0:Y:S02]  /*5720*/  F2I.NTZ R3, R3 ;  /* 0x0000000300037305 */ /* 0x001e240000203100 */
[----:B0-----:R-:W-:-:S05]  /*5730*/  VIADD R10, R3, UR6 ;  /* 0x00000006030a7c36 */ /* 0x001fca0008000000 */
        /* <DEDUP_REMOVED lines=8> */
.L_x_202:
[----:B------:R-:W-:Y:S05]  /*57c0*/  BSYNC.RECONVERGENT B0 ;  /* 0x0000000000007941 */ /* 0x000fea0003800200 */
.L_x_201:
[----:B------:R-:W-:Y:S05]  /*57d0*/  @!P0 EXIT ;  /* 0x000000000000894d */ /* 0x000fea0003800000 */
[----:B------:R-:W-:-:S12]  /*57e0*/  USHF.L.U32 UR4, UR18, 0x2, URZ ;  /* 0x0000000212047899 */ /* 0x000fd800080006ff */
.L_x_204:
[----:B01----:R-:W-:-:S05]  /*57f0*/  IMAD.WIDE R10, R5, 0x4, R28 ;  /* 0x00000004050a7825 */ /* 0x003fca00078e021c */
[----:B------:R-:W2:Y:S01]  /*5800*/  LDG.E R0, desc[UR16][R10.64] ;  /* 0x000000100a007981 */ /* 0x000ea2000c1e1900 */
[C---:B------:R-:W-:Y:S02]  /*5810*/  IADD3 R8, P0, PT, R5.reuse, R22, RZ ;  /* 0x0000001605087210 */ /* 0x040fe40007f1e0ff */
[----:B------:R-:W-:Y:S02]  /*5820*/  IADD3 R6, P1, PT, R10, UR4, RZ ;  /* 0x000000040a067c10 */ /* 0x000fe4000ff3e0ff */
[----:B------:R-:W-:-:S03]  /*5830*/  LEA.HI.X.SX32 R9, R5, R23, 0x1, P0 ;  /* 0x0000001705097211 */ /* 0x000fc600000f0eff */
[----:B------:R-:W-:Y:S02]  /*5840*/  IMAD.X R7, RZ, RZ, R11, P1 ;  /* 0x000000ffff077224 */ /* 0x000fe400008e060b */
[----:B--2---:R-:W-:-:S06]  /*5850*/  FMUL.FTZ R0, R0, UR5 ;  /* 0x0000000500007c20 */ /* 0x004fcc0008410000 */
[----:B------:R-:W0:Y:S02]  /*5860*/  F2I.NTZ R0, R0 ;  /* 0x0000000000007305 */ /* 0x000e240000203100 */
[----:B0-----:R-:W-:-:S05]  /*5870*/  VIADD R3, R0, UR6 ;  /* 0x0000000600037c36 */ /* 0x001fca0008000000 */
[----:B------:R-:W-:-:S04]  /*5880*/  I2I.S8.S32.SAT R3, R3 ;  /* 0x0000000300037238 */ /* 0x000fc80000001000 */
[----:B------:R-:W-:-:S05]  /*5890*/  PRMT R3, R3, 0x8880, RZ ;  /* 0x0000888003037816 */ /* 0x000fca00000000ff */
[----:B------:R0:W-:Y:S04]  /*58a0*/  STG.E.U8 desc[UR16][R8.64], R3 ;  /* 0x0000000308007986 */ /* 0x0001e8000c101110 */
[----:B------:R-:W2:Y:S01]  /*58b0*/  LDG.E R4, desc[UR16][R6.64] ;  /* 0x0000001006047981 */ /* 0x000ea2000c1e1900 */
[----:B------:R-:W-:Y:S02]  /*58c0*/  IADD3 R12, P0, PT, R8, UR18, RZ ;  /* 0x00000012080c7c10 */ /* 0x000fe4000ff1e0ff */
[----:B------:R-:W-:-:S03]  /*58d0*/  IADD3 R10, P1, PT, R6, UR4, RZ ;  /* 0x00000004060a7c10 */ /* 0x000fc6000ff3e0ff */
[----:B------:R-:W-:Y:S02]  /*58e0*/  IMAD.X R13, RZ, RZ, R9, P0 ;  /* 0x000000ffff0d7224 */ /* 0x000fe400000e0609 */
[----:B------:R-:W-:Y:S02]  /*58f0*/  IMAD.X R11, RZ, RZ, R7, P1 ;  /* 0x000000ffff0b7224 */ /* 0x000fe400008e0607 */
[----:B--2---:R-:W-:-:S06]  /*5900*/  FMUL.FTZ R4, R4, UR5 ;  /* 0x0000000504047c20 */ /* 0x004fcc0008410000 */
[----:B------:R-:W1:Y:S02]  /*5910*/  F2I.NTZ R4, R4 ;  /* 0x0000000400047305 */ /* 0x000e640000203100 */
[----:B-1----:R-:W-:-:S05]  /*5920*/  VIADD R0, R4, UR6 ;  /* 0x0000000604007c36 */ /* 0x002fca0008000000 */
[----:B------:R-:W-:-:S04]  /*5930*/  I2I.S8.S32.SAT R0, R0 ;  /* 0x0000000000007238 */ /* 0x000fc80000001000 */
[----:B------:R-:W-:-:S05]  /*5940*/  PRMT R0, R0, 0x8880, RZ ;  /* 0x0000888000007816 */ /* 0x000fca00000000ff */
[----:B0-----:R-:W-:-:S05]  /*5950*/  IMAD.MOV.U32 R3, RZ, RZ, R0 ;  /* 0x000000ffff037224 */ /* 0x001fca00078e0000 */
        /* <DEDUP_REMOVED lines=14> */
[----:B------:R-:W-:Y:S01]  /*5a40*/  IADD3 R10, P0, PT, R6, UR18, RZ ;  /* 0x00000012060a7c10 */ /* 0x000fe2000ff1e0ff */
[----:B------:R-:W-:-:S04]  /*5a50*/  VIADD R5, R5, UR4 ;  /* 0x0000000405057c36 */ /* 0x000fc80008000000 */
[----:B------:R-:W-:Y:S01]  /*5a60*/  IMAD.X R11, RZ, RZ, R7, P0 ;  /* 0x000000ffff0b7224 */ /* 0x000fe200000e0607 */
[----:B------:R-:W-:Y:S01]  /*5a70*/  ISETP.GE.AND P0, PT, R5, R2, PT ;  /* 0x000000020500720c */ /* 0x000fe20003f06270 */
[----:B--2---:R-:W-:-:S06]  /*5a80*/  FMUL.FTZ R0, R8, UR5 ;  /* 0x0000000508007c20 */ /* 0x004fcc0008410000 */
[----:B------:R-:W0:Y:S02]  /*5a90*/  F2I.NTZ R0, R0 ;  /* 0x0000000000007305 */ /* 0x000e240000203100 */
[----:B0-----:R-:W-:-:S05]  /*5aa0*/  VIADD R4, R0, UR6 ;  /* 0x0000000600047c36 */ /* 0x001fca0008000000 */
[----:B------:R-:W-:-:S04]  /*5ab0*/  I2I.S8.S32.SAT R4, R4 ;  /* 0x0000000400047238 */ /* 0x000fc80000001000 */
[----:B------:R-:W-:-:S05]  /*5ac0*/  PRMT R13, R4, 0x8880, RZ ;  /* 0x00008880040d7816 */ /* 0x000fca00000000ff */
[----:B------:R1:W-:Y:S01]  /*5ad0*/  STG.E.U8 desc[UR16][R10.64], R13 ;  /* 0x0000000d0a007986 */ /* 0x0003e2000c101110 */
[----:B------:R-:W-:Y:S05]  /*5ae0*/  @!P0 BRA `(.L_x_204) ;  /* 0xfffffffc00408947 */ /* 0x000fea000383ffff */
[----:B------:R-:W-:Y:S05]  /*5af0*/  EXIT ;  /* 0x000000000000794d */ /* 0x000fea0003800000 */
.L_x_205:
        /* <DEDUP_REMOVED lines=16> */
.L_x_353:


//--------------------- .text._ZN4vllm32dynamic_scaled_int8_quant_kernelIffEEvPKT_PaPT0_i --------------------------
	.section	.text._ZN4vllm32dynamic_scaled_int8_quant_kernelIffEEvPKT_PaPT0_i,"ax",@progbits
	.align	128
        .global         _ZN4vllm32dynamic_scaled_int8_quant_kernelIffEEvPKT_PaPT0_i
        .type           _ZN4vllm32dynamic_scaled_int8_quant_kernelIffEEvPKT_PaPT0_i,@function
        .size           _ZN4vllm32dynamic_scaled_int8_quant_kernelIffEEvPKT_PaPT0_i,(.L_x_354 - _ZN4vllm32dynamic_scaled_int8_quant_kernelIffEEvPKT_PaPT0_i)
        .other          _ZN4vllm32dynamic_scaled_int8_quant_kernelIffEEvPKT_PaPT0_i,@"STO_CUDA_ENTRY STV_DEFAULT"
_ZN4vllm32dynamic_scaled_int8_quant_kernelIffEEvPKT_PaPT0_i:
.text._ZN4vllm32dynamic_scaled_int8_quant_kernelIffEEvPKT_PaPT0_i:
        /* <DEDUP_REMOVED lines=28> */
[----:B------:R-:W-:Y:S02]  /*01c0*/  IMAD.MOV.U32 R26, RZ, RZ, RZ ;  /* 0x000000ffff1a7224 */ /* 0x000fe400078e00ff */
        /* <DEDUP_REMOVED lines=22> */
[----:B------:R-:W-:Y:S01]  /*0330*/  ISETP.NE.AND P1, PT, R2, RZ, PT ;  /* 0x000000ff0200720c */ /* 0x000fe20003f25270 */
[----:B------:R-:W-:Y:S01]  /*0340*/  IMAD.MOV.U32 R2, RZ, RZ, R3 ;  /* 0x000000ffff027224 */ /* 0x000fe200078e0003 */
[----:B------:R-:W-:-:S13]  /*0350*/  ISETP.NE.U32.AND P0, PT, R4, 0x1, PT ;  /* 0x000000010400780c */ /* 0x000fda0003f05070 */
[----:B------:R-:W-:Y:S05]  /*0360*/  @!P0 BRA `(.L_x_210) ;  /* 0x0000000000348947 */ /* 0x000fea0003800000 */
[----:B------:R-:W-:-:S04]  /*0370*/  LEA R22, P0, R3, UR4, 0x6 ;  /* 0x0000000403167c11 */ /* 0x000fc8000f8030ff */
[----:B------:R-:W-:-:S05]  /*0380*/  LEA.HI.X R23, R3, UR5, RZ, 0x6, P0 ;  /* 0x0000000503177c11 */ /* 0x000fca00080f34ff */
[----:B------:R-:W2:Y:S04]  /*0390*/  LDG.E.ENL2.256 R12, R8, desc[UR12][R22.64] ;  /* 0xfe00000c1608797e */ /* 0x000ea8000812190c */
[----:B------:R-:W3:Y:S01]  /*03a0*/  LDG.E.ENL2.256 R4, R16, desc[UR12][R22.64+0x20] ;  /* 0xfe00010c1610797e */ /* 0x000ee20008121904 */
[----:B------:R-:W-:Y:S01]  /*03b0*/  IMAD.MOV.U32 R2, RZ, RZ, R20 ;  /* 0x000000ffff027224 */ /* 0x000fe200078e0014 */
[----:B--2---:R-:W-:-:S04]  /*03c0*/  FMNMX3.FTZ R8, |R8|, RZ, |R9|, !PT ;  /* 0x000000ff08087276 */ /* 0x004fc80007810609 */
[----:B------:R-:W-:-:S04]  /*03d0*/  FMNMX3.FTZ R8, R8, |R10|, |R11|, !PT ;  /* 0x4000000a08087276 */ /* 0x000fc8000781040b */
[----:B------:R-:W-:-:S04]  /*03e0*/  FMNMX3.FTZ R8, R8, |R12|, |R13|, !PT ;  /* 0x4000000c08087276 */ /* 0x000fc8000781040d */
[----:B------:R-:W-:-:S04]  /*03f0*/  FMNMX3.FTZ R8, R8, |R14|, |R15|, !PT ;  /* 0x4000000e08087276 */ /* 0x000fc8000781040f */
[----:B---3--:R-:W-:-:S04]  /*0400*/  FMNMX3.FTZ R8, R8, |R16|, |R17|, !PT ;  /* 0x4000001008087276 */ /* 0x008fc80007810411 */
[----:B------:R-:W-:-:S04]  /*0410*/  FMNMX3.FTZ R8, R8, |R18|, |R19|, !PT ;  /* 0x4000001208087276 */ /* 0x000fc80007810413 */
[----:B------:R-:W-:-:S04]  /*0420*/  FMNMX3.FTZ R4, R8, |R4|, |R5|, !PT ;  /* 0x4000000408047276 */ /* 0x000fc80007810405 */
[----:B------:R-:W-:-:S07]  /*0430*/  FMNMX3.FTZ R26, R4, |R6|, |R7|, !PT ;  /* 0x40000006041a7276 */ /* 0x000fce0007810407 */
.L_x_210:
[----:B------:R-:W-:Y:S05]  /*0440*/  BSYNC.RECONVERGENT B1 ;  /* 0x0000000000017941 */ /* 0x000fea0003800200 */
.L_x_209:
[----:B------:R-:W-:Y:S05]  /*0450*/  @!P1 BRA `(.L_x_208) ;  /* 0x0000001000049947 */ /* 0x000fea0003800000 */
[----:B------:R-:W-:Y:S01]  /*0460*/  BSSY.RECONVERGENT B1, `(.L_x_211) ;  /* 0x000001f000017945 */ /* 0x000fe20003800200 */
[----:B------:R-:W-:-:S07]  /*0470*/  IMAD.IADD R29, R2, 0x1, R0 ;  /* 0x00000001021d7824 */ /* 0x000fce00078e0200 */
.L_x_212:
[----:B------:R-:W-:-:S04]  /*0480*/  IMAD.MOV.U32 R5, RZ, RZ, 0x40 ;  /* 0x00000040ff057424 */ /* 0x000fc800078e00ff */
[----:B------:R-:W-:-:S05]  /*0490*/  IMAD.WIDE.U32 R4, R2, R5, UR4 ;  /* 0x0000000402047e25 */ /* 0x000fca000f8e0005 */
[----:B------:R-:W2:Y:S01]  /*04a0*/  LDG.E.ENL2.256 R20, R12, desc[UR12][R4.64] ;  /* 0xfe00000c040c797e */ /* 0x000ea20008121914 */
[----:B------:R-:W-:-:S03]  /*04b0*/  IMAD.MOV.U32 R24, RZ, RZ, 0x40 ;  /* 0x00000040ff187424 */ /* 0x000fc600078e00ff */
[----:B------:R-:W3:Y:S01]  /*04c0*/  LDG.E.ENL2.256 R8, R4, desc[UR12][R4.64+0x20] ;  /* 0xfe00010c0404797e */ /* 0x000ee20008121908 */
[----:B------:R-:W-:Y:S01]  /*04d0*/  IMAD.WIDE.U32 R24, R29, R24, UR4 ;  /* 0x000000041d187e25 */ /* 0x000fe2000f8e0018 */
[----:B--2---:R-:W-:-:S04]  /*04e0*/  FMNMX3.FTZ R12, R26, |R12|, |R13|, !PT ;  /* 0x4000000c1a0c7276 */ /* 0x004fc8000781040d */
[----:B------:R-:W-:-:S04]  /*04f0*/  FMNMX3.FTZ R12, R12, |R14|, |R15|, !PT ;  /* 0x4000000e0c0c7276 */ /* 0x000fc8000781040f */
[----:B------:R-:W-:Y:S02]  /*0500*/  FMNMX3.FTZ R20, R12, |R20|, |R21|, !PT ;  /* 0x400000140c147276 */ /* 0x000fe40007810415 */
[----:B------:R-:W2:Y:S02]  /*0510*/  LDG.E.ENL2.256 R16, R12, desc[UR12][R24.64] ;  /* 0xfe00000c180c797e */ /* 0x000ea40008121910 */
[----:B------:R-:W-:Y:S02]  /*0520*/  FMNMX3.FTZ R28, R20, |R22|, |R23|, !PT ;  /* 0x40000016141c7276 */ /* 0x000fe40007810417 */
[----:B------:R-:W4:Y:S02]  /*0530*/  LDG.E.ENL2.256 R24, R20, desc[UR12][R24.64+0x20] ;  /* 0xfe00010c1814797e */ /* 0x000f240008121918 */
[----:B---3--:R-:W-:Y:S01]  /*0540*/  FMNMX3.FTZ R28, R28, |R4|, |R5|, !PT ;  /* 0x400000041c1c7276 */ /* 0x008fe20007810405 */
[----:B------:R-:W-:Y:S01]  /*0550*/  USHF.R.S32.HI UR8, URZ, 0x4, UR15 ;  /* 0x00000004ff087899 */ /* 0x000fe2000801140f */
[C---:B------:R-:W-:Y:S01]  /*0560*/  IADD3 R2, PT, PT, R0.reuse, R2, R0 ;  /* 0x0000000200027210 */ /* 0x040fe20007ffe000 */
[----:B------:R-:W-:Y:S01]  /*0570*/  IMAD R29, R0, 0x2, R29 ;  /* 0x00000002001d7824 */ /* 0x000fe200078e021d */
[----:B------:R-:W-:-:S03]  /*0580*/  FMNMX3.FTZ R6, R28, |R6|, |R7|, !PT ;  /* 0x400000061c067276 */ /* 0x000fc60007810407 */
[----:B------:R-:W-:Y:S02]  /*0590*/  ISETP.GE.AND P0, PT, R2, UR8, PT ;  /* 0x0000000802007c0c */ /* 0x000fe4000bf06270 */
[----:B------:R-:W-:-:S04]  /*05a0*/  FMNMX3.FTZ R6, R6, |R8|, |R9|, !PT ;  /* 0x4000000806067276 */ /* 0x000fc80007810409 */
[----:B------:R-:W-:-:S04]  /*05b0*/  FMNMX3.FTZ R6, R6, |R10|, |R11|, !PT ;  /* 0x4000000a06067276 */ /* 0x000fc8000781040b */
[----:B--2---:R-:W-:-:S04]  /*05c0*/  FMNMX3.FTZ R6, R6, |R12|, |R13|, !PT ;  /* 0x4000000c06067276 */ /* 0x004fc8000781040d */
[----:B------:R-:W-:-:S04]  /*05d0*/  FMNMX3.FTZ R6, R6, |R14|, |R15|, !PT ;  /* 0x4000000e06067276 */ /* 0x000fc8000781040f */
[----:B------:R-:W-:-:S04]  /*05e0*/  FMNMX3.FTZ R6, R6, |R16|, |R17|, !PT ;  /* 0x4000001006067276 */ /* 0x000fc80007810411 */
[----:B------:R-:W-:-:S04]  /*05f0*/  FMNMX3.FTZ R6, R6, |R18|, |R19|, !PT ;  /* 0x4000001206067276 */ /* 0x000fc80007810413 */
[----:B----4-:R-:W-:-:S04]  /*0600*/  FMNMX3.FTZ R6, R6, |R20|, |R21|, !PT ;  /* 0x4000001406067276 */ /* 0x010fc80007810415 */
[----:B------:R-:W-:-:S04]  /*0610*/  FMNMX3.FTZ R6, R6, |R22|, |R23|, !PT ;  /* 0x4000001606067276 */ /* 0x000fc80007810417 */
[----:B------:R-:W-:-:S04]  /*0620*/  FMNMX3.FTZ R6, R6, |R24|, |R25|, !PT ;  /* 0x4000001806067276 */ /* 0x000fc80007810419 */
[----:B------:R-:W-:Y:S01]  /*0630*/  FMNMX3.FTZ R26, R6, |R26|, |R27|, !PT ;  /* 0x4000001a061a7276 */ /* 0x000fe2000781041b */
[----:B------:R-:W-:Y:S06]  /*0640*/  @!P0 BRA `(.L_x_212) ;  /* 0xfffffffc008c8947 */ /* 0x000fec000383ffff */
[----:B------:R-:W-:Y:S05]  /*0650*/  BSYNC.RECONVERGENT B1 ;  /* 0x0000000000017941 */ /* 0x000fea0003800200 */
.L_x_211:
[----:B------:R-:W-:Y:S05]  /*0660*/  BRA `(.L_x_208) ;  /* 0x0000000c00807947 */ /* 0x000fea0003800000 */
.L_x_207:
[----:B------:R-:W-:Y:S01]  /*0670*/  UIADD3 UR7, UPT, UPT, -UR4, URZ, URZ ;  /* 0x000000ff04077290 */ /* 0x000fe2000fffe1ff */
[----:B------:R-:W0:Y:S01]  /*0680*/  S2R R10, SR_TID.X ;  /* 0x00000000000a7919 */ /* 0x000e220000002100 */
[----:B------:R-:W1:Y:S01]  /*0690*/  LDCU UR8, c[0x0][0x398] ;  /* 0x00007300ff0877ac */ /* 0x000e620008000800 */
[----:B------:R-:W-:Y:S01]  /*06a0*/  BSSY.RECONVERGENT B1, `(.L_x_213) ;  /* 0x000001b000017945 */ /* 0x000fe20003800200 */
[----:B------:R-:W-:Y:S01]  /*06b0*/  IMAD.MOV.U32 R26, RZ, RZ, RZ ;  /* 0x000000ffff1a7224 */ /* 0x000fe200078e00ff */
[----:B------:R-:W-:Y:S01]  /*06c0*/  USHF.R.U32.HI UR7, URZ, 0x2, UR7 ;  /* 0x00000002ff077899 */ /* 0x000fe20008011607 */
[----:B------:R-:W2:Y:S03]  /*06d0*/  LDCU.64 UR20, c[0x0][0x380] ;  /* 0x00007000ff1477ac */ /* 0x000ea60008000a00 */
[----:B------:R-:W-:-:S04]  /*06e0*/  ULOP3.LUT UR7, UR7, 0xf, URZ, 0xc0, !UPT ;  /* 0x0000000f07077892 */ /* 0x000fc8000f8ec0ff */
[----:B------:R-:W-:-:S04]  /*06f0*/  UISETP.LT.AND UP1, UPT, UR7, UR15, UPT ;  /* 0x0000000f0700728c */ /* 0x000fc8000bf21270 */
[----:B------:R-:W-:Y:S02]  /*0700*/  USEL UR7, UR7, UR15, UP1 ;  /* 0x0000000f07077287 */ /* 0x000fe40008800000 */
[----:B-1----:R-:W-:Y:S02]  /*0710*/  UIMAD UR8, UR14, UR8, URZ ;  /* 0x000000080e0872a4 */ /* 0x002fe4000f8e02ff */
[----:B------:R-:W-:Y:S02]  /*0720*/  UIADD3 UR11, UPT, UPT, -UR7, UR15, URZ ;  /* 0x0000000f070b7290 */ /* 0x000fe4000fffe1ff */
[----:B------:R-:W-:Y:S01]  /*0730*/  ISETP.GE.AND P0, PT, R3, UR7, PT ;  /* 0x0000000703007c0c */ /* 0x000fe2000bf06270 */
[----:B------:R-:W-:Y:S02]  /*0740*/  USHF.L.U64.HI UR9, UR8, 0x2, UR6 ;  /* 0x0000000208097899 */ /* 0x000fe40008010206 */
[----:B------:R-:W-:-:S10]  /*0750*/  USHF.L.U32 UR10, UR8, 0x2, URZ ;  /* 0x00000002080a7899 */ /* 0x000fd400080006ff */
[----:B0-2---:R-:W-:Y:S05]  /*0760*/  @P0 BRA `(.L_x_214) ;  /* 0x0000000000380947 */ /* 0x005fea0003800000 */
[----:B------:R-:W-:Y:S01]  /*0770*/  LEA R4, P0, R10, UR10, 0x2 ;  /* 0x0000000a0a047c11 */ /* 0x000fe2000f8010ff */
[----:B------:R-:W-:Y:S02]  /*0780*/  IMAD.MOV.U32 R26, RZ, RZ, RZ ;  /* 0x000000ffff1a7224 */ /* 0x000fe400078e00ff */
[----:B------:R-:W-:Y:S01]  /*0790*/  IMAD.MOV.U32 R9, RZ, RZ, R3 ;  /* 0x000000ffff097224 */ /* 0x000fe200078e0003 */
[----:B------:R-:W-:Y:S02]  /*07a0*/  IADD3 R4, P1, PT, R4, UR20, RZ ;  /* 0x0000001404047c10 */ /* 0x000fe4000ff3e0ff */
[----:B------:R-:W-:-:S04]  /*07b0*/  LEA.HI.X R5, R10, UR9, RZ, 0x2, P0 ;  /* 0x000000090a057c11 */ /* 0x000fc800080f14ff */
[----:B------:R-:W-:-:S07]  /*07c0*/  IADD3.X R5, PT, PT, R5, UR21, RZ, P1, !PT ;  /* 0x0000001505057c10 */ /* 0x000fce0008ffe4ff */
.L_x_215:
[----:B------:R-:W-:Y:S02]  /*07d0*/  IMAD.MOV.U32 R6, RZ, RZ, R4 ;  /* 0x000000ffff067224 */ /* 0x000fe400078e0004 */
[----:B------:R-:W-:-:S05]  /*07e0*/  IMAD.MOV.U32 R7, RZ, RZ, R5 ;  /* 0x000000ffff077224 */ /* 0x000fca00078e0005 */
[----:B------:R-:W2:Y:S01]  /*07f0*/  LDG.E R11, desc[UR12][R6.64] ;  /* 0x0000000c060b7981 */ /* 0x000ea2000c1e1900 */
[C---:B----4-:R-:W-:Y:S02]  /*0800*/  IMAD.IADD R9, R0.reuse, 0x1, R9 ;  /* 0x0000000100097824 */ /* 0x050fe400078e0209 */
[----:B------:R-:W-:-:S03]  /*0810*/  IMAD.WIDE.U32 R4, R0, 0x4, R6 ;  /* 0x0000000400047825 */ /* 0x000fc600078e0006 */
[----:B------:R-:W-:Y:S02]  /*0820*/  ISETP.GE.AND P0, PT, R9, UR7, PT ;  /* 0x0000000709007c0c */ /* 0x000fe4000bf06270 */
[----:B--2---:R-:W-:-:S11]  /*0830*/  FMNMX.FTZ R26, |R11|, R26, !PT ;  /* 0x0000001a0b1a7209 */ /* 0x004fd60007810200 */
[----:B------:R-:W-:Y:S05]  /*0840*/  @!P0 BRA `(.L_x_215) ;  /* 0xfffffffc00e08947 */ /* 0x000fea000383ffff */
.L_x_214:
[----:B------:R-:W-:Y:S05]  /*0850*/  BSYNC.RECONVERGENT B1 ;  /* 0x0000000000017941 */ /* 0x000fea0003800200 */
.L_x_213:
        /* <DEDUP_REMOVED lines=21> */
[----:B------:R-:W-:-:S04]  /*09b0*/  IMAD.HI.U32 R8, R5, R9, R4 ;  /* 0x0000000905087227 */ /* 0x000fc800078e0004 */
[----:B------:R-:W-:Y:S02]  /*09c0*/  IMAD.MOV.U32 R9, RZ, RZ, R3 ;  /* 0x000000ffff097224 */ /* 0x000fe400078e0003 */
        /* <DEDUP_REMOVED lines=31> */
[----:B------:R-:W5:Y:S01]  /*0bc0*/  LDG.E R21, desc[UR12][R4.64+0x3c] ;  /* 0x00003c0c04157981 */ /* 0x000f62000c1e1900 */
[----:B--2---:R-:W-:-:S04]  /*0bd0*/  FMNMX3.FTZ R7, R26, |R7|, |R8|, !PT ;  /* 0x400000071a077276 */ /* 0x004fc80007810408 */
[----:B---3--:R-:W-:Y:S01]  /*0be0*/  FMNMX3.FTZ R7, R7, |R10|, |R9|, !PT ;  /* 0x4000000a07077276 */ /* 0x008fe20007810409 */
[----:B------:R-:W-:-:S03]  /*0bf0*/  IMAD.MOV.U32 R9, RZ, RZ, R2 ;  /* 0x000000ffff097224 */ /* 0x000fc600078e0002 */
[----:B----4-:R-:W-:-:S04]  /*0c00*/  FMNMX3.FTZ R7, R7, |R12|, |R11|, !PT ;  /* 0x4000000c07077276 */ /* 0x010fc8000781040b */
[----:B-----5:R-:W-:-:S04]  /*0c10*/  FMNMX3.FTZ R7, R7, |R14|, |R13|, !PT ;  /* 0x4000000e07077276 */ /* 0x020fc8000781040d */
[----:B------:R-:W-:-:S04]  /*0c20*/  FMNMX3.FTZ R7, R7, |R16|, |R15|, !PT ;  /* 0x4000001007077276 */ /* 0x000fc8000781040f */
[----:B------:R-:W-:-:S04]  /*0c30*/  FMNMX3.FTZ R7, R7, |R18|, |R17|, !PT ;  /* 0x4000001207077276 */ /* 0x000fc80007810411 */
[----:B------:R-:W-:-:S04]  /*0c40*/  FMNMX3.FTZ R7, R7, |R20|, |R19|, !PT ;  /* 0x4000001407077276 */ /* 0x000fc80007810413 */
[----:B------:R-:W-:-:S07]  /*0c50*/  FMNMX3.FTZ R26, R7, |R6|, |R21|, !PT ;  /* 0x40000006071a7276 */ /* 0x000fce0007810415 */
.L_x_219:
[----:B------:R-:W-:Y:S05]  /*0c60*/  BSYNC.RECONVERGENT B2 ;  /* 0x0000000000027941 */ /* 0x000fea0003800200 */
.L_x_218:
[----:B------:R-:W-:Y:S05]  /*0c70*/  @!P1 BRA `(.L_x_217) ;  /* 0x0000000000e49947 */ /* 0x000fea0003800000 */
[----:B------:R-:W-:-:S07]  /*0c80*/  IMAD.IADD R11, R9, 0x1, R0 ;  /* 0x00000001090b7824 */ /* 0x000fce00078e0200 */
.L_x_220:
[----:B------:R-:W-:-:S04]  /*0c90*/  IMAD.MOV.U32 R4, RZ, RZ, 0x40 ;  /* 0x00000040ff047424 */ /* 0x000fc800078e00ff */
[----:B------:R-:W-:-:S05]  /*0ca0*/  IMAD.WIDE.U32 R4, R9, R4, UR16 ;  /* 0x0000001009047e25 */ /* 0x000fca000f8e0004 */
        /* <DEDUP_REMOVED lines=12> */
[----:B------:R-:W-:-:S03]  /*0d70*/  IMAD.MOV.U32 R6, RZ, RZ, 0x40 ;  /* 0x00000040ff067424 */ /* 0x000fc600078e00ff */
[----:B------:R-:W5:Y:S01]  /*0d80*/  LDG.E R10, desc[UR12][R4.64+0x30] ;  /* 0x0000300c040a7981 */ /* 0x000f62000c1e1900 */
[----:B------:R-:W-:-:S03]  /*0d90*/  IMAD.WIDE.U32 R6, R11, R6, UR16 ;  /* 0x000000100b067e25 */ /* 0x000fc6000f8e0006 */
[----:B------:R-:W5:Y:S04]  /*0da0*/  LDG.E R17, desc[UR12][R4.64+0x34] ;  /* 0x0000340c04117981 */ /* 0x000f68000c1e1900 */
[----:B------:R-:W5:Y:S04]  /*0db0*/  LDG.E R12, desc[UR12][R4.64+0x38] ;  /* 0x0000380c040c7981 */ /* 0x000f68000c1e1900 */
[----:B------:R-:W5:Y:S04]  /*0dc0*/  LDG.E R21, desc[UR12][R4.64+0x3c] ;  /* 0x00003c0c04157981 */ /* 0x000f68000c1e1900 */
[----:B------:R-:W5:Y:S04]  /*0dd0*/  LDG.E R16, desc[UR12][R6.64] ;  /* 0x0000000c06107981 */ /* 0x000f68000c1e1900 */
[----:B------:R-:W5:Y:S04]  /*0de0*/  LDG.E R23, desc[UR12][R6.64+0x4] ;  /* 0x0000040c06177981 */ /* 0x000f68000c1e1900 */
[----:B------:R-:W5:Y:S04]  /*0df0*/  LDG.E R4, desc[UR12][R6.64+0x1c] ;  /* 0x00001c0c06047981 */ /* 0x000f68000c1e1900 */
[----:B------:R-:W5:Y:S01]  /*0e00*/  LDG.E R5, desc[UR12][R6.64+0x24] ;  /* 0x0000240c06057981 */ /* 0x000f62000c1e1900 */
[----:B--2---:R-:W-:-:S03]  /*0e10*/  FMNMX3.FTZ R26, R26, |R25|, |R18|, !PT ;  /* 0x400000191a1a7276 */ /* 0x004fc60007810412 */
[----:B------:R-:W2:Y:S04]  /*0e20*/  LDG.E R18, desc[UR12][R6.64+0x8] ;  /* 0x0000080c06127981 */ /* 0x000ea8000c1e1900 */
[----:B------:R-:W2:Y:S01]  /*0e30*/  LDG.E R25, desc[UR12][R6.64+0xc] ;  /* 0x00000c0c06197981 */ /* 0x000ea2000c1e1900 */
[----:B---3--:R-:W-:-:S03]  /*0e40*/  FMNMX3.FTZ R26, R26, |R27|, |R20|, !PT ;  /* 0x4000001b1a1a7276 */ /* 0x008fc60007810414 */
[----:B------:R-:W3:Y:S04]  /*0e50*/  LDG.E R27, desc[UR12][R6.64+0x10] ;  /* 0x0000100c061b7981 */ /* 0x000ee8000c1e1900 */
[----:B------:R-:W3:Y:S01]  /*0e60*/  LDG.E R20, desc[UR12][R6.64+0x14] ;  /* 0x0000140c06147981 */ /* 0x000ee2000c1e1900 */
[----:B----4-:R-:W-:-:S03]  /*0e70*/  FMNMX3.FTZ R22, R26, |R22|, |R29|, !PT ;  /* 0x400000161a167276 */ /* 0x010fc6000781041d */
[----:B------:R-:W4:Y:S04]  /*0e80*/  LDG.E R29, desc[UR12][R6.64+0x18] ;  /* 0x0000180c061d7981 */ /* 0x000f28000c1e1900 */
[----:B------:R-:W4:Y:S01]  /*0e90*/  LDG.E R26, desc[UR12][R6.64+0x38] ;  /* 0x0000380c061a7981 */ /* 0x000f22000c1e1900 */
[----:B-----5:R-:W-:-:S03]  /*0ea0*/  FMNMX3.FTZ R19, R22, |R14|, |R19|, !PT ;  /* 0x4000000e16137276 */ /* 0x020fc60007810413 */
[----:B------:R-:W5:Y:S01]  /*0eb0*/  LDG.E R14, desc[UR12][R6.64+0x20] ;  /* 0x0000200c060e7981 */ /* 0x000f62000c1e1900 */
[----:B------:R-:W-:-:S03]  /*0ec0*/  FMNMX3.FTZ R19, R19, |R2|, |R13|, !PT ;  /* 0x4000000213137276 */ /* 0x000fc6000781040d */
[----:B------:R-:W5:Y:S04]  /*0ed0*/  LDG.E R13, desc[UR12][R6.64+0x28] ;  /* 0x0000280c060d7981 */ /* 0x000f68000c1e1900 */
[----:B------:R-:W5:Y:S01]  /*0ee0*/  LDG.E R2, desc[UR12][R6.64+0x2c] ;  /* 0x00002c0c06027981 */ /* 0x000f62000c1e1900 */
[----:B------:R-:W-:-:S03]  /*0ef0*/  FMNMX3.FTZ R22, R19, |R8|, |R15|, !PT ;  /* 0x4000000813167276 */ /* 0x000fc6000781040f */
[----:B------:R-:W5:Y:S04]  /*0f00*/  LDG.E R15, desc[UR12][R6.64+0x30] ;  /* 0x0000300c060f7981 */ /* 0x000f68000c1e1900 */
[----:B------:R-:W5:Y:S04]  /*0f10*/  LDG.E R8, desc[UR12][R6.64+0x34] ;  /* 0x0000340c06087981 */ /* 0x000f68000c1e1900 */
[----:B------:R-:W5:Y:S01]  /*0f20*/  LDG.E R19, desc[UR12][R6.64+0x3c] ;  /* 0x00003c0c06137981 */ /* 0x000f62000c1e1900 */
[----:B------:R-:W-:-:S04]  /*0f30*/  FMNMX3.FTZ R10, R22, |R10|, |R17|, !PT ;  /* 0x4000000a160a7276 */ /* 0x000fc80007810411 */
[----:B------:R-:W-:-:S04]  /*0f40*/  FMNMX3.FTZ R10, R10, |R12|, |R21|, !PT ;  /* 0x4000000c0a0a7276 */ /* 0x000fc80007810415 */
[----:B------:R-:W-:Y:S02]  /*0f50*/  FMNMX3.FTZ R10, R10, |R16|, |R23|, !PT ;  /* 0x400000100a0a7276 */ /* 0x000fe40007810417 */
[----:B------:R-:W-:-:S04]  /*0f60*/  IADD3 R9, PT, PT, R0, R9, R0 ;  /* 0x0000000900097210 */ /* 0x000fc80007ffe000 */
[----:B------:R-:W-:Y:S01]  /*0f70*/  ISETP.GE.AND P0, PT, R9, UR8, PT ;  /* 0x0000000809007c0c */ /* 0x000fe2000bf06270 */
[----:B------:R-:W-:Y:S01]  /*0f80*/  IMAD R11, R0, 0x2, R11 ;  /* 0x00000002000b7824 */ /* 0x000fe200078e020b */
[----:B--2---:R-:W-:-:S04]  /*0f90*/  FMNMX3.FTZ R10, R10, |R18|, |R25|, !PT ;  /* 0x400000120a0a7276 */ /* 0x004fc80007810419 */
[----:B---3--:R-:W-:-:S04]  /*0fa0*/  FMNMX3.FTZ R10, R10, |R27|, |R20|, !PT ;  /* 0x4000001b0a0a7276 */ /* 0x008fc80007810414 */
[----:B----4-:R-:W-:-:S04]  /*0fb0*/  FMNMX3.FTZ R4, R10, |R29|, |R4|, !PT ;  /* 0x4000001d0a047276 */ /* 0x010fc80007810404 */
[----:B-----5:R-:W-:-:S04]  /*0fc0*/  FMNMX3.FTZ R4, R4, |R14|, |R5|, !PT ;  /* 0x4000000e04047276 */ /* 0x020fc80007810405 */
[----:B------:R-:W-:-:S04]  /*0fd0*/  FMNMX3.FTZ R2, R4, |R13|, |R2|, !PT ;  /* 0x4000000d04027276 */ /* 0x000fc80007810402 */
[----:B------:R-:W-:-:S04]  /*0fe0*/  FMNMX3.FTZ R2, R2, |R15|, |R8|, !PT ;  /* 0x4000000f02027276 */ /* 0x000fc80007810408 */
[----:B------:R-:W-:Y:S01]  /*0ff0*/  FMNMX3.FTZ R26, R2, |R26|, |R19|, !PT ;  /* 0x4000001a021a7276 */ /* 0x000fe20007810413 */
[----:B------:R-:W-:Y:S06]  /*1000*/  @!P0 BRA `(.L_x_220) ;  /* 0xfffffffc00208947 */ /* 0x000fec000383ffff */
.L_x_217:
[----:B------:R-:W-:Y:S05]  /*1010*/  BSYNC.RECONVERGENT B1 ;  /* 0x0000000000017941 */ /* 0x000fea0003800200 */
.L_x_216:
[----:B------:R-:W-:-:S04]  /*1020*/  IMAD.U32 R2, RZ, RZ, UR8 ;  /* 0x00000008ff027e24 */ /* 0x000fc8000f8e00ff */
[----:B------:R-:W-:-:S05]  /*1030*/  IMAD R5, R2, 0x10, R3 ;  /* 0x0000001002057824 */ /* 0x000fca00078e0203 */
        /* <DEDUP_REMOVED lines=33> */
[----:B------:R-:W-:Y:S01]  /*1250*/  UIMAD.WIDE UR18, UR7, 0x4, UR8 ;  /* 0x00000004071278a5 */ /* 0x000fe2000f8e0208 */
[----:B------:R-:W-:Y:S02]  /*1260*/  IMAD.U32 R8, RZ, RZ, UR20 ;  /* 0x00000014ff087e24 */ /* 0x000fe4000f8e00ff */
[----:B------:R-:W-:Y:S01]  /*1270*/  IMAD.U32 R4, RZ, RZ, UR21 ;  /* 0x00000015ff047e24 */ /* 0x000fe2000f8e00ff */
[----:B------:R-:W-:Y:S02]  /*1280*/  LOP3.LUT R2, R2, 0x3, RZ, 0xc0, !PT ;  /* 0x0000000302027812 */ /* 0x000fe400078ec0ff */
[----:B------:R-:W-:-:S03]  /*1290*/  IADD3 R8, P0, PT, R8, UR18, RZ ;  /* 0x0000001208087c10 */ /* 0x000fc6000ff1e0ff */
[----:B------:R-:W-:Y:S01]  /*12a0*/  IMAD.MOV R2, RZ, RZ, -R2 ;  /* 0x000000ffff027224 */ /* 0x000fe200078e0a02 */
[----:B------:R-:W-:-:S09]  /*12b0*/  IADD3.X R9, PT, PT, R4, UR19, RZ, P0, !PT ;  /* 0x0000001304097c10 */ /* 0x000fd200087fe4ff */
.L_x_223:
[----:B------:R-:W-:-:S06]  /*12c0*/  IMAD.WIDE R6, R5, 0x4, R8 ;  /* 0x0000000405067825 */ /* 0x000fcc00078e0208 */
[----:B------:R-:W2:Y:S01]  /*12d0*/  LDG.E R7, desc[UR12][R6.64] ;  /* 0x0000000c06077981 */ /* 0x000ea2000c1e1900 */
[----:B------:R-:W-:Y:S02]  /*12e0*/  VIADD R2, R2, 0x1 ;  /* 0x0000000102027836 */ /* 0x000fe40000000000 */
[----:B------:R-:W-:-:S03]  /*12f0*/  IMAD.IADD R5, R0, 0x1, R5 ;  /* 0x0000000100057824 */ /* 0x000fc600078e0205 */
[----:B------:R-:W-:Y:S02]  /*1300*/  ISETP.NE.AND P0, PT, R2, RZ, PT ;  /* 0x000000ff0200720c */ /* 0x000fe40003f05270 */
[----:B--2---:R-:W-:-:S11]  /*1310*/  FMNMX.FTZ R26, |R7|, R26, !PT ;  /* 0x0000001a071a7209 */ /* 0x004fd60007810200 */
[----:B------:R-:W-:Y:S05]  /*1320*/  @P0 BRA `(.L_x_223) ;  /* 0xfffffffc00e40947 */ /* 0x000fea000383ffff */
.L_x_222:
[----:B------:R-:W-:Y:S05]  /*1330*/  BSYNC.RECONVERGENT B1 ;  /* 0x0000000000017941 */ /* 0x000fea0003800200 */
.L_x_221:
[----:B------:R-:W-:Y:S05]  /*1340*/  @!P1 BRA `(.L_x_208) ;  /* 0x0000000000489947 */ /* 0x000fea0003800000 */
[----:B------:R-:W-:-:S07]  /*1350*/  IMAD.SHL.U32 R15, R0, 0x4, RZ ;  /* 0x00000004000f7824 */ /* 0x000fce00078e00ff */
.L_x_224:
[----:B------:R-:W-:-:S04]  /*1360*/  IMAD.MOV.U32 R6, RZ, RZ, 0x4 ;  /* 0x00000004ff067424 */ /* 0x000fc800078e00ff */
[----:B------:R-:W-:-:S03]  /*1370*/  IMAD.WIDE R6, R5, R6, UR16 ;  /* 0x0000001005067e25 */ /* 0x000fc6000f8e0206 */
        /* <DEDUP_REMOVED lines=11> */
[----:B------:R-:W-:Y:S02]  /*1430*/  ISETP.GE.AND P0, PT, R5, UR11, PT ;  /* 0x0000000b05007c0c */ /* 0x000fe4000bf06270 */
[----:B--2---:R-:W-:-:S04]  /*1440*/  FMNMX3.FTZ R26, R26, |R7|, |R8|, !PT ;  /* 0x400000071a1a7276 */ /* 0x004fc80007810408 */
[----:B---3--:R-:W-:-:S07]  /*1450*/  FMNMX3.FTZ R26, R26, |R11|, |R12|, !PT ;  /* 0x4000000b1a1a7276 */ /* 0x008fce000781040c */
[----:B------:R-:W-:Y:S05]  /*1460*/  @!P0 BRA `(.L_x_224) ;  /* 0xfffffffc00bc8947 */ /* 0x000fea000383ffff */
.L_x_208:
[----:B------:R-:W-:Y:S05]  /*1470*/  BSYNC.RECONVERGENT B0 ;  /* 0x0000000000007941 */ /* 0x000fea0003800200 */
.L_x_206:
        /* <DEDUP_REMOVED lines=60> */
.L_x_226:
        /* <DEDUP_REMOVED lines=8> */
[C---:B0-----:R-:W-:Y:S01]  /*18c0*/  ISETP.GE.AND P0, PT, R6.reuse, R7, PT ;  /* 0x000000070600720c */ /* 0x041fe20003f06270 */
[----:B------:R-:W-:Y:S01]  /*18d0*/  VIADD R4, R6, 0x2 ;  /* 0x0000000206047836 */ /* 0x000fe20000000000 */
[----:B-1----:R-:W-:-:S11]  /*18e0*/  FSETP.GEU.FTZ.AND P1, PT, R9, R2, PT ;  /* 0x000000020900720b */ /* 0x002fd60003f3e000 */
        /* <DEDUP_REMOVED lines=60> */
.L_x_228:
[----:B------:R-:W0:Y:S01]  /*1cb0*/  LDCU.64 UR8, c[0x0][0x390] ;  /* 0x00007200ff0877ac */ /* 0x000e220008000a00 */
[----:B------:R-:W-:Y:S01]  /*1cc0*/  FMUL.FTZ R7, R10, 0.0078740157186985015869 ;  /* 0x3c0102040a077820 */ /* 0x000fe20000410000 */
[----:B------:R1:W-:Y:S01]  /*1cd0*/  STS [R15+0x2c], R10 ;  /* 0x00002c0a0f007388 */ /* 0x0003e20000000800 */
[----:B0-----:R-:W-:-:S04]  /*1ce0*/  ULEA UR7, UP1, UR14, UR8, 0x2 ;  /* 0x000000080e077291 */ /* 0x001fc8000f8210ff */
[----:B------:R-:W-:Y:S02]  /*1cf0*/  ULEA.HI.X UR8, UR14, UR9, URZ, 0x2, UP1 ;  /* 0x000000090e087291 */ /* 0x000fe400088f14ff */
[----:B------:R-:W-:-:S04]  /*1d00*/  IMAD.U32 R4, RZ, RZ, UR7 ;  /* 0x00000007ff047e24 */ /* 0x000fc8000f8e00ff */
[----:B------:R-:W-:-:S05]  /*1d10*/  IMAD.U32 R5, RZ, RZ, UR8 ;  /* 0x00000008ff057e24 */ /* 0x000fca000f8e00ff */
[----:B------:R1:W-:Y:S02]  /*1d20*/  STG.E desc[UR12][R4.64], R7 ;  /* 0x0000000704007986 */ /* 0x0003e4000c10190c */
.L_x_227:
[----:B------:R-:W-:Y:S05]  /*1d30*/  BSYNC.RECONVERGENT B0 ;  /* 0x0000000000007941 */ /* 0x000fea0003800200 */
.L_x_225:
[----:B------:R-:W2:Y:S08]  /*1d40*/  S2UR UR8, SR_CgaCtaId ;  /* 0x00000000000879c3 */ /* 0x000eb00000008800 */
[----:B------:R-:W-:Y:S01]  /*1d50*/  BAR.SYNC.DEFER_BLOCKING 0x0 ;  /* 0x0000000000007b1d */ /* 0x000fe20000010000 */
[----:B------:R-:W-:-:S05]  /*1d60*/  IMAD.MOV.U32 R2, RZ, RZ, RZ ;  /* 0x000000ffff027224 */ /* 0x000fca00078e00ff */
[----:B------:R-:W-:Y:S01]  /*1d70*/  UMOV UR7, 0x400 ;  /* 0x0000040000077882 */ /* 0x000fe20000000000 */
[----:B------:R-:W3:Y:S01]  /*1d80*/  LDCU.64 UR16, c[0x0][0x388] ;  /* 0x00007100ff1077ac */ /* 0x000ee20008000a00 */
[----:B------:R-:W4:Y:S01]  /*1d90*/  S2R R20, SR_TID.X ;  /* 0x0000000000147919 */ /* 0x000f220000002100 */
[----:B--2---:R-:W-:Y:S01]  /*1da0*/  ULEA UR7, UR8, UR7, 0x18 ;  /* 0x0000000708077291 */ /* 0x004fe2000f8ec0ff */
[----:B------:R-:W2:Y:S08]  /*1db0*/  LDCU UR8, c[0x0][0x398] ;  /* 0x00007300ff0877ac */ /* 0x000eb00008000800 */
[----:B01----:R-:W0:Y:S01]  /*1dc0*/  LDS R4, [UR7+0x2c] ;  /* 0x00002c07ff047984 */ /* 0x003e220008000800 */
[----:B--2---:R-:W-:-:S04]  /*1dd0*/  UIMAD.WIDE.U32 UR20, UR14, UR8, URZ ;  /* 0x000000080e1472a5 */ /* 0x004fc8000f8e00ff */
[----:B---3--:R-:W-:-:S04]  /*1de0*/  UIADD3 UR9, UP1, UPT, UR20, UR16, URZ ;  /* 0x0000001014097290 */ /* 0x008fc8000ff3e0ff */
[----:B------:R-:W-:Y:S01]  /*1df0*/  UIADD3.X UR10, UPT, UPT, UR6, UR17, URZ, UP1, !UPT ;  /* 0x00000011060a7290 */ /* 0x000fe20008ffe4ff */
        /* <DEDUP_REMOVED lines=48> */
[-C--:B--2---:R-:W-:Y:S01]  /*2100*/  FMUL.FTZ R3, R4, R2.reuse ;  /* 0x0000000204037220 */ /* 0x084fe20000410000 */
[-C--:B------:R-:W-:Y:S01]  /*2110*/  FMUL.FTZ R4, R5, R2.reuse ;  /* 0x0000000205047220 */ /* 0x080fe20000410000 */
[-C--:B------:R-:W-:Y:S01]  /*2120*/  FMUL.FTZ R5, R6, R2.reuse ;  /* 0x0000000206057220 */ /* 0x080fe20000410000 */
[-C--:B------:R-:W-:Y:S01]  /*2130*/  FMUL.FTZ R6, R7, R2.reuse ;  /* 0x0000000207067220 */ /* 0x080fe20000410000 */
[-C--:B------:R-:W-:Y:S01]  /*2140*/  FMUL.FTZ R7, R8, R2.reuse ;  /* 0x0000000208077220 */ /* 0x080fe20000410000 */
[-C--:B------:R-:W-:Y:S01]  /*2150*/  FMUL.FTZ R8, R9, R2.reuse ;  /* 0x0000000209087220 */ /* 0x080fe20000410000 */
[-C--:B------:R-:W-:Y:S01]  /*2160*/  FMUL.FTZ R9, R10, R2.reuse ;  /* 0x000000020a097220 */ /* 0x080fe20000410000 */
[-C--:B------:R-:W-:Y:S01]  /*2170*/  FMUL.FTZ R10, R11, R2.reuse ;  /* 0x000000020b0a7220 */ /* 0x080fe20000410000 */
[-C--:B---3--:R-:W-:Y:S01]  /*2180*/  FMUL.FTZ R11, R12, R2.reuse ;  /* 0x000000020c0b7220 */ /* 0x088fe20000410000 */
[-C--:B------:R-:W-:Y:S01]  /*2190*/  FMUL.FTZ R12, R13, R2.reuse ;  /* 0x000000020d0c7220 */ /* 0x080fe20000410000 */
[-C--:B------:R-:W-:Y:S01]  /*21a0*/  FMUL.FTZ R13, R14, R2.reuse ;  /* 0x000000020e0d7220 */ /* 0x080fe20000410000 */
[-C--:B------:R-:W-:Y:S01]  /*21b0*/  FMUL.FTZ R14, R15, R2.reuse ;  /* 0x000000020f0e7220 */ /* 0x080fe20000410000 */
[-C--:B------:R-:W-:Y:S01]  /*21c0*/  FMUL.FTZ R15, R16, R2.reuse ;  /* 0x00000002100f7220 */ /* 0x080fe20000410000 */
[-C--:B------:R-:W-:Y:S01]  /*21d0*/  FMUL.FTZ R16, R17, R2.reuse ;  /* 0x0000000211107220 */ /* 0x080fe20000410000 */
[-C--:B------:R-:W-:Y:S01]  /*21e0*/  FMUL.FTZ R18, R18, R2.reuse ;  /* 0x0000000212127220 */ /* 0x080fe20000410000 */
[----:B------:R-:W-:Y:S01]  /*21f0*/  FMUL.FTZ R19, R19, R2 ;  /* 0x0000000213137220 */ /* 0x000fe20000410000 */
[----:B------:R-:W-:Y:S08]  /*2200*/  F2I.S8.NTZ R3, R3 ;  /* 0x0000000300037305 */ /* 0x000ff00000202100 */
[----:B------:R-:W0:Y:S08]  /*2210*/  F2I.S8.NTZ R4, R4 ;  /* 0x0000000400047305 */ /* 0x000e300000202100 */
[----:B------:R-:W-:Y:S01]  /*2220*/  F2I.S8.NTZ R5, R5 ;  /* 0x0000000500057305 */ /* 0x000fe20000202100 */
[----:B0-----:R-:W-:-:S07]  /*2230*/  PRMT R4, R3, 0x3340, R4 ;  /* 0x0000334003047816 */ /* 0x001fce0000000004 */
[----:B------:R-:W0:Y:S01]  /*2240*/  F2I.S8.NTZ R6, R6 ;  /* 0x0000000600067305 */ /* 0x000e220000202100 */
[----:B------:R-:W-:-:S07]  /*2250*/  IMAD.MOV.U32 R3, RZ, RZ, R21 ;  /* 0x000000ffff037224 */ /* 0x000fce00078e0015 */
        /* <DEDUP_REMOVED lines=25> */
[----:B------:R0:W-:Y:S02]  /*23f0*/  STG.E.128 desc[UR12][R8.64], R4 ;  /* 0x0000000408007986 */ /* 0x0001e4000c101d0c */
.L_x_231:
[----:B------:R-:W-:Y:S05]  /*2400*/  BSYNC.RECONVERGENT B0 ;  /* 0x0000000000007941 */ /* 0x000fea0003800200 */
.L_x_230:
[----:B------:R-:W-:Y:S05]  /*2410*/  @!P1 EXIT ;  /* 0x000000000000994d */ /* 0x000fea0003800000 */
[----:B------:R-:W-:-:S07]  /*2420*/  IMAD.IADD R21, R3, 0x1, R0 ;  /* 0x0000000103157824 */ /* 0x000fce00078e0200 */
.L_x_232:
[----:B-1----:R-:W-:-:S04]  /*2430*/  IMAD.MOV.U32 R22, RZ, RZ, 0x40 ;  /* 0x00000040ff167424 */ /* 0x002fc800078e00ff */
[----:B------:R-:W-:-:S05]  /*2440*/  IMAD.WIDE.U32 R22, R3, R22, UR4 ;  /* 0x0000000403167e25 */ /* 0x000fca000f8e0016 */
[----:B0-----:R-:W2:Y:S04]  /*2450*/  LDG.E.ENL2.256 R8, R4, desc[UR12][R22.64] ;  /* 0xfe00000c1604797e */ /* 0x001ea80008121908 */
[----:B------:R0:W3:Y:S02]  /*2460*/  LDG.E.ENL2.256 R16, R12, desc[UR12][R22.64+0x20] ;  /* 0xfe00010c160c797e */ /* 0x0000e40008121910 */
[----:B0-----:R-:W-:Y:S02]  /*2470*/  IMAD.U32 R22, RZ, RZ, UR9 ;  /* 0x00000009ff167e24 */ /* 0x001fe4000f8e00ff */
[----:B------:R-:W-:Y:S02]  /*2480*/  IMAD.U32 R23, RZ, RZ, UR10 ;  /* 0x0000000aff177e24 */ /* 0x000fe4000f8e00ff */
[----:B------:R-:W-:-:S04]  /*2490*/  IMAD.WIDE.U32 R28, R3, 0x10, R22 ;  /* 0x00000010031c7825 */ /* 0x000fc800078e0016 */
        /* <DEDUP_REMOVED lines=25> */
[----:B------:R-:W-:-:S06]  /*2630*/  IMAD.MOV.U32 R4, RZ, RZ, 0x40 ;  /* 0x00000040ff047424 */ /* 0x000fcc00078e00ff */
        /* <DEDUP_REMOVED lines=13> */
[----:B------:R-:W-:Y:S01]  /*2710*/  PRMT R26, R12, 0x5410, R15 ;  /* 0x000054100c1a7816 */ /* 0x000fe2000000000f */
[----:B------:R-:W-:-:S06]  /*2720*/  IMAD.WIDE.U32 R12, R21, R4, UR4 ;  /* 0x00000004150c7e25 */ /* 0x000fcc000f8e0004 */
[----:B------:R-:W-:Y:S01]  /*2730*/  F2I.S8.NTZ R18, R18 ;  /* 0x0000001200127305 */ /* 0x000fe20000202100 */
[----:B0-----:R-:W-:-:S07]  /*2740*/  PRMT R16, R16, 0x3340, R17 ;  /* 0x0000334010107816 */ /* 0x001fce0000000011 */
[----:B------:R-:W0:Y:S02]  /*2750*/  F2I.S8.NTZ R19, R19 ;  /* 0x0000001300137305 */ /* 0x000e240000202100 */
[----:B0-----:R-:W-:-:S04]  /*2760*/  PRMT R27, R18, 0x3340, R19 ;  /* 0x00003340121b7816 */ /* 0x001fc80000000013 */
[----:B------:R-:W-:-:S05]  /*2770*/  PRMT R27, R16, 0x5410, R27 ;  /* 0x00005410101b7816 */ /* 0x000fca000000001b */
[----:B------:R1:W-:Y:S04]  /*2780*/  STG.E.128 desc[UR12][R28.64], R24 ;  /* 0x000000181c007986 */ /* 0x0003e8000c101d0c */
[----:B------:R-:W2:Y:S04]  /*2790*/  LDG.E.ENL2.256 R8, R4, desc[UR12][R12.64] ;  /* 0xfe00000c0c04797e */ /* 0x000ea80008121908 */
[----:B------:R-:W3:Y:S01]  /*27a0*/  LDG.E.ENL2.256 R16, R12, desc[UR12][R12.64+0x20] ;  /* 0xfe00010c0c0c797e */ /* 0x000ee20008121910 */
[----:B------:R-:W-:Y:S01]  /*27b0*/  IMAD.WIDE.U32 R22, R21, 0x10, R22 ;  /* 0x0000001015167825 */ /* 0x000fe200078e0016 */
[----:B------:R-:W-:-:S03]  /*27c0*/  IADD3 R3, PT, PT, R0, R3, R0 ;  /* 0x0000000300037210 */ /* 0x000fc60007ffe000 */
[----:B------:R-:W-:Y:S01]  /*27d0*/  IMAD R21, R0, 0x2, R21 ;  /* 0x0000000200157824 */ /* 0x000fe200078e0215 */
[----:B------:R-:W-:Y:S01]  /*27e0*/  ISETP.GE.AND P0, PT, R3, UR7, PT ;  /* 0x0000000703007c0c */ /* 0x000fe2000bf06270 */
        /* <DEDUP_REMOVED lines=8> */
[----:B------:R-:W-:Y:S01]  /*2870*/  F2I.S8.NTZ R4, R4 ;  /* 0x0000000400047305 */ /* 0x000fe20000202100 */
        /* <DEDUP_REMOVED lines=8> */
[----:B------:R-:W0:Y:S08]  /*2900*/  F2I.S8.NTZ R5, R5 ;  /* 0x0000000500057305 */ /* 0x000e300000202100 */
        /* <DEDUP_REMOVED lines=29> */
.L_x_229:
        /* <DEDUP_REMOVED lines=9> */
[----:B------:R-:W0:Y:S01]  /*2b70*/  LDCU.64 UR22, c[0x0][0x380] ;  /* 0x00007000ff1677ac */ /* 0x000e220008000a00 */
[----:B------:R-:W-:Y:S02]  /*2b80*/  IMAD.U32 R15, RZ, RZ, UR16 ;  /* 0x00000010ff0f7e24 */ /* 0x000fe4000f8e00ff */
[----:B------:R-:W-:Y:S01]  /*2b90*/  IMAD.U32 R10, RZ, RZ, UR17 ;  /* 0x00000011ff0a7e24 */ /* 0x000fe2000f8e00ff */
[----:B------:R-:W-:Y:S01]  /*2ba0*/  USHF.L.U32 UR8, UR20, 0x2, URZ ;  /* 0x0000000214087899 */ /* 0x000fe200080006ff */
[----:B------:R-:W-:Y:S01]  /*2bb0*/  IMAD.MOV.U32 R11, RZ, RZ, R3 ;  /* 0x000000ffff0b7224 */ /* 0x000fe200078e0003 */
[----:B------:R-:W-:Y:S02]  /*2bc0*/  USHF.L.U64.HI UR11, UR20, 0x2, UR6 ;  /* 0x00000002140b7899 */ /* 0x000fe40008010206 */
[----:B------:R-:W-:Y:S02]  /*2bd0*/  IADD3 R15, P0, P1, R15, UR20, R20 ;  /* 0x000000140f0f7c10 */ /* 0x000fe4000f91e014 */
[----:B------:R-:W-:-:S02]  /*2be0*/  LEA R4, P2, R20, UR8, 0x2 ;  /* 0x0000000814047c11 */ /* 0x000fc4000f8410ff */
[----:B------:R-:W-:Y:S02]  /*2bf0*/  IADD3.X R10, PT, PT, R10, UR6, RZ, P0, P1 ;  /* 0x000000060a0a7c10 */ /* 0x000fe400087e24ff */
[----:B------:R-:W-:Y:S02]  /*2c00*/  LEA.HI.X R5, R20, UR11, RZ, 0x2, P2 ;  /* 0x0000000b14057c11 */ /* 0x000fe400090f14ff */
[----:B0-----:R-:W-:-:S04]  /*2c10*/  IADD3 R4, P3, PT, R4, UR22, RZ ;  /* 0x0000001604047c10 */ /* 0x001fc8000ff7e0ff */
[----:B------:R-:W-:-:S09]  /*2c20*/  IADD3.X R5, PT, PT, R5, UR23, RZ, P3, !PT ;  /* 0x0000001705057c10 */ /* 0x000fd20009ffe4ff */
.L_x_235:
[----:B------:R-:W-:Y:S02]  /*2c30*/  IMAD.MOV.U32 R6, RZ, RZ, R4 ;  /* 0x000000ffff067224 */ /* 0x000fe400078e0004 */
[----:B------:R-:W-:-:S05]  /*2c40*/  IMAD.MOV.U32 R7, RZ, RZ, R5 ;  /* 0x000000ffff077224 */ /* 0x000fca00078e0005 */
[----:B------:R-:W2:Y:S01]  /*2c50*/  LDG.E R5, desc[UR12][R6.64] ;  /* 0x0000000c06057981 */ /* 0x000ea2000c1e1900 */
[----:B0-----:R-:W-:Y:S02]  /*2c60*/  IMAD.MOV.U32 R9, RZ, RZ, R10 ;  /* 0x000000ffff097224 */ /* 0x001fe400078e000a */
[----:B------:R-:W-:-:S05]  /*2c70*/  IMAD.IADD R11, R0, 0x1, R11 ;  /* 0x00000001000b7824 */ /* 0x000fca00078e020b */
[----:B------:R-:W-:Y:S01]  /*2c80*/  ISETP.GE.AND P0, PT, R11, UR7, PT ;  /* 0x000000070b007c0c */ /* 0x000fe2000bf06270 */
[----:B--2---:R-:W-:Y:S01]  /*2c90*/  FMUL.FTZ R8, R5, R2 ;  /* 0x0000000205087220 */ /* 0x004fe20000410000 */
[----:B------:R-:W-:-:S03]  /*2ca0*/  IMAD.WIDE.U32 R4, R0, 0x4, R6 ;  /* 0x0000000400047825 */ /* 0x000fc600078e0006 */
[----:B------:R0:W1:Y:S02]  /*2cb0*/  F2I.S8.NTZ R13, R8 ;  /* 0x00000008000d7305 */ /* 0x0000640000202100 */
[----:B0-----:R-:W-:Y:S01]  /*2cc0*/  IMAD.MOV.U32 R8, RZ, RZ, R15 ;  /* 0x000000ffff087224 */ /* 0x001fe200078e000f */
[----:B------:R-:W-:-:S04]  /*2cd0*/  IADD3 R15, P1, PT, R0, R15, RZ ;  /* 0x0000000f000f7210 */ /* 0x000fc80007f3e0ff */
[----:B-1----:R0:W-:Y:S01]  /*2ce0*/  STG.E.U8 desc[UR12][R8.64], R13 ;  /* 0x0000000d08007986 */ /* 0x0021e2000c10110c */
[----:B------:R-:W-:Y:S01]  /*2cf0*/  IMAD.X R10, RZ, RZ, R10, P1 ;  /* 0x000000ffff0a7224 */ /* 0x000fe200008e060a */
[----:B------:R-:W-:Y:S07]  /*2d00*/  @!P0 BRA `(.L_x_235) ;  /* 0xfffffffc00c88947 */ /* 0x000fee000383ffff */
.L_x_234:
[----:B------:R-:W-:Y:S05]  /*2d10*/  BSYNC.RECONVERGENT B0 ;  /* 0x0000000000007941 */ /* 0x000fea0003800200 */
.L_x_233:
        /* <DEDUP_REMOVED lines=42> */
[----:B------:R-:W2:Y:S04]  /*2fc0*/  LDG.E.ENL2.256 R16, R12, desc[UR12][R24.64+0x20] ;  /* 0xfe00010c180c797e */ /* 0x000ea80008121910 */
[----:B------:R-:W3:Y:S01]  /*2fd0*/  LDG.E.ENL2.256 R8, R4, desc[UR12][R24.64] ;  /* 0xfe00000c1804797e */ /* 0x000ee20008121908 */
[----:B------:R-:W-:Y:S01]  /*2fe0*/  LEA RZ, P0, R20, UR9, 0x4 ;  /* 0x0000000914ff7c11 */ /* 0x000fe2000f8020ff */
[-C--:B--2---:R-:W-:Y:S02]  /*2ff0*/  FMUL.FTZ R21, R15, R2.reuse ;  /* 0x000000020f157220 */ /* 0x084fe40000410000 */
[----:B------:R-:W0:Y:S01]  /*3000*/  S2R R15, SR_TID.X ;  /* 0x00000000000f7919 */ /* 0x000e220000002100 */
        /* <DEDUP_REMOVED lines=16> */
[----:B------:R-:W1:Y:S08]  /*3110*/  F2I.S8.NTZ R5, R5 ;  /* 0x0000000500057305 */ /* 0x000e700000202100 */
[----:B------:R-:W-:Y:S08]  /*3120*/  F2I.S8.NTZ R6, R6 ;  /* 0x0000000600067305 */ /* 0x000ff00000202100 */
[----:B------:R-:W2:Y:S08]  /*3130*/  F2I.S8.NTZ R7, R7 ;  /* 0x0000000700077305 */ /* 0x000eb00000202100 */
[----:B------:R-:W-:Y:S08]  /*3140*/  F2I.S8.NTZ R10, R10 ;  /* 0x0000000a000a7305 */ /* 0x000ff00000202100 */
[----:B------:R-:W3:Y:S08]  /*3150*/  F2I.S8.NTZ R11, R11 ;  /* 0x0000000b000b7305 */ /* 0x000ef00000202100 */
[----:B------:R-:W-:Y:S08]  /*3160*/  F2I.S8.NTZ R8, R8 ;  /* 0x0000000800087305 */ /* 0x000ff00000202100 */
[----:B------:R-:W4:Y:S08]  /*3170*/  F2I.S8.NTZ R9, R9 ;  /* 0x0000000900097305 */ /* 0x000f300000202100 */
[----:B------:R-:W-:Y:S08]  /*3180*/  F2I.S8.NTZ R12, R12 ;  /* 0x0000000c000c7305 */ /* 0x000ff00000202100 */
[----:B------:R-:W5:Y:S08]  /*3190*/  F2I.S8.NTZ R13, R13 ;  /* 0x0000000d000d7305 */ /* 0x000f700000202100 */
[----:B------:R-:W-:Y:S08]  /*31a0*/  F2I.S8.NTZ R14, R14 ;  /* 0x0000000e000e7305 */ /* 0x000ff00000202100 */
[----:B------:R-:W0:Y:S08]  /*31b0*/  F2I.S8.NTZ R21, R21 ;  /* 0x0000001500157305 */ /* 0x000e300000202100 */
[----:B------:R-:W-:Y:S08]  /*31c0*/  F2I.S8.NTZ R16, R16 ;  /* 0x0000001000107305 */ /* 0x000ff00000202100 */
[----:B------:R-:W0:Y:S08]  /*31d0*/  F2I.S8.NTZ R17, R17 ;  /* 0x0000001100117305 */ /* 0x000e300000202100 */
[----:B------:R-:W-:Y:S08]  /*31e0*/  F2I.S8.NTZ R18, R18 ;  /* 0x0000001200127305 */ /* 0x000ff00000202100 */
[----:B------:R-:W0:Y:S01]  /*31f0*/  F2I.S8.NTZ R19, R19 ;  /* 0x0000001300137305 */ /* 0x000e220000202100 */
[----:B-1----:R-:W-:-:S02]  /*3200*/  PRMT R4, R4, 0x3340, R5 ;  /* 0x0000334004047816 */ /* 0x002fc40000000005 */
[----:B--2---:R-:W-:Y:S02]  /*3210*/  PRMT R7, R6, 0x3340, R7 ;  /* 0x0000334006077816 */ /* 0x004fe40000000007 */
[----:B---3--:R-:W-:Y:S02]  /*3220*/  PRMT R10, R10, 0x3340, R11 ;  /* 0x000033400a0a7816 */ /* 0x008fe4000000000b */
[----:B----4-:R-:W-:Y:S02]  /*3230*/  PRMT R5, R8, 0x3340, R9 ;  /* 0x0000334008057816 */ /* 0x010fe40000000009 */
[----:B-----5:R-:W-:Y:S02]  /*3240*/  PRMT R6, R12, 0x3340, R13 ;  /* 0x000033400c067816 */ /* 0x020fe4000000000d */
[----:B0-----:R-:W-:Y:S02]  /*3250*/  PRMT R21, R14, 0x3340, R21 ;  /* 0x000033400e157816 */ /* 0x001fe40000000015 */
[----:B------:R-:W-:-:S02]  /*3260*/  PRMT R16, R16, 0x3340, R17 ;  /* 0x0000334010107816 */ /* 0x000fc40000000011 */
[----:B------:R-:W-:Y:S02]  /*3270*/  PRMT R11, R18, 0x3340, R19 ;  /* 0x00003340120b7816 */ /* 0x000fe40000000013 */
[----:B------:R-:W-:Y:S02]  /*3280*/  PRMT R4, R4, 0x5410, R7 ;  /* 0x0000541004047816 */ /* 0x000fe40000000007 */
[----:B------:R-:W-:Y:S02]  /*3290*/  PRMT R5, R5, 0x5410, R10 ;  /* 0x0000541005057816 */ /* 0x000fe4000000000a */
[----:B------:R-:W-:Y:S02]  /*32a0*/  PRMT R6, R6, 0x5410, R21 ;  /* 0x0000541006067816 */ /* 0x000fe40000000015 */
[----:B------:R-:W-:Y:S02]  /*32b0*/  LEA.HI.X R9, R20, UR10, RZ, 0x4, P0 ;  /* 0x0000000a14097c11 */ /* 0x000fe400080f24ff */
[----:B------:R-:W-:-:S02]  /*32c0*/  LEA R8, R15, UR9, 0x4 ;  /* 0x000000090f087c11 */ /* 0x000fc4000f8e20ff */
[----:B------:R-:W-:-:S05]  /*32d0*/  PRMT R7, R16, 0x5410, R11 ;  /* 0x0000541010077816 */ /* 0x000fca000000000b */
[----:B------:R0:W-:Y:S01]  /*32e0*/  STG.E.128 desc[UR12][R8.64], R4 ;  /* 0x0000000408007986 */ /* 0x0001e2000c101d0c */
[----:B------:R-:W-:-:S07]  /*32f0*/  IMAD.MOV.U32 R21, RZ, RZ, R22 ;  /* 0x000000ffff157224 */ /* 0x000fce00078e0016 */
.L_x_239:
[----:B------:R-:W-:Y:S05]  /*3300*/  BSYNC.RECONVERGENT B1 ;  /* 0x0000000000017941 */ /* 0x000fea0003800200 */
.L_x_238:
[----:B------:R-:W-:Y:S05]  /*3310*/  @!P1 BRA `(.L_x_237) ;  /* 0x0000000400c09947 */ /* 0x000fea0003800000 */
[----:B------:R-:W-:-:S07]  /*3320*/  IMAD.IADD R23, R21, 0x1, R0 ;  /* 0x0000000115177824 */ /* 0x000fce00078e0200 */
.L_x_240:
[----:B------:R-:W-:-:S04]  /*3330*/  IMAD.MOV.U32 R24, RZ, RZ, 0x40 ;  /* 0x00000040ff187424 */ /* 0x000fc800078e00ff */
[----:B------:R-:W-:-:S05]  /*3340*/  IMAD.WIDE.U32 R24, R21, R24, UR4 ;  /* 0x0000000415187e25 */ /* 0x000fca000f8e0018 */
[----:B01----:R-:W2:Y:S04]  /*3350*/  LDG.E.ENL2.256 R8, R4, desc[UR12][R24.64] ;  /* 0xfe00000c1804797e */ /* 0x003ea80008121908 */
[----:B------:R-:W3:Y:S01]  /*3360*/  LDG.E.ENL2.256 R16, R12, desc[UR12][R24.64+0x20] ;  /* 0xfe00010c180c797e */ /* 0x000ee20008121910 */
[----:B------:R-:W-:-:S04]  /*3370*/  IMAD.MOV.U32 R28, RZ, RZ, 0x40 ;  /* 0x00000040ff1c7424 */ /* 0x000fc800078e00ff */
[----:B------:R-:W-:-:S04]  /*3380*/  IMAD.WIDE.U32 R28, R23, R28, UR4 ;  /* 0x00000004171c7e25 */ /* 0x000fc8000f8e001c */
        /* <DEDUP_REMOVED lines=21> */
[----:B------:R-:W-:-:S07]  /*34e0*/  IMAD.U32 R5, RZ, RZ, UR10 ;  /* 0x0000000aff057e24 */ /* 0x000fce000f8e00ff */
[----:B------:R-:W-:Y:S01]  /*34f0*/  F2I.S8.NTZ R8, R8 ;  /* 0x0000000800087305 */ /* 0x000fe20000202100 */
[----:B0-----:R-:W-:-:S07]  /*3500*/  PRMT R7, R6, 0x3340, R7 ;  /* 0x0000334006077816 */ /* 0x001fce0000000007 */
[----:B------:R-:W0:Y:S01]  /*3510*/  F2I.S8.NTZ R9, R9 ;  /* 0x0000000900097305 */ /* 0x000e220000202100 */
[----:B------:R-:W-:Y:S01]  /*3520*/  PRMT R24, R4, 0x5410, R7 ;  /* 0x0000541004187816 */ /* 0x000fe20000000007 */
[----:B------:R-:W-:-:S06]  /*3530*/  IMAD.U32 R4, RZ, RZ, UR9 ;  /* 0x00000009ff047e24 */ /* 0x000fcc000f8e00ff */
[----:B------:R-:W-:Y:S01]  /*3540*/  F2I.S8.NTZ R10, R10 ;  /* 0x0000000a000a7305 */ /* 0x000fe20000202100 */
[----:B0-----:R-:W-:-:S07]  /*3550*/  PRMT R8, R8, 0x3340, R9 ;  /* 0x0000334008087816 */ /* 0x001fce0000000009 */
[----:B------:R-:W0:Y:S08]  /*3560*/  F2I.S8.NTZ R11, R11 ;  /* 0x0000000b000b7305 */ /* 0x000e300000202100 */
[----:B------:R-:W-:Y:S01]  /*3570*/  F2I.S8.NTZ R12, R12 ;  /* 0x0000000c000c7305 */ /* 0x000fe20000202100 */
[----:B0-----:R-:W-:-:S07]  /*3580*/  PRMT R11, R10, 0x3340, R11 ;  /* 0x000033400a0b7816 */ /* 0x001fce000000000b */
[----:B------:R-:W0:Y:S01]  /*3590*/  F2I.S8.NTZ R13, R13 ;  /* 0x0000000d000d7305 */ /* 0x000e220000202100 */
[----:B------:R-:W-:Y:S01]  /*35a0*/  PRMT R25, R8, 0x5410, R11 ;  /* 0x0000541008197816 */ /* 0x000fe2000000000b */
[----:B------:R-:W-:-:S06]  /*35b0*/  IMAD.WIDE.U32 R8, R21, 0x10, R4 ;  /* 0x0000001015087825 */ /* 0x000fcc00078e0004 */
        /* <DEDUP_REMOVED lines=12> */
[----:B------:R0:W-:Y:S04]  /*3680*/  STG.E.128 desc[UR12][R8.64], R24 ;  /* 0x0000001808007986 */ /* 0x0001e8000c101d0c */
[----:B------:R-:W2:Y:S04]  /*3690*/  LDG.E.ENL2.256 R16, R12, desc[UR12][R28.64+0x20] ;  /* 0xfe00010c1c0c797e */ /* 0x000ea80008121910 */
[----:B0-----:R-:W3:Y:S01]  /*36a0*/  LDG.E.ENL2.256 R8, R4, desc[UR12][R28.64] ;  /* 0xfe00000c1c04797e */ /* 0x001ee20008121908 */
[----:B------:R-:W-:-:S04]  /*36b0*/  USHF.R.S32.HI UR7, URZ, 0x1f, UR18 ;  /* 0x0000001fff077899 */ /* 0x000fc80008011412 */
[----:B------:R-:W-:Y:S01]  /*36c0*/  ULEA.HI UR7, UR7, UR18, URZ, 0x4 ;  /* 0x0000001207077291 */ /* 0x000fe2000f8f20ff */
[----:B------:R-:W-:-:S03]  /*36d0*/  IADD3 R21, PT, PT, R0, R21, R0 ;  /* 0x0000001500157210 */ /* 0x000fc60007ffe000 */
[----:B------:R-:W-:-:S06]  /*36e0*/  USHF.R.S32.HI UR7, URZ, 0x4, UR7 ;  /* 0x00000004ff077899 */ /* 0x000fcc0008011407 */
        /* <DEDUP_REMOVED lines=30> */
[----:B------:R-:W5:Y:S08]  /*38d0*/  F2I.S8.NTZ R17, R17 ;  /* 0x0000001100117305 */ /* 0x000f700000202100 */
[----:B------:R-:W-:Y:S08]  /*38e0*/  F2I.S8.NTZ R18, R18 ;  /* 0x0000001200127305 */ /* 0x000ff00000202100 */
[----:B------:R-:W5:Y:S01]  /*38f0*/  F2I.S8.NTZ R19, R19 ;  /* 0x0000001300137305 */ /* 0x000f620000202100 */
[----:B0-----:R-:W-:-:S02]  /*3900*/  PRMT R4, R4, 0x3340, R5 ;  /* 0x0000334004047816 */ /* 0x001fc40000000005 */
[----:B-1----:R-:W-:Y:S02]  /*3910*/  PRMT R7, R6, 0x3340, R7 ;  /* 0x0000334006077816 */ /* 0x002fe40000000007 */
[----:B--2---:R-:W-:Y:S01]  /*3920*/  PRMT R5, R8, 0x3340, R9 ;  /* 0x0000334008057816 */ /* 0x004fe20000000009 */
[----:B------:R-:W-:Y:S01]  /*3930*/  IMAD.U32 R8, RZ, RZ, UR9 ;  /* 0x00000009ff087e24 */ /* 0x000fe2000f8e00ff */
[----:B---3--:R-:W-:Y:S01]  /*3940*/  PRMT R10, R10, 0x3340, R11 ;  /* 0x000033400a0a7816 */ /* 0x008fe2000000000b */
[----:B------:R-:W-:Y:S01]  /*3950*/  IMAD.U32 R9, RZ, RZ, UR10 ;  /* 0x0000000aff097e24 */ /* 0x000fe2000f8e00ff */
[----:B----4-:R-:W-:Y:S02]  /*3960*/  PRMT R6, R12, 0x3340, R13 ;  /* 0x000033400c067816 */ /* 0x010fe4000000000d */
[----:B-----5:R-:W-:Y:S02]  /*3970*/  PRMT R15, R14, 0x3340, R15 ;  /* 0x000033400e0f7816 */ /* 0x020fe4000000000f */
[----:B------:R-:W-:-:S02]  /*3980*/  PRMT R16, R16, 0x3340, R17 ;  /* 0x0000334010107816 */ /* 0x000fc40000000011 */
[----:B------:R-:W-:Y:S01]  /*3990*/  PRMT R11, R18, 0x3340, R19 ;  /* 0x00003340120b7816 */ /* 0x000fe20000000013 */
[----:B------:R-:W-:Y:S01]  /*39a0*/  IMAD.WIDE.U32 R8, R23, 0x10, R8 ;  /* 0x0000001017087825 */ /* 0x000fe200078e0008 */
[----:B------:R-:W-:Y:S02]  /*39b0*/  PRMT R4, R4, 0x5410, R7 ;  /* 0x0000541004047816 */ /* 0x000fe40000000007 */
[----:B------:R-:W-:Y:S02]  /*39c0*/  PRMT R5, R5, 0x5410, R10 ;  /* 0x0000541005057816 */ /* 0x000fe4000000000a */
[----:B------:R-:W-:Y:S02]  /*39d0*/  PRMT R6, R6, 0x5410, R15 ;  /* 0x0000541006067816 */ /* 0x000fe4000000000f */
[----:B------:R-:W-:-:S05]  /*39e0*/  PRMT R7, R16, 0x5410, R11 ;  /* 0x0000541010077816 */ /* 0x000fca000000000b */
[----:B------:R1:W-:Y:S01]  /*39f0*/  STG.E.128 desc[UR12][R8.64], R4 ;  /* 0x0000000408007986 */ /* 0x0003e2000c101d0c */
[----:B------:R-:W-:Y:S01]  /*3a00*/  IMAD R23, R0, 0x2, R23 ;  /* 0x0000000200177824 */ /* 0x000fe200078e0217 */
[----:B------:R-:W-:Y:S06]  /*3a10*/  @!P0 BRA `(.L_x_240) ;  /* 0xfffffff800448947 */ /* 0x000fec000383ffff */
.L_x_237:
[----:B------:R-:W-:Y:S05]  /*3a20*/  BSYNC.RECONVERGENT B0 ;  /* 0x0000000000007941 */ /* 0x000fea0003800200 */
.L_x_236:
[----:B------:R-:W-:-:S04]  /*3a30*/  USHF.R.S32.HI UR7, URZ, 0x1f, UR18 ;  /* 0x0000001fff077899 */ /* 0x000fc80008011412 */
[----:B------:R-:W-:-:S04]  /*3a40*/  ULEA.HI UR7, UR7, UR18, URZ, 0x4 ;  /* 0x0000001207077291 */ /* 0x000fc8000f8f20ff */
[----:B------:R-:W-:-:S06]  /*3a50*/  USHF.R.S32.HI UR7, URZ, 0x4, UR7 ;  /* 0x00000004ff077899 */ /* 0x000fcc0008011407 */
[----:B01----:R-:W-:-:S04]  /*3a60*/  IMAD.U32 R4, RZ, RZ, UR7 ;  /* 0x00000007ff047e24 */ /* 0x003fc8000f8e00ff */
[----:B------:R-:W-:-:S05]  /*3a70*/  IMAD R3, R4, 0x10, R3 ;  /* 0x0000001004037824 */ /* 0x000fca00078e0203 */
        /* <DEDUP_REMOVED lines=59> */
.L_x_243:
[----:B------:R-:W-:-:S06]  /*3e30*/  IMAD.WIDE R6, R3, 0x4, R4 ;  /* 0x0000000403067825 */ /* 0x000fcc00078e0204 */
[----:B------:R-:W2:Y:S01]  /*3e40*/  LDG.E R7, desc[UR12][R6.64] ;  /* 0x0000000c06077981 */ /* 0x000ea2000c1e1900 */
[----:B0-----:R-:W-:Y:S01]  /*3e50*/  IADD3 R8, P1, PT, R3, R12, RZ ;  /* 0x0000000c03087210 */ /* 0x001fe20007f3e0ff */
[----:B------:R-:W-:-:S03]  /*3e60*/  VIADD R10, R10, 0x1 ;  /* 0x000000010a0a7836 */ /* 0x000fc60000000000 */
[----:B------:R-:W-:Y:S01]  /*3e70*/  LEA.HI.X.SX32 R9, R3, R14, 0x1, P1 ;  /* 0x0000000e03097211 */ /* 0x000fe200008f0eff */
[----:B------:R-:W-:Y:S01]  /*3e80*/  IMAD.IADD R3, R0, 0x1, R3 ;  /* 0x0000000100037824 */ /* 0x000fe200078e0203 */
[----:B------:R-:W-:Y:S01]  /*3e90*/  ISETP.NE.AND P1, PT, R10, RZ, PT ;  /* 0x000000ff0a00720c */ /* 0x000fe20003f25270 */
[----:B--2---:R-:W-:-:S06]  /*3ea0*/  FMUL.FTZ R11, R7, R2 ;  /* 0x00000002070b7220 */ /* 0x004fcc0000410000 */
[----:B------:R-:W0:Y:S02]  /*3eb0*/  F2I.S8.NTZ R11, R11 ;  /* 0x0000000b000b7305 */ /* 0x000e240000202100 */
[----:B0-----:R0:W-:Y:S04]  /*3ec0*/  STG.E.U8 desc[UR12][R8.64], R11 ;  /* 0x0000000b08007986 */ /* 0x0011e8000c10110c */
[----:B------:R-:W-:Y:S05]  /*3ed0*/  @P1 BRA `(.L_x_243) ;  /* 0xfffffffc00d41947 */ /* 0x000fea000383ffff */
.L_x_242:
[----:B------:R-:W-:Y:S05]  /*3ee0*/  BSYNC.RECONVERGENT B0 ;  /* 0x0000000000007941 */ /* 0x000fea0003800200 */
.L_x_241:
[----:B------:R-:W-:Y:S05]  /*3ef0*/  @!P0 EXIT ;  /* 0x000000000000894d */ /* 0x000fea0003800000 */
[----:B------:R-:W-:-:S07]  /*3f00*/  IMAD.SHL.U32 R4, R0, 0x4, RZ ;  /* 0x0000000400047824 */ /* 0x000fce00078e00ff */
.L_x_244:
[----:B--2---:R-:W-:-:S04]  /*3f10*/  IMAD.MOV.U32 R6, RZ, RZ, 0x4 ;  /* 0x00000004ff067424 */ /* 0x004fc800078e00ff */
[----:B------:R-:W-:-:S05]  /*3f20*/  IMAD.WIDE R6, R3, R6, UR4 ;  /* 0x0000000403067e25 */ /* 0x000fca000f8e0206 */
[----:B------:R-:W2:Y:S01]  /*3f30*/  LDG.E R5, desc[UR12][R6.64] ;  /* 0x0000000c06057981 */ /* 0x000ea2000c1e1900 */
[C---:B0-----:R-:W-:Y:S02]  /*3f40*/  IADD3 R8, P0, PT, R3.reuse, UR9, RZ ;  /* 0x0000000903087c10 */ /* 0x041fe4000ff1e0ff */
[----:B------:R-:W-:Y:S02]  /*3f50*/  IADD3 R10, P1, PT, R4, R6, RZ ;  /* 0x00000006040a7210 */ /* 0x000fe40007f3e0ff */
[----:B------:R-:W-:-:S03]  /*3f60*/  LEA.HI.X.SX32 R9, R3, UR10, 0x1, P0 ;  /* 0x0000000a03097c11 */ /* 0x000fc600080f0eff */
[----:B------:R-:W-:Y:S02]  /*3f70*/  IMAD.X R11, RZ, RZ, R7, P1 ;  /* 0x000000ffff0b7224 */ /* 0x000fe400008e0607 */
[----:B--2---:R-:W-:-:S06]  /*3f80*/  FMUL.FTZ R5, R5, R2 ;  /* 0x0000000205057220 */ /* 0x004fcc0000410000 */
[----:B------:R-:W0:Y:S02]  /*3f90*/  F2I.S8.NTZ R5, R5 ;  /* 0x0000000500057305 */ /* 0x000e240000202100 */
[----:B0-----:R0:W-:Y:S04]  /*3fa0*/  STG.E.U8 desc[UR12][R8.64], R5 ;  /* 0x0000000508007986 */ /* 0x0011e8000c10110c */
[----:B------:R-:W2:Y:S01]  /*3fb0*/  LDG.E R13, desc[UR12][R10.64] ;  /* 0x0000000c0a0d7981 */ /* 0x000ea2000c1e1900 */
[----:B------:R-:W-:Y:S02]  /*3fc0*/  IADD3 R6, P0, PT, R0, R8, RZ ;  /* 0x0000000800067210 */ /* 0x000fe40007f1e0ff */
[----:B------:R-:W-:-:S03]  /*3fd0*/  IADD3 R12, P1, PT, R4, R10, RZ ;  /* 0x0000000a040c7210 */ /* 0x000fc60007f3e0ff */
[----:B------:R-:W-:Y:S02]  /*3fe0*/  IMAD.X R7, RZ, RZ, R9, P0 ;  /* 0x000000ffff077224 */ /* 0x000fe400000e0609 */
[----:B--2---:R-:W-:Y:S01]  /*3ff0*/  FMUL.FTZ R14, R13, R2 ;  /* 0x000000020d0e7220 */ /* 0x004fe20000410000 */
[----:B------:R-:W-:-:S03]  /*4000*/  IMAD.X R13, RZ, RZ, R11, P1 ;  /* 0x000000ffff0d7224 */ /* 0x000fc600008e060b */
[----:B------:R-:W1:Y:S02]  /*4010*/  F2I.S8.NTZ R15, R14 ;  /* 0x0000000e000f7305 */ /* 0x000e640000202100 */
[----:B-1----:R1:W-:Y:S04]  /*4020*/  STG.E.U8 desc[UR12][R6.64], R15 ;  /* 0x0000000f06007986 */ /* 0x0023e8000c10110c */
[----:B------:R-:W2:Y:S01]  /*4030*/  LDG.E R17, desc[UR12][R12.64] ;  /* 0x0000000c0c117981 */ /* 0x000ea2000c1e1900 */
[----:B0-----:R-:W-:Y:S02]  /*4040*/  IADD3 R8, P0, PT, R0, R6, RZ ;  /* 0x0000000600087210 */ /* 0x001fe40007f1e0ff */
[----:B------:R-:W-:-:S03]  /*4050*/  IADD3 R10, P1, PT, R4, R12, RZ ;  /* 0x0000000c040a7210 */ /* 0x000fc60007f3e0ff */
[----:B------:R-:W-:Y:S02]  /*4060*/  IMAD.X R9, RZ, RZ, R7, P0 ;  /* 0x000000ffff097224 */ /* 0x000fe400000e0607 */
[----:B------:R-:W-:Y:S02]  /*4070*/  IMAD.X R11, RZ, RZ, R13, P1 ;  /* 0x000000ffff0b7224 */ /* 0x000fe400008e060d */
[----:B--2---:R-:W-:-:S06]  /*4080*/  FMUL.FTZ R17, R17, R2 ;  /* 0x0000000211117220 */ /* 0x004fcc0000410000 */
[----:B------:R-:W0:Y:S02]  /*4090*/  F2I.S8.NTZ R17, R17 ;  /* 0x0000001100117305 */ /* 0x000e240000202100 */
[----:B0-----:R2:W-:Y:S04]  /*40a0*/  STG.E.U8 desc[UR12][R8.64], R17 ;  /* 0x0000001108007986 */ /* 0x0015e8000c10110c */
[----:B------:R-:W3:Y:S01]  /*40b0*/  LDG.E R11, desc[UR12][R10.64] ;  /* 0x0000000c0a0b7981 */ /* 0x000ee2000c1e1900 */
[----:B-1----:R-:W-:Y:S01]  /*40c0*/  IADD3 R6, P0, PT, R0, R8, RZ ;  /* 0x0000000800067210 */ /* 0x002fe20007f1e0ff */
[----:B------:R-:W-:-:S04]  /*40d0*/  IMAD.IADD R3, R4, 0x1, R3 ;  /* 0x0000000104037824 */ /* 0x000fc800078e0203 */
[----:B------:R-:W-:Y:S01]  /*40e0*/  IMAD.X R7, RZ, RZ, R9, P0 ;  /* 0x000000ffff077224 */ /* 0x000fe200000e0609 */
[----:B------:R-:W-:Y:S01]  /*40f0*/  ISETP.GE.AND P0, PT, R3, UR18, PT ;  /* 0x0000001203007c0c */ /* 0x000fe2000bf06270 */
[----:B---3--:R-:W-:-:S06]  /*4100*/  FMUL.FTZ R5, R11, R2 ;  /* 0x000000020b057220 */ /* 0x008fcc0000410000 */
[----:B------:R-:W0:Y:S02]  /*4110*/  F2I.S8.NTZ R5, R5 ;  /* 0x0000000500057305 */ /* 0x000e240000202100 */
[----:B0-----:R2:W-:Y:S04]  /*4120*/  STG.E.U8 desc[UR12][R6.64], R5 ;  /* 0x0000000506007986 */ /* 0x0015e8000c10110c */
[----:B------:R-:W-:Y:S05]  /*4130*/  @!P0 BRA `(.L_x_244) ;  /* 0xfffffffc00748947 */ /* 0x000fea000383ffff */
[----:B------:R-:W-:Y:S05]  /*4140*/  EXIT ;  /* 0x000000000000794d */ /* 0x000fea0003800000 */
.L_x_245:
        /* <DEDUP_REMOVED lines=11> */
.L_x_354:


//--------------------- .text._ZN4vllm35static_scaled_int8_azp_quant_kernelIN3c108BFloat16EfiEEvPKT_PaPKT0_PKT1_i --------------------------
	.section	.text._ZN4vllm35static_scaled_int8_azp_quant_kernelIN3c108BFloat16EfiEEvPKT_PaPKT0_PKT1_i,"ax",@progbits
	.align	128
        .global         _ZN4vllm35static_scaled_int8_azp_quant_kernelIN3c108BFloat16EfiEEvPKT_PaPKT0_PKT1_i
        .type           _ZN4vllm35static_scaled_int8_azp_quant_kernelIN3c108BFloat16EfiEEvPKT_PaPKT0_PKT1_i,@function
        .size           _ZN4vllm35static_scaled_int8_azp_quant_kernelIN3c108BFloat16EfiEEvPKT_PaPKT0_PKT1_i,(.L_x_355 - _ZN4vllm35static_scaled_int8_azp_quant_kernelIN3c108BFloat16EfiEEvPKT_PaPKT0_PKT1_i)
        .other          _ZN4vllm35static_scaled_int8_azp_quant_kernelIN3c108BFloat16EfiEEvPKT_PaPKT0_PKT1_i,@"STO_CUDA_ENTRY STV_DEFAULT"
_ZN4vllm35static_scaled_int8_azp_quant_kernelIN3c108BFloat16EfiEEvPKT_PaPKT0_PKT1_i:
.text._ZN4vllm35static_scaled_int8_azp_quant_kernelIN3c108BFloat16EfiEEvPKT_PaPKT0_PKT1_i:
[----:B------:R-:W-:Y:S08]  /*0000*/  LDC R1, c[0x0][0x37c] ;  /* 0x0000df00ff017b82 */ /* 0x000ff00000000800 */
[----:B------:R-:W0:Y:S01]  /*0010*/  LDC.64 R6, c[0x0][0x390] ;  /* 0x0000e400ff067b82 */ /* 0x000e220000000a00 */
[----:B------:R-:W0:Y:S01]  /*0020*/  LDCU.64 UR18, c[0x0][0x358] ;  /* 0x00006b00ff1277ac */ /* 0x000e220008000a00 */
[----:B------:R-:W1:Y:S06]  /*0030*/  LDCU UR22, c[0x0][0x3a0] ;  /* 0x00007400ff1677ac */ /* 0x000e6c0008000800 */
[----:B------:R-:W2:Y:S01]  /*0040*/  LDC.64 R4, c[0x0][0x398] ;  /* 0x0000e600ff047b82 */ /* 0x000ea20000000a00 */
[----:B------:R-:W3:Y:S01]  /*0050*/  LDCU.128 UR12, c[0x0][0x380] ;  /* 0x00007000ff0c77ac */ /* 0x000ee20008000c00 */
[----:B0-----:R0:W4:Y:S04]  /*0060*/  LDG.E R2, desc[UR18][R6.64] ;  /* 0x0000001206027981 */ /* 0x001128000c1e1900 */
[----:B--2---:R2:W5:Y:S02]  /*0070*/  LDG.E R5, desc[UR18][R4.64] ;  /* 0x0000001204057981 */ /* 0x004564000c1e1900 */
[----:B------:R-:W3:Y:S01]  /*0080*/  S2UR UR17, SR_CTAID.X ;  /* 0x00000000001179c3 */ /* 0x000ee20000002500 */
[----:B-1----:R-:W-:Y:S01]  /*0090*/  USHF.R.S32.HI UR4, URZ, 0x1f, UR22 ;  /* 0x0000001fff047899 */ /* 0x002fe20008011416 */
[----:B------:R-:W1:Y:S01]  /*00a0*/  S2R R0, SR_TID.X ;  /* 0x0000000000007919 */ /* 0x000e620000002100 */
[----:B------:R-:W-:-:S05]  /*00b0*/  ULOP3.LUT UP0, URZ, UR22, 0xf, URZ, 0xc0, !UPT ;  /* 0x0000000f16ff7892 */ /* 0x000fca000f80c0ff */
[----:B------:R-:W1:Y:S01]  /*00c0*/  LDC R3, c[0x0][0x360] ;  /* 0x0000d800ff037b82 */ /* 0x000e620000000800 */
[----:B---3--:R-:W-:Y:S02]  /*00d0*/  UIMAD.WIDE.U32 UR20, UR17, UR22, URZ ;  /* 0x00000016111472a5 */ /* 0x008fe4000f8e00ff */
[----:B------:R-:W-:Y:S02]  /*00e0*/  UIMAD UR4, UR4, UR17, URZ ;  /* 0x00000011040472a4 */ /* 0x000fe4000f8e02ff */
[----:B------:R-:W-:Y:S02]  /*00f0*/  USHF.L.U32 UR7, UR20, 0x1, URZ ;  /* 0x0000000114077899 */ /* 0x000fe400080006ff */
[----:B------:R-:W-:Y:S02]  /*0100*/  UIADD3 UR8, UP1, UPT, UR20, UR14, URZ ;  /* 0x0000000e14087290 */ /* 0x000fe4000ff3e0ff */
[----:B------:R-:W-:Y:S02]  /*0110*/  UIADD3 UR9, UPT, UPT, UR21, UR4, URZ ;  /* 0x0000000415097290 */ /* 0x000fe4000fffe0ff */
[----:B------:R-:W-:-:S02]  /*0120*/  UIADD3 UR4, UP2, UPT, UR7, UR12, URZ ;  /* 0x0000000c07047290 */ /* 0x000fc4000ff5e0ff */
[----:B------:R-:W-:Y:S01]  /*0130*/  UIADD3.X UR10, UPT, UPT, UR9, UR15, URZ, UP1, !UPT ;  /* 0x0000000f090a7290 */ /* 0x000fe20008ffe4ff */
[----:B0-----:R-:W-:Y:S01]  /*0140*/  IMAD.U32 R6, RZ, RZ, UR8 ;  /* 0x00000008ff067e24 */ /* 0x001fe2000f8e00ff */
[----:B------:R-:W-:Y:S02]  /*0150*/  ULOP3.LUT UP1, URZ, UR4, 0x1f, URZ, 0xc0, !UPT ;  /* 0x0000001f04ff7892 */ /* 0x000fe4000f82c0ff */
[----:B------:R-:W-:Y:S02]  /*0160*/  USHF.L.U64.HI UR11, UR20, 0x1, UR9 ;  /* 0x00000001140b7899 */ /* 0x000fe40008010209 */
[----:B------:R-:W-:Y:S01]  /*0170*/  UPLOP3.LUT UP0, UPT, UP0, UP1, UPT, 0xf8, 0x8f ;  /* 0x00000000008f789c */ /* 0x000fe20000703f70 */
[----:B------:R-:W-:Y:S01]  /*0180*/  IMAD.U32 R7, RZ, RZ, UR10 ;  /* 0x0000000aff077e24 */ /* 0x000fe2000f8e00ff */
[----:B------:R-:W-:Y:S01]  /*0190*/  UIADD3.X UR5, UPT, UPT, UR11, UR13, URZ, UP2, !UPT ;  /* 0x0000000d0b057290 */ /* 0x000fe200097fe4ff */
[----:B----4-:R-:W0:Y:S06]  /*01a0*/  MUFU.RCP R2, R2 ;  /* 0x0000000200027308 */ /* 0x010e2c0000001000 */
[----:B-12---:R-:W-:Y:S05]  /*01b0*/  BRA.U UP0, `(.L_x_246) ;  /* 0x00000019009c7547 */ /* 0x006fea000b800000 */
[----:B------:R-:W-:-:S06]  /*01c0*/  USHF.R.S32.HI UR6, URZ, 0x4, UR22 ;  /* 0x00000004ff067899 */ /* 0x000fcc0008011416 */
[----:B------:R-:W-:-:S13]  /*01d0*/  ISETP.GE.AND P0, PT, R0, UR6, PT ;  /* 0x0000000600007c0c */ /* 0x000fda000bf06270 */
[----:B------:R-:W-:Y:S05]  /*01e0*/  @P0 EXIT ;  /* 0x000000000000094d */ /* 0x000fea0003800000 */
[----:B------:R-:W1:Y:S01]  /*01f0*/  I2F.U32.RP R12, R3 ;  /* 0x00000003000c7306 */ /* 0x000e620000209000 */
[----:B------:R-:W-:Y:S01]  /*0200*/  IMAD.IADD R4, R0, 0x1, R3 ;  /* 0x0000000100047824 */ /* 0x000fe200078e0203 */
[----:B------:R-:W-:Y:S01]  /*0210*/  ISETP.NE.U32.AND P2, PT, R3, RZ, PT ;  /* 0x000000ff0300720c */ /* 0x000fe20003f45070 */
[----:B------:R-:W-:Y:S03]  /*0220*/  BSSY.RECONVERGENT B0, `(.L_x_247) ;  /* 0x000009a000007945 */ /* 0x000fe60003800200 */
[C---:B------:R-:W-:Y:S02]  /*0230*/  ISETP.GE.U32.AND P0, PT, R4.reuse, UR6, PT ;  /* 0x0000000604007c0c */ /* 0x040fe4000bf06070 */
[----:B------:R-:W-:Y:S02]  /*0240*/  VIMNMX.U32 R11, PT, PT, R4, UR6, !PT ;  /* 0x00000006040b7c48 */ /* 0x000fe4000ffe0000 */
[----:B------:R-:W-:Y:S01]  /*0250*/  SEL R10, RZ, 0x1, P0 ;  /* 0x00000001ff0a7807 */ /* 0x000fe20000000000 */
[----:B-1----:R-:W1:Y:S02]  /*0260*/  MUFU.RCP R12, R12 ;  /* 0x0000000c000c7308 */ /* 0x002e640000001000 */
[----:B-1----:R-:W-:-:S06]  /*0270*/  VIADD R9, R12, 0xffffffe ;  /* 0x0ffffffe0c097836 */ /* 0x002fcc0000000000 */
[----:B------:R-:W1:Y:S02]  /*0280*/  F2I.FTZ.U32.TRUNC.NTZ R9, R9 ;  /* 0x0000000900097305 */ /* 0x000e64000021f000 */
[----:B-1----:R-:W-:-:S04]  /*0290*/  IMAD.MOV R8, RZ, RZ, -R9 ;  /* 0x000000ffff087224 */ /* 0x002fc800078e0a09 */
[----:B------:R-:W-:Y:S02]  /*02a0*/  IMAD R13, R8, R3, RZ ;  /* 0x00000003080d7224 */ /* 0x000fe400078e02ff */
[----:B------:R-:W-:-:S04]  /*02b0*/  IMAD.MOV.U32 R8, RZ, RZ, RZ ;  /* 0x000000ffff087224 */ /* 0x000fc800078e00ff */
        /* <DEDUP_REMOVED lines=16> */
[----:B------:R-:W-:-:S04]  /*03c0*/  IMAD.MOV.U32 R9, RZ, RZ, 0x20 ;  /* 0x00000020ff097424 */ /* 0x000fc800078e00ff */
[----:B------:R-:W-:-:S06]  /*03d0*/  IMAD.WIDE.U32 R8, R0, R9, UR4 ;  /* 0x0000000400087e25 */ /* 0x000fcc000f8e0009 */
[----:B------:R-:W2:Y:S02]  /*03e0*/  LDG.E.ENL2.256 R12, R8, desc[UR18][R8.64] ;  /* 0xfe0000120808797e */ /* 0x000ea4000812190c */
[C---:B--2---:R-:W-:Y:S01]  /*03f0*/  IMAD.U32 R21, R14.reuse, 0x10000, RZ ;  /* 0x000100000e157824 */ /* 0x044fe200078e00ff */
[----:B------:R-:W-:Y:S01]  /*0400*/  PRMT R14, R14, 0x7632, R14 ;  /* 0x000076320e0e7816 */ /* 0x000fe2000000000e */
[C---:B------:R-:W-:Y:S01]  /*0410*/  IMAD.U32 R19, R13.reuse, 0x10000, RZ ;  /* 0x000100000d137824 */ /* 0x040fe200078e00ff */
[----:B------:R-:W-:Y:S01]  /*0420*/  PRMT R13, R13, 0x7632, R13 ;  /* 0x000076320d0d7816 */ /* 0x000fe2000000000d */
[C---:B------:R-:W-:Y:S01]  /*0430*/  IMAD.U32 R17, R15.reuse, 0x10000, RZ ;  /* 0x000100000f117824 */ /* 0x040fe200078e00ff */
[----:B------:R-:W-:Y:S01]  /*0440*/  PRMT R15, R15, 0x7632, R15 ;  /* 0x000076320f0f7816 */ /* 0x000fe2000000000f */
[C---:B0-----:R-:W-:Y:S01]  /*0450*/  FMUL.FTZ R24, R2.reuse, R21 ;  /* 0x0000001502187220 */ /* 0x041fe20000410000 */
[----:B------:R-:W-:Y:S01]  /*0460*/  FMUL.FTZ R28, R2, R19 ;  /* 0x00000013021c7220 */ /* 0x000fe20000410000 */
[----:B------:R-:W-:-:S02]  /*0470*/  IMAD.U32 R21, R12, 0x10000, RZ ;  /* 0x000100000c157824 */ /* 0x000fc400078e00ff */
[----:B------:R-:W-:Y:S01]  /*0480*/  FMUL.FTZ R17, R2, R17 ;  /* 0x0000001102117220 */ /* 0x000fe20000410000 */
[----:B------:R-:W-:Y:S01]  /*0490*/  IMAD.U32 R19, R11, 0x10000, RZ ;  /* 0x000100000b137824 */ /* 0x000fe200078e00ff */
[----:B------:R-:W-:Y:S01]  /*04a0*/  PRMT R12, R12, 0x7632, R12 ;  /* 0x000076320c0c7816 */ /* 0x000fe2000000000c */
[----:B------:R-:W-:Y:S02]  /*04b0*/  IMAD.U32 R15, R15, 0x10000, RZ ;  /* 0x000100000f0f7824 */ /* 0x000fe400078e00ff */
[C---:B------:R-:W-:Y:S01]  /*04c0*/  FMUL.FTZ R26, R2.reuse, R21 ;  /* 0x00000015021a7220 */ /* 0x040fe20000410000 */
[----:B------:R-:W-:Y:S01]  /*04d0*/  FMUL.FTZ R18, R2, R19 ;  /* 0x0000001302127220 */ /* 0x000fe20000410000 */
[----:B------:R-:W-:Y:S02]  /*04e0*/  IMAD.U32 R21, R10, 0x10000, RZ ;  /* 0x000100000a157824 */ /* 0x000fe400078e00ff */
[C---:B------:R-:W-:Y:S01]  /*04f0*/  FMUL.FTZ R15, R2.reuse, R15 ;  /* 0x0000000f020f7220 */ /* 0x040fe20000410000 */
[----:B------:R-:W-:Y:S01]  /*0500*/  IMAD.U32 R19, R9, 0x10000, RZ ;  /* 0x0001000009137824 */ /* 0x000fe200078e00ff */
[----:B------:R-:W0:Y:S01]  /*0510*/  F2I.NTZ R17, R17 ;  /* 0x0000001100117305 */ /* 0x000e220000203100 */
[----:B------:R-:W-:Y:S01]  /*0520*/  FMUL.FTZ R16, R2, R21 ;  /* 0x0000001502107220 */ /* 0x000fe20000410000 */
[----:B------:R-:W-:-:S02]  /*0530*/  IMAD.U32 R21, R14, 0x10000, RZ ;  /* 0x000100000e157824 */ /* 0x000fc400078e00ff */
[----:B------:R-:W-:Y:S01]  /*0540*/  FMUL.FTZ R20, R2, R19 ;  /* 0x0000001302147220 */ /* 0x000fe20000410000 */
[----:B------:R-:W-:Y:S01]  /*0550*/  SHF.L.U32 R19, R8, 0x10, RZ ;  /* 0x0000001008137819 */ /* 0x000fe200000006ff */
[----:B------:R-:W-:Y:S02]  /*0560*/  IMAD.U32 R13, R13, 0x10000, RZ ;  /* 0x000100000d0d7824 */ /* 0x000fe400078e00ff */
[C---:B------:R-:W-:Y:S01]  /*0570*/  FMUL.FTZ R14, R2.reuse, R21 ;  /* 0x00000015020e7220 */ /* 0x040fe20000410000 */
[----:B------:R-:W-:Y:S01]  /*0580*/  PRMT R11, R11, 0x7632, R11 ;  /* 0x000076320b0b7816 */ /* 0x000fe2000000000b */
[----:B------:R-:W1:Y:S01]  /*0590*/  F2I.NTZ R15, R15 ;  /* 0x0000000f000f7305 */ /* 0x000e620000203100 */
[C---:B------:R-:W-:Y:S01]  /*05a0*/  FMUL.FTZ R19, R2.reuse, R19 ;  /* 0x0000001302137220 */ /* 0x040fe20000410000 */
[----:B------:R-:W-:Y:S01]  /*05b0*/  FMUL.FTZ R21, R2, R13 ;  /* 0x0000000d02157220 */ /* 0x000fe20000410000 */
[----:B------:R-:W-:Y:S01]  /*05c0*/  IMAD.U32 R13, R12, 0x10000, RZ ;  /* 0x000100000c0d7824 */ /* 0x000fe200078e00ff */
[----:B------:R-:W-:-:S02]  /*05d0*/  PRMT R8, R10, 0x7632, R8 ;  /* 0x000076320a087816 */ /* 0x000fc40000000008 */
[----:B------:R-:W-:Y:S01]  /*05e0*/  PRMT R10, R9, 0x7632, R10 ;  /* 0x00007632090a7816 */ /* 0x000fe2000000000a */
[C---:B0----5:R-:W-:Y:S01]  /*05f0*/  IMAD.IADD R23, R5.reuse, 0x1, R17 ;  /* 0x0000000105177824 */ /* 0x061fe200078e0211 */
[----:B------:R-:W-:Y:S04]  /*0600*/  F2I.NTZ R24, R24 ;  /* 0x0000001800187305 */ /* 0x000fe80000203100 */
[----:B------:R-:W-:Y:S01]  /*0610*/  I2I.S8.S32.SAT R23, R23 ;  /* 0x0000001700177238 */ /* 0x000fe20000001000 */
[----:B-1----:R-:W-:-:S03]  /*0620*/  IMAD.IADD R15, R5, 0x1, R15 ;  /* 0x00000001050f7824 */ /* 0x002fc600078e020f */
[----:B------:R0:W1:Y:S02]  /*0630*/  F2I.NTZ R22, R19 ;  /* 0x0000001300167305 */ /* 0x0000640000203100 */
[----:B------:R-:W-:-:S06]  /*0640*/  I2I.S8.S32.SAT R15, R15 ;  /* 0x0000000f000f7238 */ /* 0x000fcc0000001000 */
[----:B------:R-:W2:Y:S01]  /*0650*/  F2I.NTZ R26, R26 ;  /* 0x0000001a001a7305 */ /* 0x000ea20000203100 */
[----:B0-----:R-:W-:Y:S01]  /*0660*/  FMUL.FTZ R19, R2, R13 ;  /* 0x0000000d02137220 */ /* 0x001fe20000410000 */
[----:B------:R-:W-:Y:S01]  /*0670*/  IMAD.U32 R13, R11, 0x10000, RZ ;  /* 0x000100000b0d7824 */ /* 0x000fe200078e00ff */
[----:B------:R-:W-:-:S03]  /*0680*/  PRMT R11, R8, 0x7632, R11 ;  /* 0x00007632080b7816 */ /* 0x000fc6000000000b */
[----:B------:R-:W-:Y:S01]  /*0690*/  FMUL.FTZ R17, R2, R13 ;  /* 0x0000000d02117220 */ /* 0x000fe20000410000 */
[----:B------:R-:W-:Y:S01]  /*06a0*/  IMAD.U32 R13, R8, 0x10000, RZ ;  /* 0x00010000080d7824 */ /* 0x000fe200078e00ff */
[----:B------:R0:W3:Y:S01]  /*06b0*/  F2I.NTZ R12, R21 ;  /* 0x00000015000c7305 */ /* 0x0000e20000203100 */
[----:B-1----:R-:W-:-:S05]  /*06c0*/  IMAD.IADD R22, R5, 0x1, R22 ;  /* 0x0000000105167824 */ /* 0x002fca00078e0216 */
[----:B------:R-:W-:Y:S01]  /*06d0*/  I2I.S8.S32.SAT R22, R22 ;  /* 0x0000001600167238 */ /* 0x000fe20000001000 */
[----:B--2---:R-:W-:Y:S01]  /*06e0*/  IMAD.IADD R26, R5, 0x1, R26 ;  /* 0x00000001051a7824 */ /* 0x004fe200078e021a */
[----:B------:R1:W2:Y:S01]  /*06f0*/  F2I.NTZ R9, R19 ;  /* 0x0000001300097305 */ /* 0x0002a20000203100 */
[----:B0-----:R-:W-:Y:S01]  /*0700*/  PRMT R21, R15, 0x8880, RZ ;  /* 0x000088800f157816 */ /* 0x001fe200000000ff */
[----:B------:R-:W-:Y:S02]  /*0710*/  IMAD.U32 R15, R10, 0x10000, RZ ;  /* 0x000100000a0f7824 */ /* 0x000fe400078e00ff */
[C---:B------:R-:W-:Y:S01]  /*0720*/  FMUL.FTZ R10, R2.reuse, R13 ;  /* 0x0000000d020a7220 */ /* 0x040fe20000410000 */
[----:B------:R-:W-:Y:S02]  /*0730*/  SHF.L.U32 R13, R11, 0x10, RZ ;  /* 0x000000100b0d7819 */ /* 0x000fe400000006ff */
[----:B------:R-:W-:Y:S01]  /*0740*/  I2I.S8.S32.SAT R26, R26 ;  /* 0x0000001a001a7238 */ /* 0x000fe20000001000 */
[----:B---3--:R-:W-:Y:S01]  /*0750*/  IMAD.IADD R12, R5, 0x1, R12 ;  /* 0x00000001050c7824 */ /* 0x008fe200078e020c */
[----:B------:R0:W3:Y:S01]  /*0760*/  F2I.NTZ R8, R17 ;  /* 0x0000001100087305 */ /* 0x0000e20000203100 */
[----:B-1----:R-:W-:Y:S01]  /*0770*/  PRMT R19, R23, 0x8880, RZ ;  /* 0x0000888017137816 */ /* 0x002fe200000000ff */
[----:B------:R-:W-:Y:S01]  /*0780*/  FMUL.FTZ R15, R2, R15 ;  /* 0x0000000f020f7220 */ /* 0x000fe20000410000 */
[----:B------:R-:W-:Y:S01]  /*0790*/  PRMT R26, R26, 0x8880, RZ ;  /* 0x000088801a1a7816 */ /* 0x000fe200000000ff */
[----:B------:R-:W-:Y:S01]  /*07a0*/  FMUL.FTZ R13, R2, R13 ;  /* 0x0000000d020d7220 */ /* 0x000fe20000410000 */
[----:B------:R-:W-:Y:S01]  /*07b0*/  PRMT R11, R19, 0x3340, R21 ;  /* 0x00003340130b7816 */ /* 0x000fe20000000015 */
[----:B--2---:R-:W-:-:S02]  /*07c0*/  IMAD.IADD R9, R5, 0x1, R9 ;  /* 0x0000000105097824 */ /* 0x004fc400078e0209 */
[----:B------:R-:W1:Y:S01]  /*07d0*/  F2I.NTZ R28, R28 ;  /* 0x0000001c001c7305 */ /* 0x000e620000203100 */
[----:B0-----:R-:W-:Y:S01]  /*07e0*/  IMAD.IADD R17, R5, 0x1, R24 ;  /* 0x0000000105117824 */ /* 0x001fe200078e0218 */
[----:B------:R-:W-:-:S04]  /*07f0*/  PRMT R22, R22, 0x8880, RZ ;  /* 0x0000888016167816 */ /* 0x000fc800000000ff */
[----:B------:R-:W-:Y:S01]  /*0800*/  I2I.S8.S32.SAT R17, R17 ;  /* 0x0000001100117238 */ /* 0x000fe20000001000 */
[----:B---3--:R-:W-:Y:S01]  /*0810*/  IMAD.IADD R8, R5, 0x1, R8 ;  /* 0x0000000105087824 */ /* 0x008fe200078e0208 */
[----:B------:R-:W0:Y:S02]  /*0820*/  F2I.NTZ R14, R14 ;  /* 0x0000000e000e7305 */ /* 0x000e240000203100 */
[----:B------:R-:W-:Y:S02]  /*0830*/  PRMT R21, R17, 0x8880, RZ ;  /* 0x0000888011157816 */ /* 0x000fe400000000ff */
[----:B------:R-:W-:Y:S02]  /*0840*/  I2I.S8.S32.SAT R17, R12 ;  /* 0x0000000c00117238 */ /* 0x000fe40000001000 */
[----:B------:R-:W-:Y:S01]  /*0850*/  I2I.S8.S32.SAT R12, R9 ;  /* 0x00000009000c7238 */ /* 0x000fe20000001000 */
[C---:B-1----:R-:W-:Y:S01]  /*0860*/  IMAD.IADD R28, R5.reuse, 0x1, R28 ;  /* 0x00000001051c7824 */ /* 0x042fe200078e021c */
[----:B------:R-:W1:Y:S04]  /*0870*/  F2I.NTZ R18, R18 ;  /* 0x0000001200127305 */ /* 0x000e680000203100 */
[----:B------:R-:W-:Y:S01]  /*0880*/  I2I.S8.S32.SAT R28, R28 ;  /* 0x0000001c001c7238 */ /* 0x000fe20000001000 */
[----:B0-----:R-:W-:-:S03]  /*0890*/  IMAD.IADD R14, R5, 0x1, R14 ;  /* 0x00000001050e7824 */ /* 0x001fc600078e020e */
[----:B------:R0:W2:Y:S01]  /*08a0*/  F2I.NTZ R24, R15 ;  /* 0x0000000f00187305 */ /* 0x0000a20000203100 */
[----:B------:R-:W-:Y:S02]  /*08b0*/  PRMT R28, R28, 0x8880, RZ ;  /* 0x000088801c1c7816 */ /* 0x000fe400000000ff */
[----:B------:R-:W-:Y:S01]  /*08c0*/  I2I.S8.S32.SAT R19, R14 ;  /* 0x0000000e00137238 */ /* 0x000fe20000001000 */
[----:B------:R-:W-:Y:S02]  /*08d0*/  IMAD.MOV.U32 R14, RZ, RZ, R21 ;  /* 0x000000ffff0e7224 */ /* 0x000fe400078e0015 */
[----:B-1----:R-:W-:Y:S02]  /*08e0*/  IMAD.IADD R18, R5, 0x1, R18 ;  /* 0x0000000105127824 */ /* 0x002fe400078e0212 */
[----:B------:R-:W1:Y:S01]  /*08f0*/  F2I.NTZ R16, R16 ;  /* 0x0000001000107305 */ /* 0x000e620000203100 */
[----:B0-----:R-:W-:Y:S01]  /*0900*/  PRMT R15, R12, 0x8880, RZ ;  /* 0x000088800c0f7816 */ /* 0x001fe200000000ff */
[----:B------:R-:W-:Y:S01]  /*0910*/  IMAD.MOV.U32 R12, RZ, RZ, R26 ;  /* 0x000000ffff0c7224 */ /* 0x000fe200078e001a */
[----:B------:R-:W-:Y:S01]  /*0920*/  PRMT R19, R19, 0x8880, RZ ;  /* 0x0000888013137816 */ /* 0x000fe200000000ff */
[----:B------:R-:W-:Y:S01]  /*0930*/  IMAD.MOV.U32 R9, RZ, RZ, R28 ;  /* 0x000000ffff097224 */ /* 0x000fe200078e001c */
[----:B------:R-:W-:Y:S01]  /*0940*/  I2I.S8.S32.SAT R18, R18 ;  /* 0x0000001200127238 */ /* 0x000fe20000001000 */
[----:B--2---:R-:W-:-:S02]  /*0950*/  IMAD.IADD R24, R5, 0x1, R24 ;  /* 0x0000000105187824 */ /* 0x004fc400078e0218 */
[----:B------:R-:W0:Y:S01]  /*0960*/  F2I.NTZ R10, R10 ;  /* 0x0000000a000a7305 */ /* 0x000e220000203100 */
[----:B------:R-:W-:Y:S02]  /*0970*/  PRMT R28, R17, 0x8880, RZ ;  /* 0x00008880111c7816 */ /* 0x000fe400000000ff */
[----:B------:R-:W-:Y:S02]  /*0980*/  PRMT R18, R18, 0x8880, RZ ;  /* 0x0000888012127816 */ /* 0x000fe400000000ff */
[----:B------:R-:W-:Y:S01]  /*0990*/  MOV R17, R19 ;  /* 0x0000001300117202 */ /* 0x000fe20000000f00 */
[----:B-1----:R-:W-:Y:S02]  /*09a0*/  IMAD.IADD R16, R5, 0x1, R16 ;  /* 0x0000000105107824 */ /* 0x002fe400078e0210 */
[----:B------:R-:W1:Y:S01]  /*09b0*/  F2I.NTZ R20, R20 ;  /* 0x0000001400147305 */ /* 0x000e620000203100 */
[----:B------:R-:W-:Y:S02]  /*09c0*/  I2I.S8.S32.SAT R24, R24 ;  /* 0x0000001800187238 */ /* 0x000fe40000001000 */
[----:B------:R-:W-:-:S02]  /*09d0*/  PRMT R14, R14, 0x3340, R17 ;  /* 0x000033400e0e7816 */ /* 0x000fc40000000011 */
[----:B------:R-:W-:Y:S01]  /*09e0*/  I2I.S8.S32.SAT R16, R16 ;  /* 0x0000001000107238 */ /* 0x000fe20000001000 */
[C---:B0-----:R-:W-:Y:S02]  /*09f0*/  IMAD.IADD R10, R5.reuse, 0x1, R10 ;  /* 0x00000001050a7824 */ /* 0x041fe400078e020a */
[----:B------:R0:W2:Y:S01]  /*0a00*/  F2I.NTZ R26, R13 ;  /* 0x0000000d001a7305 */ /* 0x0000a20000203100 */
[----:B------:R-:W-:Y:S02]  /*0a10*/  PRMT R12, R12, 0x3340, R15 ;  /* 0x000033400c0c7816 */ /* 0x000fe4000000000f */
[----:B------:R-:W-:Y:S02]  /*0a20*/  PRMT R17, R16, 0x8880, RZ ;  /* 0x0000888010117816 */ /* 0x000fe400000000ff */
[----:B------:R-:W-:Y:S01]  /*0a30*/  I2I.S8.S32.SAT R10, R10 ;  /* 0x0000000a000a7238 */ /* 0x000fe20000001000 */
[----:B-1----:R-:W-:Y:S01]  /*0a40*/  IMAD.IADD R20, R5, 0x1, R20 ;  /* 0x0000000105147824 */ /* 0x002fe200078e0214 */
[----:B------:R-:W-:-:S02]  /*0a50*/  PRMT R16, R24, 0x8880, RZ ;  /* 0x0000888018107816 */ /* 0x000fc400000000ff */
[----:B0-----:R-:W-:Y:S01]  /*0a60*/  I2I.S8.S32.SAT R13, R8 ;  /* 0x00000008000d7238 */ /* 0x001fe20000001000 */
[----:B------:R-:W-:Y:S01]  /*0a70*/  IMAD.MOV.U32 R8, RZ, RZ, R18 ;  /* 0x000000ffff087224 */ /* 0x000fe200078e0012 */
[----:B------:R-:W-:Y:S02]  /*0a80*/  I2I.S8.S32.SAT R20, R20 ;  /* 0x0000001400147238 */ /* 0x000fe40000001000 */
[----:B------:R-:W-:Y:S01]  /*0a90*/  PRMT R19, R13, 0x8880, RZ ;  /* 0x000088800d137816 */ /* 0x000fe200000000ff */
[----:B--2---:R-:W-:Y:S01]  /*0aa0*/  IMAD.IADD R26, R5, 0x1, R26 ;  /* 0x00000001051a7824 */ /* 0x004fe200078e021a */
[----:B------:R-:W-:Y:S02]  /*0ab0*/  PRMT R18, R10, 0x8880, RZ ;  /* 0x000088800a127816 */ /* 0x000fe400000000ff */
[----:B------:R-:W-:Y:S02]  /*0ac0*/  PRMT R15, R20, 0x8880, RZ ;  /* 0x00008880140f7816 */ /* 0x000fe400000000ff */
[----:B------:R-:W-:-:S02]  /*0ad0*/  I2I.S8.S32.SAT R26, R26 ;  /* 0x0000001a001a7238 */ /* 0x000fc40000001000 */
[----:B------:R-:W-:Y:S02]  /*0ae0*/  MOV R10, R22 ;  /* 0x00000016000a7202 */ /* 0x000fe40000000f00 */
[----:B------:R-:W-:Y:S02]  /*0af0*/  PRMT R13, R26, 0x8880, RZ ;  /* 0x000088801a0d7816 */ /* 0x000fe400000000ff */
[----:B------:R-:W-:Y:S02]  /*0b00*/  PRMT R9, R9, 0x3340, R28 ;  /* 0x0000334009097816 */ /* 0x000fe4000000001c */
[----:B------:R-:W-:Y:S02]  /*0b10*/  PRMT R20, R8, 0x3340, R19 ;  /* 0x0000334008147816 */ /* 0x000fe40000000013 */
[----:B------:R-:W-:Y:S02]  /*0b20*/  PRMT R17, R17, 0x3340, R18 ;  /* 0x0000334011117816 */ /* 0x000fe40000000012 */
[----:B------:R-:W-:-:S02]  /*0b30*/  PRMT R15, R15, 0x3340, R16 ;  /* 0x000033400f0f7816 */ /* 0x000fc40000000010 */
[----:B------:R-:W-:Y:S02]  /*0b40*/  PRMT R8, R10, 0x3340, R13 ;  /* 0x000033400a087816 */ /* 0x000fe4000000000d */
[----:B------:R-:W-:Y:S01]  /*0b50*/  PRMT R10, R12, 0x5410, R9 ;  /* 0x000054100c0a7816 */ /* 0x000fe20000000009 */
[----:B------:R-:W-:Y:S01]  /*0b60*/  IMAD.WIDE.U32 R12, R0, 0x10, R6 ;  /* 0x00000010000c7825 */ /* 0x000fe200078e0006 */
[----:B------:R-:W-:Y:S02]  /*0b70*/  PRMT R11, R14, 0x5410, R11 ;  /* 0x000054100e0b7816 */ /* 0x000fe4000000000b */
[----:B------:R-:W-:Y:S01]  /*0b80*/  PRMT R9, R17, 0x5410, R20 ;  /* 0x0000541011097816 */ /* 0x000fe20000000014 */
[----:B------:R-:W-:Y:S01]  /*0b90*/  IMAD.MOV.U32 R0, RZ, RZ, R4 ;  /* 0x000000ffff007224 */ /* 0x000fe200078e0004 */
[----:B------:R-:W-:-:S05]  /*0ba0*/  PRMT R8, R8, 0x5410, R15 ;  /* 0x0000541008087816 */ /* 0x000fca000000000f */
[----:B------:R1:W-:Y:S02]  /*0bb0*/  STG.E.128 desc[UR18][R12.64], R8 ;  /* 0x000000080c007986 */ /* 0x0003e4000c101d12 */
.L_x_248:
[----:B------:R-:W-:Y:S05]  /*0bc0*/  BSYNC.RECONVERGENT B0 ;  /* 0x0000000000007941 */ /* 0x000fea0003800200 */
.L_x_247:
[----:B------:R-:W-:Y:S05]  /*0bd0*/  @!P1 EXIT ;  /* 0x000000000000994d */ /* 0x000fea0003800000 */
[----:B------:R-:W-:-:S07]  /*0be0*/  IMAD.IADD R4, R0, 0x1, R3 ;  /* 0x0000000100047824 */ /* 0x000fce00078e0203 */
.L_x_249:
[----:B-12---:R-:W-:-:S04]  /*0bf0*/  IMAD.MOV.U32 R9, RZ, RZ, 0x20 ;  /* 0x00000020ff097424 */ /* 0x006fc800078e00ff */
[----:B------:R-:W-:-:S06]  /*0c00*/  IMAD.WIDE.U32 R8, R0, R9, UR4 ;  /* 0x0000000400087e25 */ /* 0x000fcc000f8e0009 */
[----:B------:R-:W2:Y:S02]  /*0c10*/  LDG.E.ENL2.256 R12, R8, desc[UR18][R8.64] ;  /* 0xfe0000120808797e */ /* 0x000ea4000812190c */
[C---:B--2---:R-:W-:Y:S01]  /*0c20*/  IMAD.U32 R17, R15.reuse, 0x10000, RZ ;  /* 0x000100000f117824 */ /* 0x044fe200078e00ff */
[----:B------:R-:W-:Y:S01]  /*0c30*/  PRMT R15, R15, 0x7632, R15 ;  /* 0x000076320f0f7816 */ /* 0x000fe2000000000f */
[C---:B------:R-:W-:Y:S01]  /*0c40*/  IMAD.U32 R21, R14.reuse, 0x10000, RZ ;  /* 0x000100000e157824 */ /* 0x040fe200078e00ff */
[----:B------:R-:W-:Y:S01]  /*0c50*/  PRMT R14, R14, 0x7632, R14 ;  /* 0x000076320e0e7816 */ /* 0x000fe2000000000e */
[----:B------:R-:W-:Y:S02]  /*0c60*/  IMAD.U32 R19, R13, 0x10000, RZ ;  /* 0x000100000d137824 */ /* 0x000fe400078e00ff */
[C---:B0-----:R-:W-:Y:S01]  /*0c70*/  FMUL.FTZ R17, R2.reuse, R17 ;  /* 0x0000001102117220 */ /* 0x041fe20000410000 */
[----:B------:R-:W-:Y:S02]  /*0c80*/  IMAD.U32 R15, R15, 0x10000, RZ ;  /* 0x000100000f0f7824 */ /* 0x000fe400078e00ff */
[C---:B------:R-:W-:Y:S01]  /*0c90*/  FMUL.FTZ R24, R2.reuse, R21 ;  /* 0x0000001502187220 */ /* 0x040fe20000410000 */
[----:B------:R-:W-:Y:S01]  /*0ca0*/  FMUL.FTZ R28, R2, R19 ;  /* 0x00000013021c7220 */ /* 0x000fe20000410000 */
[----:B------:R-:W-:-:S02]  /*0cb0*/  IMAD.U32 R21, R12, 0x10000, RZ ;  /* 0x000100000c157824 */ /* 0x000fc400078e00ff */
[C---:B------:R-:W-:Y:S01]  /*0cc0*/  FMUL.FTZ R15, R2.reuse, R15 ;  /* 0x0000000f020f7220 */ /* 0x040fe20000410000 */
[----:B------:R-:W-:Y:S01]  /*0cd0*/  IMAD.U32 R19, R11, 0x10000, RZ ;  /* 0x000100000b137824 */ /* 0x000fe200078e00ff */
[----:B------:R-:W-:Y:S01]  /*0ce0*/  PRMT R13, R13, 0x7632, R13 ;  /* 0x000076320d0d7816 */ /* 0x000fe2000000000d */
[----:B------:R-:W-:Y:S01]  /*0cf0*/  FMUL.FTZ R26, R2, R21 ;  /* 0x00000015021a7220 */ /* 0x000fe20000410000 */
[----:B------:R-:W-:Y:S02]  /*0d00*/  IMAD.U32 R21, R10, 0x10000, RZ ;  /* 0x000100000a157824 */ /* 0x000fe400078e00ff */
[C---:B------:R-:W-:Y:S01]  /*0d10*/  FMUL.FTZ R16, R2.reuse, R19 ;  /* 0x0000001302107220 */ /* 0x040fe20000410000 */
[----:B------:R-:W-:Y:S01]  /*0d20*/  SHF.L.U32 R19, R9, 0x10, RZ ;  /* 0x0000001009137819 */ /* 0x000fe200000006ff */
[----:B------:R-:W0:Y:S01]  /*0d30*/  F2I.NTZ R15, R15 ;  /* 0x0000000f000f7305 */ /* 0x000e220000203100 */
[----:B------:R-:W-:Y:S01]  /*0d40*/  FMUL.FTZ R18, R2, R21 ;  /* 0x0000001502127220 */ /* 0x000fe20000410000 */
[----:B------:R-:W-:Y:S01]  /*0d50*/  IMAD.U32 R21, R14, 0x10000, RZ ;  /* 0x000100000e157824 */ /* 0x000fe200078e00ff */
[----:B------:R-:W-:Y:S01]  /*0d60*/  PRMT R12, R12, 0x7632, R12 ;  /* 0x000076320c0c7816 */ /* 0x000fe2000000000c */
[----:B------:R-:W-:Y:S01]  /*0d70*/  FMUL.FTZ R20, R2, R19 ;  /* 0x0000001302147220 */ /* 0x000fe20000410000 */
[----:B------:R-:W-:-:S02]  /*0d80*/  IMAD.U32 R19, R8, 0x10000, RZ ;  /* 0x0001000008137824 */ /* 0x000fc400078e00ff */
[C---:B------:R-:W-:Y:S01]  /*0d90*/  FMUL.FTZ R14, R2.reuse, R21 ;  /* 0x00000015020e7220 */ /* 0x040fe20000410000 */
[----:B------:R-:W-:Y:S01]  /*0da0*/  IMAD.U32 R13, R13, 0x10000, RZ ;  /* 0x000100000d0d7824 */ /* 0x000fe200078e00ff */
[----:B------:R-:W1:Y:S01]  /*0db0*/  F2I.NTZ R17, R17 ;  /* 0x0000001100117305 */ /* 0x000e620000203100 */
[C---:B------:R-:W-:Y:S01]  /*0dc0*/  FMUL.FTZ R19, R2.reuse, R19 ;  /* 0x0000001302137220 */ /* 0x040fe20000410000 */
[----:B------:R-:W-:Y:S01]  /*0dd0*/  PRMT R11, R11, 0x7632, R11 ;  /* 0x000076320b0b7816 */ /* 0x000fe2000000000b */
[----:B------:R-:W-:Y:S01]  /*0de0*/  FMUL.FTZ R21, R2, R13 ;  /* 0x0000000d02157220 */ /* 0x000fe20000410000 */
[----:B------:R-:W-:Y:S01]  /*0df0*/  IMAD.U32 R13, R12, 0x10000, RZ ;  /* 0x000100000c0d7824 */ /* 0x000fe200078e00ff */
[----:B------:R-:W-:Y:S01]  /*0e00*/  PRMT R8, R10, 0x7632, R8 ;  /* 0x000076320a087816 */ /* 0x000fe20000000008 */
[----:B0----5:R-:W-:Y:S02]  /*0e10*/  IMAD.IADD R15, R5, 0x1, R15 ;  /* 0x00000001050f7824 */ /* 0x021fe400078e020f */
[----:B------:R0:W2:Y:S01]  /*0e20*/  F2I.NTZ R22, R19 ;  /* 0x0000001300167305 */ /* 0x0000a20000203100 */
[----:B------:R-:W-:Y:S01]  /*0e30*/  PRMT R10, R9, 0x7632, R10 ;  /* 0x00007632090a7816 */ /* 0x000fe2000000000a */
[----:B-1----:R-:W-:-:S06]  /*0e40*/  IMAD.IADD R23, R5, 0x1, R17 ;  /* 0x0000000105177824 */ /* 0x002fcc00078e0211 */
[----:B------:R-:W-:Y:S01]  /*0e50*/  F2I.NTZ R24, R24 ;  /* 0x0000001800187305 */ /* 0x000fe20000203100 */
[----:B0-----:R-:W-:Y:S01]  /*0e60*/  FMUL.FTZ R19, R2, R13 ;  /* 0x0000000d02137220 */ /* 0x001fe20000410000 */
[----:B------:R-:W-:Y:S01]  /*0e70*/  IMAD.U32 R13, R11, 0x10000, RZ ;  /* 0x000100000b0d7824 */ /* 0x000fe200078e00ff */
[----:B------:R-:W-:Y:S02]  /*0e80*/  PRMT R11, R8, 0x7632, R11 ;  /* 0x00007632080b7816 */ /* 0x000fe4000000000b */
[----:B------:R-:W-:Y:S01]  /*0e90*/  I2I.S8.S32.SAT R23, R23 ;  /* 0x0000001700177238 */ /* 0x000fe20000001000 */
[----:B------:R-:W-:Y:S01]  /*0ea0*/  FMUL.FTZ R17, R2, R13 ;  /* 0x0000000d02117220 */ /* 0x000fe20000410000 */
[----:B------:R-:W-:Y:S01]  /*0eb0*/  I2I.S8.S32.SAT R13, R15 ;  /* 0x0000000f000d7238 */ /* 0x000fe20000001000 */
[----:B------:R-:W0:Y:S01]  /*0ec0*/  F2I.NTZ R26, R26 ;  /* 0x0000001a001a7305 */ /* 0x000e220000203100 */
[----:B------:R-:W-:Y:S02]  /*0ed0*/  IMAD.U32 R15, R8, 0x10000, RZ ;  /* 0x00010000080f7824 */ /* 0x000fe400078e00ff */
[----:B------:R-:W-:-:S02]  /*0ee0*/  IMAD.U32 R11, R11, 0x10000, RZ ;  /* 0x000100000b0b7824 */ /* 0x000fc400078e00ff */
[----:B--2---:R-:W-:Y:S02]  /*0ef0*/  IMAD.IADD R22, R5, 0x1, R22 ;  /* 0x0000000105167824 */ /* 0x004fe400078e0216 */
[----:B------:R-:W-:Y:S01]  /*0f00*/  FMUL.FTZ R11, R2, R11 ;  /* 0x0000000b020b7220 */ /* 0x000fe20000410000 */
[----:B------:R1:W2:Y:S02]  /*0f10*/  F2I.NTZ R12, R21 ;  /* 0x00000015000c7305 */ /* 0x0002a40000203100 */
[----:B------:R-:W-:-:S04]  /*0f20*/  I2I.S8.S32.SAT R22, R22 ;  /* 0x0000001600167238 */ /* 0x000fc80000001000 */
[----:B------:R-:W-:Y:S01]  /*0f30*/  PRMT R22, R22, 0x8880, RZ ;  /* 0x0000888016167816 */ /* 0x000fe200000000ff */
[----:B0-----:R-:W-:Y:S01]  /*0f40*/  IMAD.IADD R26, R5, 0x1, R26 ;  /* 0x00000001051a7824 */ /* 0x001fe200078e021a */
[----:B------:R0:W3:Y:S01]  /*0f50*/  F2I.NTZ R9, R19 ;  /* 0x0000001300097305 */ /* 0x0000e20000203100 */
[----:B-1----:R-:W-:Y:S02]  /*0f60*/  PRMT R21, R13, 0x8880, RZ ;  /* 0x000088800d157816 */ /* 0x002fe400000000ff */
[----:B------:R-:W-:Y:S01]  /*0f70*/  SHF.L.U32 R13, R10, 0x10, RZ ;  /* 0x000000100a0d7819 */ /* 0x000fe200000006ff */
[----:B------:R-:W-:Y:S01]  /*0f80*/  FMUL.FTZ R10, R2, R15 ;  /* 0x0000000f020a7220 */ /* 0x000fe20000410000 */
[----:B------:R-:W-:Y:S01]  /*0f90*/  I2I.S8.S32.SAT R26, R26 ;  /* 0x0000001a001a7238 */ /* 0x000fe20000001000 */
[----:B------:R-:W-:Y:S02]  /*0fa0*/  IMAD.MOV.U32 R15, RZ, RZ, R21 ;  /* 0x000000ffff0f7224 */ /* 0x000fe400078e0015 */
[----:B------:R-:W1:Y:S01]  /*0fb0*/  F2I.NTZ R28, R28 ;  /* 0x0000001c001c7305 */ /* 0x000e620000203100 */
[----:B0-----:R-:W-:Y:S01]  /*0fc0*/  PRMT R19, R23, 0x8880, RZ ;  /* 0x0000888017137816 */ /* 0x001fe200000000ff */
[----:B--2---:R-:W-:-:S02]  /*0fd0*/  IMAD.IADD R12, R5, 0x1, R12 ;  /* 0x00000001050c7824 */ /* 0x004fc400078e020c */
[----:B------:R-:W-:Y:S01]  /*0fe0*/  FMUL.FTZ R13, R2, R13 ;  /* 0x0000000d020d7220 */ /* 0x000fe20000410000 */
[----:B------:R-:W-:Y:S02]  /*0ff0*/  PRMT R26, R26, 0x8880, RZ ;  /* 0x000088801a1a7816 */ /* 0x000fe400000000ff */
[----:B------:R-:W-:Y:S01]  /*1000*/  PRMT R19, R19, 0x3340, R15 ;  /* 0x0000334013137816 */ /* 0x000fe2000000000f */
[C---:B------:R-:W-:Y:S01]  /*1010*/  IMAD.IADD R15, R5.reuse, 0x1, R24 ;  /* 0x00000001050f7824 */ /* 0x040fe200078e0218 */
[----:B------:R-:W0:Y:S01]  /*1020*/  F2I.NTZ R14, R14 ;  /* 0x0000000e000e7305 */ /* 0x000e220000203100 */
[----:B---3--:R-:W-:-:S03]  /*1030*/  IMAD.IADD R9, R5, 0x1, R9 ;  /* 0x0000000105097824 */ /* 0x008fc600078e0209 */
[----:B------:R-:W-:Y:S01]  /*1040*/  I2I.S8.S32.SAT R15, R15 ;  /* 0x0000000f000f7238 */ /* 0x000fe20000001000 */
[----:B-1----:R-:W-:-:S03]  /*1050*/  IMAD.IADD R28, R5, 0x1, R28 ;  /* 0x00000001051c7824 */ /* 0x002fc600078e021c */
[----:B------:R-:W-:Y:S01]  /*1060*/  PRMT R21, R15, 0x8880, RZ ;  /* 0x000088800f157816 */ /* 0x000fe200000000ff */
[----:B------:R-:W1:Y:S01]  /*1070*/  F2I.NTZ R16, R16 ;  /* 0x0000001000107305 */ /* 0x000e620000203100 */
[----:B------:R-:W-:Y:S02]  /*1080*/  I2I.S8.S32.SAT R15, R12 ;  /* 0x0000000c000f7238 */ /* 0x000fe40000001000 */
[----:B------:R-:W-:Y:S02]  /*1090*/  I2I.S8.S32.SAT R12, R9 ;  /* 0x00000009000c7238 */ /* 0x000fe40000001000 */
[----:B------:R-:W-:Y:S01]  /*10a0*/  I2I.S8.S32.SAT R28, R28 ;  /* 0x0000001c001c7238 */ /* 0x000fe20000001000 */
[----:B0-----:R-:W-:Y:S02]  /*10b0*/  IMAD.IADD R14, R5, 0x1, R14 ;  /* 0x00000001050e7824 */ /* 0x001fe400078e020e */
[----:B------:R-:W0:Y:S01]  /*10c0*/  F2I.NTZ R18, R18 ;  /* 0x0000001200127305 */ /* 0x000e220000203100 */
[----:B------:R-:W-:-:S04]  /*10d0*/  PRMT R28, R28, 0x8880, RZ ;  /* 0x000088801c1c7816 */ /* 0x000fc800000000ff */
[----:B------:R-:W-:Y:S01]  /*10e0*/  MOV R9, R28 ;  /* 0x0000001c00097202 */ /* 0x000fe20000000f00 */
[----:B-1----:R-:W-:Y:S02]  /*10f0*/  IMAD.IADD R16, R5, 0x1, R16 ;  /* 0x0000000105107824 */ /* 0x002fe400078e0210 */
[----:B------:R-:W1:Y:S01]  /*1100*/  F2I.NTZ R10, R10 ;  /* 0x0000000a000a7305 */ /* 0x000e620000203100 */
[----:B------:R-:W-:Y:S02]  /*1110*/  PRMT R28, R15, 0x8880, RZ ;  /* 0x000088800f1c7816 */ /* 0x000fe400000000ff */
[----:B------:R-:W-:Y:S02]  /*1120*/  I2I.S8.S32.SAT R16, R16 ;  /* 0x0000001000107238 */ /* 0x000fe40000001000 */
[----:B------:R-:W-:Y:S01]  /*1130*/  PRMT R9, R9, 0x3340, R28 ;  /* 0x0000334009097816 */ /* 0x000fe2000000001c */
[----:B0-----:R-:W-:Y:S02]  /*1140*/  IMAD.IADD R18, R5, 0x1, R18 ;  /* 0x0000000105127824 */ /* 0x001fe400078e0212 */
[----:B------:R0:W2:Y:S01]  /*1150*/  F2I.NTZ R24, R13 ;  /* 0x0000000d00187305 */ /* 0x0000a20000203100 */
[----:B------:R-:W-:-:S02]  /*1160*/  PRMT R16, R16, 0x8880, RZ ;  /* 0x0000888010107816 */ /* 0x000fc400000000ff */
[----:B------:R-:W-:Y:S01]  /*1170*/  I2I.S8.S32.SAT R18, R18 ;  /* 0x0000001200127238 */ /* 0x000fe20000001000 */
[----:B-1----:R-:W-:-:S04]  /*1180*/  IMAD.IADD R10, R5, 0x1, R10 ;  /* 0x00000001050a7824 */ /* 0x002fc800078e020a */
[----:B------:R1:W3:Y:S01]  /*1190*/  F2I.NTZ R8, R17 ;  /* 0x0000001100087305 */ /* 0x0002e20000203100 */
[----:B0-----:R-:W-:Y:S01]  /*11a0*/  PRMT R13, R12, 0x8880, RZ ;  /* 0x000088800c0d7816 */ /* 0x001fe200000000ff */
[----:B------:R-:W-:Y:S01]  /*11b0*/  IMAD.MOV.U32 R12, RZ, RZ, R26 ;  /* 0x000000ffff0c7224 */ /* 0x000fe200078e001a */
[----:B------:R-:W-:Y:S01]  /*11c0*/  I2I.S8.S32.SAT R10, R10 ;  /* 0x0000000a000a7238 */ /* 0x000fe20000001000 */
[----:B--2---:R-:W-:-:S04]  /*11d0*/  IMAD.IADD R24, R5, 0x1, R24 ;  /* 0x0000000105187824 */ /* 0x004fc800078e0218 */
[----:B------:R-:W0:Y:S01]  /*11e0*/  F2I.NTZ R20, R20 ;  /* 0x0000001400147305 */ /* 0x000e220000203100 */
[----:B-1----:R-:W-:Y:S01]  /*11f0*/  I2I.S8.S32.SAT R17, R14 ;  /* 0x0000000e00117238 */ /* 0x002fe20000001000 */
[----:B------:R-:W-:Y:S01]  /*1200*/  IMAD.MOV.U32 R14, RZ, RZ, R21 ;  /* 0x000000ffff0e7224 */ /* 0x000fe200078e0015 */
[----:B------:R-:W-:Y:S02]  /*1210*/  PRMT R12, R12, 0x3340, R13 ;  /* 0x000033400c0c7816 */ /* 0x000fe4000000000d */
[----:B------:R-:W-:Y:S01]  /*1220*/  PRMT R17, R17, 0x8880, RZ ;  /* 0x0000888011117816 */ /* 0x000fe200000000ff */
[----:B---3--:R-:W-:Y:S02]  /*1230*/  IMAD.IADD R8, R5, 0x1, R8 ;  /* 0x0000000105087824 */ /* 0x008fe400078e0208 */
[----:B------:R1:W2:Y:S01]  /*1240*/  F2I.NTZ R26, R11 ;  /* 0x0000000b001a7305 */ /* 0x0002a20000203100 */
[----:B------:R-:W-:Y:S01]  /*1250*/  I2I.S8.S32.SAT R24, R24 ;  /* 0x0000001800187238 */ /* 0x000fe20000001000 */
[----:B------:R-:W-:-:S02]  /*1260*/  IMAD.MOV.U32 R15, RZ, RZ, R17 ;  /* 0x000000ffff0f7224 */ /* 0x000fc400078e0011 */
[----:B0-----:R-:W-:-:S03]  /*1270*/  IMAD.IADD R20, R5, 0x1, R20 ;  /* 0x0000000105147824 */ /* 0x001fc600078e0214 */
[----:B------:R-:W-:Y:S02]  /*1280*/  PRMT R14, R14, 0x3340, R15 ;  /* 0x000033400e0e7816 */ /* 0x000fe4000000000f */
[----:B-1----:R-:W-:Y:S01]  /*1290*/  I2I.S8.S32.SAT R11, R8 ;  /* 0x00000008000b7238 */ /* 0x002fe20000001000 */
[----:B------:R-:W-:Y:S01]  /*12a0*/  IMAD.MOV.U32 R8, RZ, RZ, R16 ;  /* 0x000000ffff087224 */ /* 0x000fe200078e0010 */
[----:B------:R-:W-:Y:S02]  /*12b0*/  I2I.S8.S32.SAT R20, R20 ;  /* 0x0000001400147238 */ /* 0x000fe40000001000 */
[----:B------:R-:W-:Y:S02]  /*12c0*/  PRMT R15, R18, 0x8880, RZ ;  /* 0x00008880120f7816 */ /* 0x000fe400000000ff */
[----:B--2---:R-:W-:Y:S02]  /*12d0*/  IADD3 R26, PT, PT, R5, R26, RZ ;  /* 0x0000001a051a7210 */ /* 0x004fe40007ffe0ff */
[----:B------:R-:W-:Y:S01]  /*12e0*/  PRMT R18, R10, 0x8880, RZ ;  /* 0x000088800a127816 */ /* 0x000fe200000000ff */
[----:B------:R-:W-:Y:S01]  /*12f0*/  IMAD.MOV.U32 R10, RZ, RZ, R22 ;  /* 0x000000ffff0a7224 */ /* 0x000fe200078e0016 */
[----:B------:R-:W-:Y:S01]  /*1300*/  I2I.S8.S32.SAT R26, R26 ;  /* 0x0000001a001a7238 */ /* 0x000fe20000001000 */
[----:B------:R-:W-:Y:S01]  /*1310*/  IMAD.WIDE.U32 R22, R0, 0x10, R6 ;  /* 0x0000001000167825 */ /* 0x000fe200078e0006 */
[----:B------:R-:W-:-:S02]  /*1320*/  PRMT R17, R11, 0x8880, RZ ;  /* 0x000088800b117816 */ /* 0x000fc400000000ff */
[----:B------:R-:W-:Y:S02]  /*1330*/  PRMT R11, R26, 0x8880, RZ ;  /* 0x000088801a0b7816 */ /* 0x000fe400000000ff */
[----:B------:R-:W-:Y:S02]  /*1340*/  PRMT R13, R20, 0x8880, RZ ;  /* 0x00008880140d7816 */ /* 0x000fe400000000ff */
[----:B------:R-:W-:Y:S02]  /*1350*/  PRMT R16, R24, 0x8880, RZ ;  /* 0x0000888018107816 */ /* 0x000fe400000000ff */
[----:B------:R-:W-:Y:S02]  /*1360*/  PRMT R8, R8, 0x3340, R17 ;  /* 0x0000334008087816 */ /* 0x000fe40000000011 */
[----:B------:R-:W-:Y:S02]  /*1370*/  PRMT R15, R15, 0x3340, R18 ;  /* 0x000033400f0f7816 */ /* 0x000fe40000000012 */
[----:B------:R-:W-:Y:S01]  /*1380*/  PRMT R10, R10, 0x3340, R11 ;  /* 0x000033400a0a7816 */ /* 0x000fe2000000000b */
[----:B------:R-:W-:Y:S01]  /*1390*/  IMAD.MOV.U32 R11, RZ, RZ, 0x20 ;  /* 0x00000020ff0b7424 */ /* 0x000fe200078e00ff */
[----:B------:R-:W-:-:S02]  /*13a0*/  PRMT R13, R13, 0x3340, R16 ;  /* 0x000033400d0d7816 */ /* 0x000fc40000000010 */
[----:B------:R-:W-:Y:S02]  /*13b0*/  PRMT R18, R12, 0x5410, R9 ;  /* 0x000054100c127816 */ /* 0x000fe40000000009 */
[----:B------:R-:W-:Y:S01]  /*13c0*/  PRMT R17, R15, 0x5410, R8 ;  /* 0x000054100f117816 */ /* 0x000fe20000000008 */
[----:B------:R-:W-:Y:S01]  /*13d0*/  IMAD.WIDE.U32 R8, R4, R11, UR4 ;  /* 0x0000000404087e25 */ /* 0x000fe2000f8e000b */
[----:B------:R-:W-:Y:S02]  /*13e0*/  PRMT R19, R14, 0x5410, R19 ;  /* 0x000054100e137816 */ /* 0x000fe40000000013 */
[----:B------:R-:W-:-:S05]  /*13f0*/  PRMT R16, R10, 0x5410, R13 ;  /* 0x000054100a107816 */ /* 0x000fca000000000d */
[----:B------:R0:W-:Y:S04]  /*1400*/  STG.E.128 desc[UR18][R22.64], R16 ;  /* 0x0000001016007986 */ /* 0x0001e8000c101d12 */
[----:B------:R-:W2:Y:S01]  /*1410*/  LDG.E.ENL2.256 R12, R8, desc[UR18][R8.64] ;  /* 0xfe0000120808797e */ /* 0x000ea2000812190c */
[----:B------:R-:W-:-:S04]  /*1420*/  IADD3 R0, PT, PT, R3, R0, R3 ;  /* 0x0000000003007210 */ /* 0x000fc80007ffe003 */
[----:B------:R-:W-:Y:S01]  /*1430*/  ISETP.GE.AND P0, PT, R0, UR6, PT ;  /* 0x0000000600007c0c */ /* 0x000fe2000bf06270 */
[C---:B--2---:R-:W-:Y:S01]  /*1440*/  IMAD.U32 R21, R15.reuse, 0x10000, RZ ;  /* 0x000100000f157824 */ /* 0x044fe200078e00ff */
[----:B------:R-:W-:Y:S01]  /*1450*/  PRMT R15, R15, 0x7632, R15 ;  /* 0x000076320f0f7816 */ /* 0x000fe2000000000f */
[C---:B------:R-:W-:Y:S01]  /*1460*/  IMAD.U32 R25, R13.reuse, 0x10000, RZ ;  /* 0x000100000d197824 */ /* 0x040fe200078e00ff */
[----:B------:R-:W-:Y:S01]  /*1470*/  PRMT R13, R13, 0x7632, R13 ;  /* 0x000076320d0d7816 */ /* 0x000fe2000000000d */
[----:B------:R-:W-:Y:S01]  /*1480*/  FMUL.FTZ R21, R2, R21 ;  /* 0x0000001502157220 */ /* 0x000fe20000410000 */
[----:B------:R-:W-:Y:S02]  /*1490*/  IMAD.U32 R27, R14, 0x10000, RZ ;  /* 0x000100000e1b7824 */ /* 0x000fe400078e00ff */
[----:B------:R-:W-:Y:S01]  /*14a0*/  FMUL.FTZ R28, R2, R25 ;  /* 0x00000019021c7220 */ /* 0x000fe20000410000 */
[----:B------:R-:W-:Y:S01]  /*14b0*/  IMAD.U32 R15, R15, 0x10000, RZ ;  /* 0x000100000f0f7824 */ /* 0x000fe200078e00ff */
[----:B------:R-:W-:Y:S01]  /*14c0*/  PRMT R14, R14, 0x7632, R14 ;  /* 0x000076320e0e7816 */ /* 0x000fe2000000000e */
[----:B0-----:R-:W-:Y:S01]  /*14d0*/  IMAD.U32 R17, R11, 0x10000, RZ ;  /* 0x000100000b117824 */ /* 0x001fe200078e00ff */
[----:B------:R-:W0:Y:S01]  /*14e0*/  F2I.NTZ R21, R21 ;  /* 0x0000001500157305 */ /* 0x000e220000203100 */
[----:B------:R-:W-:Y:S01]  /*14f0*/  FMUL.FTZ R15, R2, R15 ;  /* 0x0000000f020f7220 */ /* 0x000fe20000410000 */
[C---:B------:R-:W-:Y:S01]  /*1500*/  IMAD.U32 R25, R12.reuse, 0x10000, RZ ;  /* 0x000100000c197824 */ /* 0x040fe200078e00ff */
[----:B------:R-:W-:Y:S01]  /*1510*/  PRMT R12, R12, 0x7632, R12 ;  /* 0x000076320c0c7816 */ /* 0x000fe2000000000c */
[----:B------:R-:W-:-:S02]  /*1520*/  IMAD.U32 R19, R10, 0x10000, RZ ;  /* 0x000100000a137824 */ /* 0x000fc400078e00ff */
[C---:B------:R-:W-:Y:S01]  /*1530*/  FMUL.FTZ R24, R2.reuse, R27 ;  /* 0x0000001b02187220 */ /* 0x040fe20000410000 */
[----:B------:R-:W-:Y:S02]  /*1540*/  IMAD.U32 R13, R13, 0x10000, RZ ;  /* 0x000100000d0d7824 */ /* 0x000fe400078e00ff */
[C---:B------:R-:W-:Y:S01]  /*1550*/  FMUL.FTZ R18, R2.reuse, R17 ;  /* 0x0000001102127220 */ /* 0x040fe20000410000 */
[----:B------:R-:W-:Y:S01]  /*1560*/  SHF.L.U32 R17, R9, 0x10, RZ ;  /* 0x0000001009117819 */ /* 0x000fe200000006ff */
[----:B------:R-:W1:Y:S01]  /*1570*/  F2I.NTZ R15, R15 ;  /* 0x0000000f000f7305 */ /* 0x000e620000203100 */
[----:B------:R-:W-:Y:S01]  /*1580*/  FMUL.FTZ R16, R2, R19 ;  /* 0x0000001302107220 */ /* 0x000fe20000410000 */
[----:B------:R-:W-:Y:S02]  /*1590*/  IMAD.U32 R19, R14, 0x10000, RZ ;  /* 0x000100000e137824 */ /* 0x000fe400078e00ff */
[C---:B------:R-:W-:Y:S01]  /*15a0*/  FMUL.FTZ R23, R2.reuse, R13 ;  /* 0x0000000d02177220 */ /* 0x040fe20000410000 */
[----:B------:R-:W-:Y:S01]  /*15b0*/  FMUL.FTZ R25, R2, R25 ;  /* 0x0000001902197220 */ /* 0x000fe20000410000 */
[----:B------:R-:W-:-:S02]  /*15c0*/  IMAD.U32 R13, R12, 0x10000, RZ ;  /* 0x000100000c0d7824 */ /* 0x000fc400078e00ff */
[----:B------:R-:W-:Y:S01]  /*15d0*/  FMUL.FTZ R20, R2, R17 ;  /* 0x0000001102147220 */ /* 0x000fe20000410000 */
[----:B------:R-:W-:Y:S01]  /*15e0*/  IMAD.U32 R17, R8, 0x10000, RZ ;  /* 0x0001000008117824 */ /* 0x000fe200078e00ff */
[----:B------:R-:W-:Y:S01]  /*15f0*/  F2I.NTZ R24, R24 ;  /* 0x0000001800187305 */ /* 0x000fe20000203100 */
[C---:B------:R-:W-:Y:S01]  /*1600*/  FMUL.FTZ R14, R2.reuse, R19 ;  /* 0x00000013020e7220 */ /* 0x040fe20000410000 */
[----:B------:R-:W-:Y:S01]  /*1610*/  PRMT R11, R11, 0x7632, R11 ;  /* 0x000076320b0b7816 */ /* 0x000fe2000000000b */
[----:B------:R-:W-:Y:S01]  /*1620*/  FMUL.FTZ R19, R2, R13 ;  /* 0x0000000d02137220 */ /* 0x000fe20000410000 */
[----:B------:R-:W-:Y:S01]  /*1630*/  PRMT R8, R10, 0x7632, R8 ;  /* 0x000076320a087816 */ /* 0x000fe20000000008 */
[----:B------:R-:W-:Y:S01]  /*1640*/  FMUL.FTZ R17, R2, R17 ;  /* 0x0000001102117220 */ /* 0x000fe20000410000 */
[----:B------:R-:W-:Y:S01]  /*1650*/  PRMT R10, R9, 0x7632, R10 ;  /* 0x00007632090a7816 */ /* 0x000fe2000000000a */
[----:B------:R-:W-:Y:S01]  /*1660*/  IMAD.U32 R13, R11, 0x10000, RZ ;  /* 0x000100000b0d7824 */ /* 0x000fe200078e00ff */
[----:B------:R-:W2:Y:S01]  /*1670*/  F2I.NTZ R26, R25 ;  /* 0x00000019001a7305 */ /* 0x000ea20000203100 */
[C---:B0-----:R-:W-:Y:S01]  /*1680*/  IMAD.IADD R21, R5.reuse, 0x1, R21 ;  /* 0x0000000105157824 */ /* 0x041fe200078e0215 */
[----:B------:R-:W-:Y:S01]  /*1690*/  PRMT R11, R8, 0x7632, R11 ;  /* 0x00007632080b7816 */ /* 0x000fe2000000000b */
[----:B-1----:R-:W-:-:S03]  /*16a0*/  IMAD.IADD R15, R5, 0x1, R15 ;  /* 0x00000001050f7824 */ /* 0x002fc600078e020f */
[----:B------:R-:W-:Y:S02]  /*16b0*/  I2I.S8.S32.SAT R21, R21 ;  /* 0x0000001500157238 */ /* 0x000fe40000001000 */
[----:B------:R-:W0:Y:S01]  /*16c0*/  F2I.NTZ R12, R23 ;  /* 0x00000017000c7305 */ /* 0x000e220000203100 */
[----:B------:R-:W-:Y:S01]  /*16d0*/  I2I.S8.S32.SAT R15, R15 ;  /* 0x0000000f000f7238 */ /* 0x000fe20000001000 */
[----:B--2---:R-:W-:-:S06]  /*16e0*/  IMAD.IADD R26, R5, 0x1, R26 ;  /* 0x00000001051a7824 */ /* 0x004fcc00078e021a */
[----:B------:R1:W2:Y:S01]  /*16f0*/  F2I.NTZ R9, R19 ;  /* 0x0000001300097305 */ /* 0x0002a20000203100 */
[----:B------:R-:W-:Y:S01]  /*1700*/  I2I.S8.S32.SAT R26, R26 ;  /* 0x0000001a001a7238 */ /* 0x000fe20000001000 */
[----:B0-----:R-:W-:-:S06]  /*1710*/  IMAD.IADD R12, R5, 0x1, R12 ;  /* 0x00000001050c7824 */ /* 0x001fcc00078e020c */
[----:B------:R0:W3:Y:S01]  /*1720*/  F2I.NTZ R22, R17 ;  /* 0x0000001100167305 */ /* 0x0000e20000203100 */
[----:B-1----:R-:W-:Y:S02]  /*1730*/  PRMT R19, R21, 0x8880, RZ ;  /* 0x0000888015137816 */ /* 0x002fe400000000ff */
[----:B------:R-:W-:Y:S02]  /*1740*/  PRMT R21, R15, 0x8880, RZ ;  /* 0x000088800f157816 */ /* 0x000fe400000000ff */
[----:B------:R-:W-:Y:S01]  /*1750*/  SHF.L.U32 R15, R10, 0x10, RZ ;  /* 0x000000100a0f7819 */ /* 0x000fe200000006ff */
[----:B--2---:R-:W-:Y:S02]  /*1760*/  IMAD.IADD R9, R5, 0x1, R9 ;  /* 0x0000000105097824 */ /* 0x004fe400078e0209 */
[----:B------:R-:W1:Y:S01]  /*1770*/  F2I.NTZ R28, R28 ;  /* 0x0000001c001c7305 */ /* 0x000e620000203100 */
[----:B0-----:R-:W-:Y:S01]  /*1780*/  FMUL.FTZ R17, R2, R13 ;  /* 0x0000000d02117220 */ /* 0x001fe20000410000 */
[----:B------:R-:W-:-:S02]  /*1790*/  IMAD.U32 R13, R8, 0x10000, RZ ;  /* 0x00010000080d7824 */ /* 0x000fc400078e00ff */
[----:B------:R-:W-:Y:S01]  /*17a0*/  FMUL.FTZ R15, R2, R15 ;  /* 0x0000000f020f7220 */ /* 0x000fe20000410000 */
[----:B------:R-:W-:Y:S01]  /*17b0*/  PRMT R26, R26, 0x8880, RZ ;  /* 0x000088801a1a7816 */ /* 0x000fe200000000ff */
[C---:B------:R-:W-:Y:S01]  /*17c0*/  FMUL.FTZ R10, R2.reuse, R13 ;  /* 0x0000000d020a7220 */ /* 0x040fe20000410000 */
[----:B------:R-:W-:Y:S01]  /*17d0*/  IMAD.U32 R13, R11, 0x10000, RZ ;  /* 0x000100000b0d7824 */ /* 0x000fe200078e00ff */
[----:B------:R0:W2:Y:S01]  /*17e0*/  F2I.NTZ R8, R17 ;  /* 0x0000001100087305 */ /* 0x0000a20000203100 */
[----:B------:R-:W-:Y:S01]  /*17f0*/  PRMT R11, R19, 0x3340, R21 ;  /* 0x00003340130b7816 */ /* 0x000fe20000000015 */
[C---:B---3--:R-:W-:Y:S02]  /*1800*/  IMAD.IADD R22, R5.reuse, 0x1, R22 ;  /* 0x0000000105167824 */ /* 0x048fe400078e0216 */
[----:B------:R-:W-:Y:S01]  /*1810*/  FMUL.FTZ R13, R2, R13 ;  /* 0x0000000d020d7220 */ /* 0x000fe20000410000 */
[----:B-1----:R-:W-:-:S03]  /*1820*/  IMAD.IADD R28, R5, 0x1, R28 ;  /* 0x00000001051c7824 */ /* 0x002fc600078e021c */
[----:B------:R-:W1:Y:S01]  /*1830*/  F2I.NTZ R14, R14 ;  /* 0x0000000e000e7305 */ /* 0x000e620000203100 */
[C---:B0-----:R-:W-:Y:S01]  /*1840*/  IMAD.IADD R17, R5.reuse, 0x1, R24 ;  /* 0x0000000105117824 */ /* 0x041fe200078e0218 */
[----:B------:R-:W-:Y:S02]  /*1850*/  I2I.S8.S32.SAT R22, R22 ;  /* 0x0000001600167238 */ /* 0x000fe40000001000 */
[----:B------:R-:W-:Y:S02]  /*1860*/  I2I.S8.S32.SAT R28, R28 ;  /* 0x0000001c001c7238 */ /* 0x000fe40000001000 */
[----:B------:R-:W-:Y:S01]  /*1870*/  I2I.S8.S32.SAT R17, R17 ;  /* 0x0000001100117238 */ /* 0x000fe20000001000 */
[----:B--2---:R-:W-:Y:S01]  /*1880*/  IMAD.IADD R8, R5, 0x1, R8 ;  /* 0x0000000105087824 */ /* 0x004fe200078e0208 */
[----:B------:R-:W0:Y:S01]  /*1890*/  F2I.NTZ R18, R18 ;  /* 0x0000001200127305 */ /* 0x000e220000203100 */
[----:B------:R-:W-:Y:S02]  /*18a0*/  PRMT R28, R28, 0x8880, RZ ;  /* 0x000088801c1c7816 */ /* 0x000fe400000000ff */
[----:B------:R-:W-:-:S02]  /*18b0*/  PRMT R21, R17, 0x8880, RZ ;  /* 0x0000888011157816 */ /* 0x000fc400000000ff */
[----:B------:R-:W-:Y:S02]  /*18c0*/  I2I.S8.S32.SAT R17, R12 ;  /* 0x0000000c00117238 */ /* 0x000fe40000001000 */
[----:B------:R-:W-:Y:S01]  /*18d0*/  I2I.S8.S32.SAT R12, R9 ;  /* 0x00000009000c7238 */ /* 0x000fe20000001000 */
[----:B------:R2:W3:Y:S01]  /*18e0*/  F2I.NTZ R24, R15 ;  /* 0x0000000f00187305 */ /* 0x0004e20000203100 */
[----:B-1----:R-:W-:Y:S01]  /*18f0*/  IMAD.IADD R14, R5, 0x1, R14 ;  /* 0x00000001050e7824 */ /* 0x002fe200078e020e */
[----:B------:R-:W-:Y:S01]  /*1900*/  PRMT R22, R22, 0x8880, RZ ;  /* 0x0000888016167816 */ /* 0x000fe200000000ff */
[----:B------:R-:W-:Y:S01]  /*1910*/  IMAD.MOV.U32 R9, RZ, RZ, R28 ;  /* 0x000000ffff097224 */ /* 0x000fe200078e001c */
[----:B------:R-:W-:Y:S02]  /*1920*/  PRMT R28, R17, 0x8880, RZ ;  /* 0x00008880111c7816 */ /* 0x000fe400000000ff */
[----:B------:R-:W-:Y:S01]  /*1930*/  I2I.S8.S32.SAT R19, R14 ;  /* 0x0000000e00137238 */ /* 0x000fe20000001000 */
[----:B0-----:R-:W-:Y:S01]  /*1940*/  IMAD.IADD R18, R5, 0x1, R18 ;  /* 0x0000000105127824 */ /* 0x001fe200078e0212 */
[----:B------:R-:W0:Y:S01]  /*1950*/  F2I.NTZ R10, R10 ;  /* 0x0000000a000a7305 */ /* 0x000e220000203100 */
[----:B--2---:R-:W-:Y:S01]  /*1960*/  PRMT R15, R12, 0x8880, RZ ;  /* 0x000088800c0f7816 */ /* 0x004fe200000000ff */
[----:B------:R-:W-:Y:S01]  /*1970*/  IMAD.MOV.U32 R14, RZ, RZ, R21 ;  /* 0x000000ffff0e7224 */ /* 0x000fe200078e0015 */
[----:B------:R-:W-:-:S02]  /*1980*/  MOV R12, R26 ;  /* 0x0000001a000c7202 */ /* 0x000fc40000000f00 */
[----:B------:R-:W-:Y:S02]  /*1990*/  PRMT R19, R19, 0x8880, RZ ;  /* 0x0000888013137816 */ /* 0x000fe400000000ff */
[----:B------:R-:W-:Y:S01]  /*19a0*/  I2I.S8.S32.SAT R18, R18 ;  /* 0x0000001200127238 */ /* 0x000fe20000001000 */
[----:B------:R-:W1:Y:S01]  /*19b0*/  F2I.NTZ R16, R16 ;  /* 0x0000001000107305 */ /* 0x000e620000203100 */
[C---:B---3--:R-:W-:Y:S01]  /*19c0*/  IMAD.IADD R24, R5.reuse, 0x1, R24 ;  /* 0x0000000105187824 */ /* 0x048fe200078e0218 */
[----:B------:R-:W-:Y:S01]  /*19d0*/  PRMT R12, R12, 0x3340, R15 ;  /* 0x000033400c0c7816 */ /* 0x000fe2000000000f */
[----:B------:R-:W-:Y:S01]  /*19e0*/  IMAD.MOV.U32 R17, RZ, RZ, R19 ;  /* 0x000000ffff117224 */ /* 0x000fe200078e0013 */
[----:B------:R-:W-:Y:S02]  /*19f0*/  PRMT R18, R18, 0x8880, RZ ;  /* 0x0000888012127816 */ /* 0x000fe400000000ff */
[----:B------:R-:W-:Y:S01]  /*1a00*/  I2I.S8.S32.SAT R24, R24 ;  /* 0x0000001800187238 */ /* 0x000fe20000001000 */
[----:B0-----:R-:W-:Y:S01]  /*1a10*/  IMAD.IADD R10, R5, 0x1, R10 ;  /* 0x00000001050a7824 */ /* 0x001fe200078e020a */
[----:B------:R-:W0:Y:S01]  /*1a20*/  F2I.NTZ R20, R20 ;  /* 0x0000001400147305 */ /* 0x000e220000203100 */
[----:B------:R-:W-:-:S02]  /*1a30*/  PRMT R14, R14, 0x3340, R17 ;  /* 0x000033400e0e7816 */ /* 0x000fc40000000011 */
[----:B------:R-:W-:Y:S02]  /*1a40*/  PRMT R9, R9, 0x3340, R28 ;  /* 0x0000334009097816 */ /* 0x000fe4000000001c */
[----:B------:R-:W-:Y:S01]  /*1a50*/  I2I.S8.S32.SAT R10, R10 ;  /* 0x0000000a000a7238 */ /* 0x000fe20000001000 */
[C---:B-1----:R-:W-:Y:S02]  /*1a60*/  IMAD.IADD R16, R5.reuse, 0x1, R16 ;  /* 0x0000000105107824 */ /* 0x042fe400078e0210 */
[----:B------:R1:W2:Y:S01]  /*1a70*/  F2I.NTZ R26, R13 ;  /* 0x0000000d001a7305 */ /* 0x0002a20000203100 */
[----:B------:R-:W-:Y:S02]  /*1a80*/  PRMT R11, R14, 0x5410, R11 ;  /* 0x000054100e0b7816 */ /* 0x000fe4000000000b */
[----:B------:R-:W-:Y:S01]  /*1a90*/  I2I.S8.S32.SAT R16, R16 ;  /* 0x0000001000107238 */ /* 0x000fe20000001000 */
[----:B0-----:R-:W-:-:S03]  /*1aa0*/  IMAD.IADD R20, R5, 0x1, R20 ;  /* 0x0000000105147824 */ /* 0x001fc600078e0214 */
[----:B------:R-:W-:Y:S02]  /*1ab0*/  PRMT R17, R16, 0x8880, RZ ;  /* 0x0000888010117816 */ /* 0x000fe400000000ff */
[----:B-1----:R-:W-:Y:S02]  /*1ac0*/  I2I.S8.S32.SAT R13, R8 ;  /* 0x00000008000d7238 */ /* 0x002fe40000001000 */
[----:B------:R-:W-:Y:S02]  /*1ad0*/  I2I.S8.S32.SAT R20, R20 ;  /* 0x0000001400147238 */ /* 0x000fe40000001000 */
[----:B------:R-:W-:Y:S01]  /*1ae0*/  MOV R8, R18 ;  /* 0x0000001200087202 */ /* 0x000fe20000000f00 */
[----:B--2---:R-:W-:Y:S01]  /*1af0*/  IMAD.IADD R26, R5, 0x1, R26 ;  /* 0x00000001051a7824 */ /* 0x004fe200078e021a */
[----:B------:R-:W-:Y:S01]  /*1b00*/  PRMT R18, R10, 0x8880, RZ ;  /* 0x000088800a127816 */ /* 0x000fe200000000ff */
[----:B------:R-:W-:Y:S01]  /*1b10*/  IMAD.MOV.U32 R10, RZ, RZ, R22 ;  /* 0x000000ffff0a7224 */ /* 0x000fe200078e0016 */
[----:B------:R-:W-:-:S02]  /*1b20*/  PRMT R19, R13, 0x8880, RZ ;  /* 0x000088800d137816 */ /* 0x000fc400000000ff */
[----:B------:R-:W-:Y:S02]  /*1b30*/  I2I.S8.S32.SAT R26, R26 ;  /* 0x0000001a001a7238 */ /* 0x000fe40000001000 */
[----:B------:R-:W-:Y:S02]  /*1b40*/  PRMT R15, R20, 0x8880, RZ ;  /* 0x00008880140f7816 */ /* 0x000fe400000000ff */
[----:B------:R-:W-:Y:S02]  /*1b50*/  PRMT R16, R24, 0x8880, RZ ;  /* 0x0000888018107816 */ /* 0x000fe400000000ff */
[----:B------:R-:W-:Y:S02]  /*1b60*/  PRMT R13, R26, 0x8880, RZ ;  /* 0x000088801a0d7816 */ /* 0x000fe400000000ff */
[----:B------:R-:W-:Y:S02]  /*1b70*/  PRMT R20, R8, 0x3340, R19 ;  /* 0x0000334008147816 */ /* 0x000fe40000000013 */
[----:B------:R-:W-:-:S02]  /*1b80*/  PRMT R17, R17, 0x3340, R18 ;  /* 0x0000334011117816 */ /* 0x000fc40000000012 */
[----:B------:R-:W-:Y:S02]  /*1b90*/  PRMT R15, R15, 0x3340, R16 ;  /* 0x000033400f0f7816 */ /* 0x000fe40000000010 */
[----:B------:R-:W-:Y:S02]  /*1ba0*/  PRMT R8, R10, 0x3340, R13 ;  /* 0x000033400a087816 */ /* 0x000fe4000000000d */
[----:B------:R-:W-:Y:S01]  /*1bb0*/  PRMT R10, R12, 0x5410, R9 ;  /* 0x000054100c0a7816 */ /* 0x000fe20000000009 */
[----:B------:R-:W-:Y:S01]  /*1bc0*/  IMAD.WIDE.U32 R12, R4, 0x10, R6 ;  /* 0x00000010040c7825 */ /* 0x000fe200078e0006 */
[----:B------:R-:W-:Y:S02]  /*1bd0*/  PRMT R9, R17, 0x5410, R20 ;  /* 0x0000541011097816 */ /* 0x000fe40000000014 */
[----:B------:R-:W-:Y:S01]  /*1be0*/  PRMT R8, R8, 0x5410, R15 ;  /* 0x0000541008087816 */ /* 0x000fe2000000000f */
[----:B------:R-:W-:-:S04]  /*1bf0*/  IMAD R4, R3, 0x2, R4 ;  /* 0x0000000203047824 */ /* 0x000fc800078e0204 */
[----:B------:R2:W-:Y:S01]  /*1c00*/  STG.E.128 desc[UR18][R12.64], R8 ;  /* 0x000000080c007986 */ /* 0x0005e2000c101d12 */
[----:B------:R-:W-:Y:S05]  /*1c10*/  @!P0 BRA `(.L_x_249) ;  /* 0xffffffec00f48947 */ /* 0x000fea000383ffff */
[----:B------:R-:W-:Y:S05]  /*1c20*/  EXIT ;  /* 0x000000000000794d */ /* 0x000fea0003800000 */
.L_x_246:
        /* <DEDUP_REMOVED lines=9> */
[----:B------:R-:W-:Y:S02]  /*1cc0*/  IMAD.U32 R6, RZ, RZ, UR7 ;  /* 0x00000007ff067e24 */ /* 0x000fe4000f8e00ff */
[----:B------:R-:W-:Y:S02]  /*1cd0*/  IMAD.U32 R7, RZ, RZ, UR11 ;  /* 0x0000000bff077e24 */ /* 0x000fe4000f8e00ff */
[----:B------:R-:W-:Y:S02]  /*1ce0*/  IMAD.U32 R9, RZ, RZ, UR14 ;  /* 0x0000000eff097e24 */ /* 0x000fe4000f8e00ff */
[----:B------:R-:W-:-:S03]  /*1cf0*/  IMAD.WIDE.U32 R6, R0, 0x2, R6 ;  /* 0x0000000200067825 */ /* 0x000fc600078e0006 */
[--C-:B------:R-:W-:Y:S01]  /*1d00*/  IADD3 R12, P1, P2, R9, UR20, R0.reuse ;  /* 0x00000014090c7c10 */ /* 0x100fe2000fa3e000 */
[----:B------:R-:W-:Y:S01]  /*1d10*/  IMAD.U32 R15, RZ, RZ, UR15 ;  /* 0x0000000fff0f7e24 */ /* 0x000fe2000f8e00ff */
[----:B------:R-:W-:Y:S01]  /*1d20*/  IADD3 R6, P0, PT, R6, UR12, RZ ;  /* 0x0000000c06067c10 */ /* 0x000fe2000ff1e0ff */
[----:B------:R-:W-:-:S03]  /*1d30*/  IMAD.MOV.U32 R4, RZ, RZ, R0 ;  /* 0x000000ffff047224 */ /* 0x000fc600078e0000 */
[----:B------:R-:W-:Y:S02]  /*1d40*/  IADD3.X R15, PT, PT, R15, UR9, RZ, P1, P2 ;  /* 0x000000090f0f7c10 */ /* 0x000fe40008fe44ff */
[----:B------:R-:W-:-:S07]  /*1d50*/  IADD3.X R7, PT, PT, R7, UR13, RZ, P0, !PT ;  /* 0x0000000d07077c10 */ /* 0x000fce00087fe4ff */
.L_x_252:
[----:B------:R-:W2:Y:S01]  /*1d60*/  LDG.E.U16 R8, desc[UR18][R6.64] ;  /* 0x0000001206087981 */ /* 0x000ea2000c1e1500 */
[----:B-1----:R-:W-:Y:S02]  /*1d70*/  IMAD.MOV.U32 R11, RZ, RZ, R15 ;  /* 0x000000ffff0b7224 */ /* 0x002fe400078e000f */
[----:B------:R-:W-:-:S05]  /*1d80*/  IMAD.IADD R4, R3, 0x1, R4 ;  /* 0x0000000103047824 */ /* 0x000fca00078e0204 */
[----:B------:R-:W-:Y:S01]  /*1d90*/  ISETP.GE.AND P0, PT, R4, UR6, PT ;  /* 0x0000000604007c0c */ /* 0x000fe2000bf06270 */
[----:B--2---:R-:W-:-:S04]  /*1da0*/  IMAD.U32 R9, R8, 0x10000, RZ ;  /* 0x0001000008097824 */ /* 0x004fc800078e00ff */
[----:B0-----:R-:W-:-:S06]  /*1db0*/  FMUL.FTZ R10, R2, R9 ;  /* 0x00000009020a7220 */ /* 0x001fcc0000410000 */
[----:B------:R-:W0:Y:S02]  /*1dc0*/  F2I.NTZ R10, R10 ;  /* 0x0000000a000a7305 */ /* 0x000e240000203100 */
[----:B0----5:R-:W-:Y:S01]  /*1dd0*/  IMAD.IADD R8, R5, 0x1, R10 ;  /* 0x0000000105087824 */ /* 0x021fe200078e020a */
[-C--:B------:R-:W-:Y:S02]  /*1de0*/  MOV R10, R12.reuse ;  /* 0x0000000c000a7202 */ /* 0x080fe40000000f00 */
[----:B------:R-:W-:Y:S02]  /*1df0*/  IADD3 R12, P1, PT, R3, R12, RZ ;  /* 0x0000000c030c7210 */ /* 0x000fe40007f3e0ff */
[----:B------:R-:W-:-:S03]  /*1e00*/  I2I.S8.S32.SAT R8, R8 ;  /* 0x0000000800087238 */ /* 0x000fc60000001000 */
[----:B------:R-:W-:Y:S01]  /*1e10*/  IMAD.X R15, RZ, RZ, R15, P1 ;  /* 0x000000ffff0f7224 */ /* 0x000fe200008e060f */
[----:B------:R-:W-:Y:S01]  /*1e20*/  PRMT R13, R8, 0x8880, RZ ;  /* 0x00008880080d7816 */ /* 0x000fe200000000ff */
[----:B------:R-:W-:-:S04]  /*1e30*/  IMAD.WIDE.U32 R8, R3, 0x2, R6 ;  /* 0x0000000203087825 */ /* 0x000fc800078e0006 */
[----:B------:R1:W-:Y:S01]  /*1e40*/  STG.E.U8 desc[UR18][R10.64], R13 ;  /* 0x0000000d0a007986 */ /* 0x0003e2000c101112 */
[----:B------:R-:W-:Y:S02]  /*1e50*/  IMAD.MOV.U32 R6, RZ, RZ, R8 ;  /* 0x000000ffff067224 */ /* 0x000fe400078e0008 */
[----:B------:R-:W-:Y:S01]  /*1e60*/  IMAD.MOV.U32 R7, RZ, RZ, R9 ;  /* 0x000000ffff077224 */ /* 0x000fe200078e0009 */
[----:B------:R-:W-:Y:S06]  /*1e70*/  @!P0 BRA `(.L_x_252) ;  /* 0xfffffffc00b88947 */ /* 0x000fec000383ffff */
.L_x_251:
[----:B------:R-:W-:Y:S05]  /*1e80*/  BSYNC.RECONVERGENT B0 ;  /* 0x0000000000007941 */ /* 0x000fea0003800200 */
.L_x_250:
        /* <DEDUP_REMOVED lines=10> */
[----:B-1----:R-:W1:Y:S01]  /*1f30*/  I2F.U32.RP R10, R3 ;  /* 0x00000003000a7306 */ /* 0x002e620000209000 */
[----:B------:R-:W-:Y:S01]  /*1f40*/  IMAD.IADD R6, R0, 0x1, R3 ;  /* 0x0000000100067824 */ /* 0x000fe200078e0203 */
[----:B------:R-:W-:Y:S01]  /*1f50*/  ISETP.NE.U32.AND P2, PT, R3, RZ, PT ;  /* 0x000000ff0300720c */ /* 0x000fe20003f45070 */
[----:B------:R-:W-:Y:S01]  /*1f60*/  IMAD.MOV.U32 R8, RZ, RZ, RZ ;  /* 0x000000ffff087224 */ /* 0x000fe200078e00ff */
[----:B------:R-:W-:Y:S01]  /*1f70*/  BSSY.RECONVERGENT B1, `(.L_x_255) ;  /* 0x000009d000017945 */ /* 0x000fe20003800200 */
[----:B------:R-:W-:Y:S01]  /*1f80*/  IMAD.U32 R20, RZ, RZ, UR11 ;  /* 0x0000000bff147e24 */ /* 0x000fe2000f8e00ff */
[C---:B------:R-:W-:Y:S01]  /*1f90*/  ISETP.GE.U32.AND P0, PT, R6.reuse, UR7, PT ;  /* 0x0000000706007c0c */ /* 0x040fe2000bf06070 */
[----:B------:R-:W-:Y:S01]  /*1fa0*/  IMAD.U32 R21, RZ, RZ, UR10 ;  /* 0x0000000aff157e24 */ /* 0x000fe2000f8e00ff */
[----:B------:R-:W-:Y:S01]  /*1fb0*/  VIMNMX.U32 R7, PT, PT, R6, UR7, !PT ;  /* 0x0000000706077c48 */ /* 0x000fe2000ffe0000 */
[----:B-1----:R-:W1:Y:S02]  /*1fc0*/  MUFU.RCP R10, R10 ;  /* 0x0000000a000a7308 */ /* 0x002e640000001000 */
[----:B-1----:R-:W-:-:S06]  /*1fd0*/  VIADD R9, R10, 0xffffffe ;  /* 0x0ffffffe0a097836 */ /* 0x002fcc0000000000 */
[----:B------:R-:W1:Y:S02]  /*1fe0*/  F2I.FTZ.U32.TRUNC.NTZ R9, R9 ;  /* 0x0000000900097305 */ /* 0x000e64000021f000 */
[----:B-1----:R-:W-:-:S04]  /*1ff0*/  IMAD.MOV R4, RZ, RZ, -R9 ;  /* 0x000000ffff047224 */ /* 0x002fc800078e0a09 */
[----:B------:R-:W-:Y:S01]  /*2000*/  IMAD R11, R4, R3, RZ ;  /* 0x00000003040b7224 */ /* 0x000fe200078e02ff */
[----:B------:R-:W-:-:S03]  /*2010*/  SEL R4, RZ, 0x1, P0 ;  /* 0x00000001ff047807 */ /* 0x000fc60000000000 */
[----:B------:R-:W-:Y:S01]  /*2020*/  IMAD.HI.U32 R11, R9, R11, R8 ;  /* 0x0000000b090b7227 */ /* 0x000fe200078e0008 */
[----:B------:R-:W-:-:S05]  /*2030*/  IADD3 R8, PT, PT, R7, -R6, -R4 ;  /* 0x8000000607087210 */ /* 0x000fca0007ffe804 */
        /* <DEDUP_REMOVED lines=15> */
[----:B------:R-:W-:-:S04]  /*2130*/  IMAD.MOV.U32 R9, RZ, RZ, 0x20 ;  /* 0x00000020ff097424 */ /* 0x000fc800078e00ff */
[----:B------:R-:W-:-:S06]  /*2140*/  IMAD.WIDE.U32 R8, R0, R9, UR4 ;  /* 0x0000000400087e25 */ /* 0x000fcc000f8e0009 */
[----:B------:R-:W2:Y:S02]  /*2150*/  LDG.E.ENL2.256 R12, R8, desc[UR18][R8.64] ;  /* 0xfe0000120808797e */ /* 0x000ea4000812190c */
[C---:B--2---:R-:W-:Y:S01]  /*2160*/  IMAD.U32 R7, R15.reuse, 0x10000, RZ ;  /* 0x000100000f077824 */ /* 0x044fe200078e00ff */
[----:B------:R-:W-:Y:S01]  /*2170*/  PRMT R15, R15, 0x7632, R15 ;  /* 0x000076320f0f7816 */ /* 0x000fe2000000000f */
[----:B------:R-:W-:Y:S01]  /*2180*/  IMAD.U32 R17, R13, 0x10000, RZ ;  /* 0x000100000d117824 */ /* 0x000fe200078e00ff */
[----:B------:R-:W-:Y:S01]  /*2190*/  SHF.L.U32 R19, R14, 0x10, RZ ;  /* 0x000000100e137819 */ /* 0x000fe200000006ff */
[----:B0-----:R-:W-:Y:S01]  /*21a0*/  FMUL.FTZ R7, R2, R7 ;  /* 0x0000000702077220 */ /* 0x001fe20000410000 */
[----:B------:R-:W-:Y:S01]  /*21b0*/  PRMT R14, R14, 0x7632, R14 ;  /* 0x000076320e0e7816 */ /* 0x000fe2000000000e */
[----:B------:R-:W-:Y:S02]  /*21c0*/  IMAD.U32 R15, R15, 0x10000, RZ ;  /* 0x000100000f0f7824 */ /* 0x000fe400078e00ff */
[C---:B------:R-:W-:Y:S01]  /*21d0*/  FMUL.FTZ R28, R2.reuse, R17 ;  /* 0x00000011021c7220 */ /* 0x040fe20000410000 */
[----:B------:R-:W-:Y:S01]  /*21e0*/  FMUL.FTZ R24, R2, R19 ;  /* 0x0000001302187220 */ /* 0x000fe20000410000 */
[----:B------:R-:W-:Y:S01]  /*21f0*/  IMAD.U32 R19, R12, 0x10000, RZ ;  /* 0x000100000c137824 */ /* 0x000fe200078e00ff */
[----:B------:R-:W0:Y:S01]  /*2200*/  F2I.NTZ R7, R7 ;  /* 0x0000000700077305 */ /* 0x000e220000203100 */
[----:B------:R-:W-:Y:S01]  /*2210*/  FMUL.FTZ R15, R2, R15 ;  /* 0x0000000f020f7220 */ /* 0x000fe20000410000 */
[----:B------:R-:W-:-:S02]  /*2220*/  IMAD.U32 R17, R11, 0x10000, RZ ;  /* 0x000100000b117824 */ /* 0x000fc400078e00ff */
[----:B------:R-:W-:Y:S01]  /*2230*/  FMUL.FTZ R26, R2, R19 ;  /* 0x00000013021a7220 */ /* 0x000fe20000410000 */
[----:B------:R-:W-:Y:S01]  /*2240*/  IMAD.U32 R19, R10, 0x10000, RZ ;  /* 0x000100000a137824 */ /* 0x000fe200078e00ff */
[----:B------:R-:W-:Y:S01]  /*2250*/  PRMT R13, R13, 0x7632, R13 ;  /* 0x000076320d0d7816 */ /* 0x000fe2000000000d */
[C---:B------:R-:W-:Y:S01]  /*2260*/  FMUL.FTZ R16, R2.reuse, R17 ;  /* 0x0000001102107220 */ /* 0x040fe20000410000 */
[----:B------:R-:W-:Y:S01]  /*2270*/  IMAD.U32 R17, R9, 0x10000, RZ ;  /* 0x0001000009117824 */ /* 0x000fe200078e00ff */
[----:B------:R-:W1:Y:S01]  /*2280*/  F2I.NTZ R15, R15 ;  /* 0x0000000f000f7305 */ /* 0x000e620000203100 */
[----:B------:R-:W-:Y:S01]  /*2290*/  FMUL.FTZ R4, R2, R19 ;  /* 0x0000001302047220 */ /* 0x000fe20000410000 */
[----:B------:R-:W-:Y:S02]  /*22a0*/  IMAD.U32 R19, R14, 0x10000, RZ ;  /* 0x000100000e137824 */ /* 0x000fe400078e00ff */
[----:B------:R-:W-:Y:S01]  /*22b0*/  FMUL.FTZ R18, R2, R17 ;  /* 0x0000001102127220 */ /* 0x000fe20000410000 */
[----:B------:R-:W-:Y:S01]  /*22c0*/  IMAD.U32 R13, R13, 0x10000, RZ ;  /* 0x000100000d0d7824 */ /* 0x000fe200078e00ff */
[----:B------:R-:W-:Y:S01]  /*22d0*/  PRMT R12, R12, 0x7632, R12 ;  /* 0x000076320c0c7816 */ /* 0x000fe2000000000c */
[----:B------:R-:W-:Y:S01]  /*22e0*/  IMAD.U32 R17, R8, 0x10000, RZ ;  /* 0x0001000008117824 */ /* 0x000fe200078e00ff */
[----:B------:R-:W-:Y:S01]  /*22f0*/  PRMT R11, R11, 0x7632, R11 ;  /* 0x000076320b0b7816 */ /* 0x000fe2000000000b */
[----:B------:R-:W-:Y:S01]  /*2300*/  FMUL.FTZ R14, R2, R19 ;  /* 0x00000013020e7220 */ /* 0x000fe20000410000 */
[----:B0----5:R-:W-:-:S02]  /*2310*/  IMAD.IADD R23, R5, 0x1, R7 ;  /* 0x0000000105177824 */ /* 0x021fc400078e0207 */
[----:B------:R-:W-:Y:S01]  /*2320*/  FMUL.FTZ R19, R2, R13 ;  /* 0x0000000d02137220 */ /* 0x000fe20000410000 */
[----:B------:R-:W-:Y:S01]  /*2330*/  SHF.L.U32 R13, R12, 0x10, RZ ;  /* 0x000000100c0d7819 */ /* 0x000fe200000006ff */
[----:B------:R-:W-:Y:S01]  /*2340*/  FMUL.FTZ R17, R2, R17 ;  /* 0x0000001102117220 */ /* 0x000fe20000410000 */
[----:B------:R-:W-:Y:S01]  /*2350*/  PRMT R8, R10, 0x7632, R8 ;  /* 0x000076320a087816 */ /* 0x000fe20000000008 */
[----:B------:R-:W-:Y:S01]  /*2360*/  IMAD.U32 R11, R11, 0x10000, RZ ;  /* 0x000100000b0b7824 */ /* 0x000fe200078e00ff */
[----:B------:R-:W-:Y:S01]  /*2370*/  I2I.S8.S32.SAT R23, R23 ;  /* 0x0000001700177238 */ /* 0x000fe20000001000 */
[----:B-1----:R-:W-:Y:S01]  /*2380*/  IMAD.IADD R15, R5, 0x1, R15 ;  /* 0x00000001050f7824 */ /* 0x002fe200078e020f */
[----:B------:R-:W-:Y:S01]  /*2390*/  F2I.NTZ R24, R24 ;  /* 0x0000001800187305 */ /* 0x000fe20000203100 */
[----:B------:R-:W-:Y:S01]  /*23a0*/  FMUL.FTZ R13, R2, R13 ;  /* 0x0000000d020d7220 */ /* 0x000fe20000410000 */
[----:B------:R-:W-:Y:S02]  /*23b0*/  PRMT R10, R9, 0x7632, R10 ;  /* 0x00007632090a7816 */ /* 0x000fe4000000000a */
[----:B------:R-:W-:-:S02]  /*23c0*/  PRMT R23, R23, 0x8880, RZ ;  /* 0x0000888017177816 */ /* 0x000fc400000000ff */
[----:B------:R-:W-:Y:S02]  /*23d0*/  I2I.S8.S32.SAT R15, R15 ;  /* 0x0000000f000f7238 */ /* 0x000fe40000001000 */
[----:B------:R0:W1:Y:S01]  /*23e0*/  F2I.NTZ R22, R17 ;  /* 0x0000001100167305 */ /* 0x0000620000203100 */
[----:B------:R-:W-:Y:S02]  /*23f0*/  PRMT R7, R8, 0x7632, R7 ;  /* 0x0000763208077816 */ /* 0x000fe40000000007 */
[----:B------:R-:W-:-:S03]  /*2400*/  PRMT R15, R15, 0x8880, RZ ;  /* 0x000088800f0f7816 */ /* 0x000fc600000000ff */
[----:B------:R-:W-:Y:S02]  /*2410*/  IMAD.U32 R7, R7, 0x10000, RZ ;  /* 0x0001000007077824 */ /* 0x000fe400078e00ff */
[----:B------:R-:W2:Y:S01]  /*2420*/  F2I.NTZ R28, R28 ;  /* 0x0000001c001c7305 */ /* 0x000ea20000203100 */
[----:B0-----:R-:W-:Y:S01]  /*2430*/  FMUL.FTZ R17, R2, R11 ;  /* 0x0000000b02117220 */ /* 0x001fe20000410000 */
[----:B------:R-:W-:Y:S02]  /*2440*/  IMAD.U32 R11, R8, 0x10000, RZ ;  /* 0x00010000080b7824 */ /* 0x000fe400078e00ff */
[----:B-1----:R-:W-:-:S04]  /*2450*/  IMAD.IADD R22, R5, 0x1, R22 ;  /* 0x0000000105167824 */ /* 0x002fc800078e0216 */
[----:B------:R-:W0:Y:S01]  /*2460*/  F2I.NTZ R26, R26 ;  /* 0x0000001a001a7305 */ /* 0x000e220000203100 */
[----:B------:R-:W-:Y:S02]  /*2470*/  I2I.S8.S32.SAT R22, R22 ;  /* 0x0000001600167238 */ /* 0x000fe40000001000 */
[----:B--2---:R-:W-:-:S05]  /*2480*/  IADD3 R28, PT, PT, R5, R28, RZ ;  /* 0x0000001c051c7210 */ /* 0x004fca0007ffe0ff */
[----:B------:R1:W2:Y:S01]  /*2490*/  F2I.NTZ R9, R13 ;  /* 0x0000000d00097305 */ /* 0x0002a20000203100 */
[----:B------:R-:W-:Y:S02]  /*24a0*/  PRMT R22, R22, 0x8880, RZ ;  /* 0x0000888016167816 */ /* 0x000fe400000000ff */
[----:B------:R-:W-:Y:S01]  /*24b0*/  I2I.S8.S32.SAT R28, R28 ;  /* 0x0000001c001c7238 */ /* 0x000fe20000001000 */
[----:B0-----:R-:W-:-:S04]  /*24c0*/  IMAD.IADD R26, R5, 0x1, R26 ;  /* 0x00000001051a7824 */ /* 0x001fc800078e021a */
[----:B------:R-:W0:Y:S01]  /*24d0*/  F2I.NTZ R14, R14 ;  /* 0x0000000e000e7305 */ /* 0x000e220000203100 */
[----:B-1----:R-:W-:Y:S02]  /*24e0*/  IMAD.U32 R13, R10, 0x10000, RZ ;  /* 0x000100000a0d7824 */ /* 0x002fe400078e00ff */
[----:B------:R-:W-:Y:S01]  /*24f0*/  FMUL.FTZ R10, R2, R11 ;  /* 0x0000000b020a7220 */ /* 0x000fe20000410000 */
[----:B------:R-:W-:Y:S01]  /*2500*/  IMAD.MOV.U32 R11, RZ, RZ, R23 ;  /* 0x000000ffff0b7224 */ /* 0x000fe200078e0017 */
[----:B------:R-:W-:Y:S02]  /*2510*/  I2I.S8.S32.SAT R26, R26 ;  /* 0x0000001a001a7238 */ /* 0x000fe40000001000 */
[----:B------:R-:W-:Y:S01]  /*2520*/  PRMT R28, R28, 0x8880, RZ ;  /* 0x000088801c1c7816 */ /* 0x000fe200000000ff */
[----:B--2---:R-:W-:Y:S01]  /*2530*/  IMAD.IADD R9, R5, 0x1, R9 ;  /* 0x0000000105097824 */ /* 0x004fe200078e0209 */
[----:B------:R-:W1:Y:S01]  /*2540*/  F2I.NTZ R12, R19 ;  /* 0x00000013000c7305 */ /* 0x000e620000203100 */
[----:B------:R-:W-:Y:S01]  /*2550*/  PRMT R11, R11, 0x3340, R15 ;  /* 0x000033400b0b7816 */ /* 0x000fe2000000000f */
[C---:B------:R-:W-:Y:S01]  /*2560*/  FMUL.FTZ R15, R2.reuse, R13 ;  /* 0x0000000d020f7220 */ /* 0x040fe20000410000 */
[----:B------:R-:W-:Y:S01]  /*2570*/  FMUL.FTZ R13, R2, R7 ;  /* 0x00000007020d7220 */ /* 0x000fe20000410000 */
[C---:B------:R-:W-:Y:S01]  /*2580*/  IMAD.IADD R7, R5.reuse, 0x1, R24 ;  /* 0x0000000105077824 */ /* 0x040fe200078e0218 */
[----:B------:R-:W-:Y:S01]  /*2590*/  PRMT R26, R26, 0x8880, RZ ;  /* 0x000088801a1a7816 */ /* 0x000fe200000000ff */
[----:B0-----:R-:W-:-:S02]  /*25a0*/  IMAD.IADD R14, R5, 0x1, R14 ;  /* 0x00000001050e7824 */ /* 0x001fc400078e020e */
[----:B------:R0:W2:Y:S01]  /*25b0*/  F2I.NTZ R8, R17 ;  /* 0x0000001100087305 */ /* 0x0000a20000203100 */
[----:B------:R-:W-:Y:S02]  /*25c0*/  I2I.S8.S32.SAT R7, R7 ;  /* 0x0000000700077238 */ /* 0x000fe40000001000 */
[----:B------:R-:W-:Y:S01]  /*25d0*/  I2I.S8.S32.SAT R9, R9 ;  /* 0x0000000900097238 */ /* 0x000fe20000001000 */
[----:B-1----:R-:W-:-:S04]  /*25e0*/  IMAD.IADD R12, R5, 0x1, R12 ;  /* 0x00000001050c7824 */ /* 0x002fc800078e020c */
[----:B------:R-:W1:Y:S01]  /*25f0*/  F2I.NTZ R16, R16 ;  /* 0x0000001000107305 */ /* 0x000e620000203100 */
[----:B0-----:R-:W-:Y:S02]  /*2600*/  PRMT R17, R7, 0x8880, RZ ;  /* 0x0000888007117816 */ /* 0x001fe400000000ff */
[----:B------:R-:W-:Y:S02]  /*2610*/  I2I.S8.S32.SAT R7, R14 ;  /* 0x0000000e00077238 */ /* 0x000fe40000001000 */
[----:B------:R-:W-:Y:S01]  /*2620*/  I2I.S8.S32.SAT R12, R12 ;  /* 0x0000000c000c7238 */ /* 0x000fe20000001000 */
[----:B------:R-:W-:Y:S01]  /*2630*/  IMAD.MOV.U32 R14, RZ, RZ, R17 ;  /* 0x000000ffff0e7224 */ /* 0x000fe200078e0011 */
[----:B------:R-:W-:Y:S01]  /*2640*/  PRMT R9, R9, 0x8880, RZ ;  /* 0x0000888009097816 */ /* 0x000fe200000000ff */
[----:B------:R-:W0:Y:S01]  /*2650*/  F2I.NTZ R18, R18 ;  /* 0x0000001200127305 */ /* 0x000e220000203100 */
[----:B--2---:R-:W-:-:S05]  /*2660*/  IMAD.IADD R8, R5, 0x1, R8 ;  /* 0x0000000105087824 */ /* 0x004fca00078e0208 */
[----:B------:R-:W-:Y:S01]  /*2670*/  I2I.S8.S32.SAT R8, R8 ;  /* 0x0000000800087238 */ /* 0x000fe20000001000 */
[C---:B-1----:R-:W-:Y:S01]  /*2680*/  IMAD.IADD R16, R5.reuse, 0x1, R16 ;  /* 0x0000000105107824 */ /* 0x042fe200078e0210 */
[----:B------:R1:W2:Y:S02]  /*2690*/  F2I.NTZ R24, R15 ;  /* 0x0000000f00187305 */ /* 0x0002a40000203100 */
[----:B------:R-:W-:Y:S02]  /*26a0*/  PRMT R17, R8, 0x8880, RZ ;  /* 0x0000888008117816 */ /* 0x000fe400000000ff */
[----:B------:R-:W-:Y:S02]  /*26b0*/  I2I.S8.S32.SAT R16, R16 ;  /* 0x0000001000107238 */ /* 0x000fe40000001000 */
[----:B------:R-:W-:Y:S01]  /*26c0*/  MOV R8, R22 ;  /* 0x0000001600087202 */ /* 0x000fe20000000f00 */
[----:B0-----:R-:W-:Y:S01]  /*26d0*/  IMAD.IADD R18, R5, 0x1, R18 ;  /* 0x0000000105127824 */ /* 0x001fe200078e0212 */
[----:B------:R-:W0:Y:S01]  /*26e0*/  F2I.NTZ R4, R4 ;  /* 0x0000000400047305 */ /* 0x000e220000203100 */
[----:B-1----:R-:W-:Y:S01]  /*26f0*/  PRMT R15, R7, 0x8880, RZ ;  /* 0x00008880070f7816 */ /* 0x002fe200000000ff */
[----:B------:R-:W-:Y:S01]  /*2700*/  IMAD.MOV.U32 R7, RZ, RZ, R28 ;  /* 0x000000ffff077224 */ /* 0x000fe200078e001c */
[----:B------:R-:W-:Y:S01]  /*2710*/  PRMT R28, R12, 0x8880, RZ ;  /* 0x000088800c1c7816 */ /* 0x000fe200000000ff */
[----:B------:R-:W-:Y:S01]  /*2720*/  IMAD.MOV.U32 R12, RZ, RZ, R26 ;  /* 0x000000ffff0c7224 */ /* 0x000fe200078e001a */
[----:B------:R-:W-:Y:S01]  /*2730*/  I2I.S8.S32.SAT R18, R18 ;  /* 0x0000001200127238 */ /* 0x000fe20000001000 */
[----:B--2---:R-:W-:-:S02]  /*2740*/  IMAD.IADD R24, R5, 0x1, R24 ;  /* 0x0000000105187824 */ /* 0x004fc400078e0218 */
[----:B------:R-:W1:Y:S01]  /*2750*/  F2I.NTZ R10, R10 ;  /* 0x0000000a000a7305 */ /* 0x000e620000203100 */
[----:B------:R-:W-:Y:S02]  /*2760*/  PRMT R16, R16, 0x8880, RZ ;  /* 0x0000888010107816 */ /* 0x000fe400000000ff */
[----:B------:R-:W-:Y:S02]  /*2770*/  PRMT R18, R18, 0x8880, RZ ;  /* 0x0000888012127816 */ /* 0x000fe400000000ff */
[----:B------:R-:W-:Y:S02]  /*2780*/  PRMT R14, R14, 0x3340, R15 ;  /* 0x000033400e0e7816 */ /* 0x000fe4000000000f */
[----:B0-----:R-:W-:Y:S01]  /*2790*/  IADD3 R4, PT, PT, R5, R4, RZ ;  /* 0x0000000405047210 */ /* 0x001fe20007ffe0ff */
[----:B------:R0:W2:Y:S01]  /*27a0*/  F2I.NTZ R26, R13 ;  /* 0x0000000d001a7305 */ /* 0x0000a20000203100 */
[----:B------:R-:W-:Y:S02]  /*27b0*/  I2I.S8.S32.SAT R24, R24 ;  /* 0x0000001800187238 */ /* 0x000fe40000001000 */
[----:B------:R-:W-:-:S02]  /*27c0*/  I2I.S8.S32.SAT R4, R4 ;  /* 0x0000000400047238 */ /* 0x000fc40000001000 */
[----:B------:R-:W-:Y:S01]  /*27d0*/  PRMT R12, R12, 0x3340, R9 ;  /* 0x000033400c0c7816 */ /* 0x000fe20000000009 */
[----:B-1----:R-:W-:Y:S01]  /*27e0*/  IMAD.IADD R10, R5, 0x1, R10 ;  /* 0x00000001050a7824 */ /* 0x002fe200078e020a */
[----:B------:R-:W-:Y:S01]  /*27f0*/  PRMT R15, R4, 0x8880, RZ ;  /* 0x00008880040f7816 */ /* 0x000fe200000000ff */
[----:B------:R-:W-:Y:S01]  /*2800*/  IMAD.MOV.U32 R4, RZ, RZ, R16 ;  /* 0x000000ffff047224 */ /* 0x000fe200078e0010 */
[----:B0-----:R-:W-:Y:S02]  /*2810*/  PRMT R13, R24, 0x8880, RZ ;  /* 0x00008880180d7816 */ /* 0x001fe400000000ff */
[----:B------:R-:W-:Y:S02]  /*2820*/  I2I.S8.S32.SAT R10, R10 ;  /* 0x0000000a000a7238 */ /* 0x000fe40000001000 */
[----:B------:R-:W-:Y:S01]  /*2830*/  PRMT R7, R7, 0x3340, R28 ;  /* 0x0000334007077816 */ /* 0x000fe2000000001c */
[----:B--2---:R-:W-:Y:S01]  /*2840*/  IMAD.IADD R26, R5, 0x1, R26 ;  /* 0x00000001051a7824 */ /* 0x004fe200078e021a */
[----:B------:R-:W-:Y:S01]  /*2850*/  PRMT R16, R10, 0x8880, RZ ;  /* 0x000088800a107816 */ /* 0x000fe200000000ff */
[----:B------:R-:W-:Y:S01]  /*2860*/  IMAD.MOV.U32 R10, RZ, RZ, R18 ;  /* 0x000000ffff0a7224 */ /* 0x000fe200078e0012 */
[----:B------:R-:W-:-:S02]  /*2870*/  PRMT R4, R4, 0x3340, R17 ;  /* 0x0000334004047816 */ /* 0x000fc40000000011 */
[----:B------:R-:W-:Y:S02]  /*2880*/  I2I.S8.S32.SAT R26, R26 ;  /* 0x0000001a001a7238 */ /* 0x000fe40000001000 */
[----:B------:R-:W-:Y:S02]  /*2890*/  PRMT R13, R10, 0x3340, R13 ;  /* 0x000033400a0d7816 */ /* 0x000fe4000000000d */
[----:B------:R-:W-:Y:S02]  /*28a0*/  PRMT R9, R26, 0x8880, RZ ;  /* 0x000088801a097816 */ /* 0x000fe400000000ff */
[----:B------:R-:W-:Y:S02]  /*28b0*/  PRMT R15, R15, 0x3340, R16 ;  /* 0x000033400f0f7816 */ /* 0x000fe40000000010 */
[----:B------:R-:W-:Y:S02]  /*28c0*/  PRMT R8, R8, 0x3340, R9 ;  /* 0x0000334008087816 */ /* 0x000fe40000000009 */
[----:B------:R-:W-:-:S02]  /*28d0*/  PRMT R10, R12, 0x5410, R7 ;  /* 0x000054100c0a7816 */ /* 0x000fc40000000007 */
[----:B------:R-:W-:Y:S01]  /*28e0*/  PRMT R8, R8, 0x5410, R13 ;  /* 0x0000541008087816 */ /* 0x000fe2000000000d */
[----:B------:R-:W-:Y:S01]  /*28f0*/  IMAD.WIDE.U32 R12, R0, 0x10, R20 ;  /* 0x00000010000c7825 */ /* 0x000fe200078e0014 */
[----:B------:R-:W-:Y:S02]  /*2900*/  PRMT R11, R14, 0x5410, R11 ;  /* 0x000054100e0b7816 */ /* 0x000fe4000000000b */
[----:B------:R-:W-:Y:S01]  /*2910*/  PRMT R9, R15, 0x5410, R4 ;  /* 0x000054100f097816 */ /* 0x000fe20000000004 */
[----:B------:R-:W-:-:S04]  /*2920*/  IMAD.MOV.U32 R4, RZ, RZ, R6 ;  /* 0x000000ffff047224 */ /* 0x000fc800078e0006 */
[----:B------:R1:W-:Y:S03]  /*2930*/  STG.E.128 desc[UR18][R12.64], R8 ;  /* 0x000000080c007986 */ /* 0x0003e6000c101d12 */
.L_x_256:
[----:B------:R-:W-:Y:S05]  /*2940*/  BSYNC.RECONVERGENT B1 ;  /* 0x0000000000017941 */ /* 0x000fea0003800200 */
.L_x_255:
[----:B------:R-:W-:Y:S05]  /*2950*/  @!P1 BRA `(.L_x_254) ;  /* 0x0000001000209947 */ /* 0x000fea0003800000 */
[----:B------:R-:W-:-:S07]  /*2960*/  IMAD.IADD R6, R4, 0x1, R3 ;  /* 0x0000000104067824 */ /* 0x000fce00078e0203 */
.L_x_257:
[----:B-12---:R-:W-:-:S04]  /*2970*/  IMAD.MOV.U32 R9, RZ, RZ, 0x20 ;  /* 0x00000020ff097424 */ /* 0x006fc800078e00ff */
[----:B------:R-:W-:-:S06]  /*2980*/  IMAD.WIDE.U32 R8, R4, R9, UR4 ;  /* 0x0000000404087e25 */ /* 0x000fcc000f8e0009 */
[----:B------:R-:W2:Y:S02]  /*2990*/  LDG.E.ENL2.256 R12, R8, desc[UR18][R8.64] ;  /* 0xfe0000120808797e */ /* 0x000ea4000812190c */
[C---:B--2---:R-:W-:Y:S01]  /*29a0*/  IMAD.U32 R7, R15.reuse, 0x10000, RZ ;  /* 0x000100000f077824 */ /* 0x044fe200078e00ff */
[----:B------:R-:W-:Y:S01]  /*29b0*/  PRMT R15, R15, 0x7632, R15 ;  /* 0x000076320f0f7816 */ /* 0x000fe2000000000f */
[C---:B------:R-:W-:Y:S01]  /*29c0*/  IMAD.U32 R19, R14.reuse, 0x10000, RZ ;  /* 0x000100000e137824 */ /* 0x040fe200078e00ff */
[----:B------:R-:W-:Y:S01]  /*29d0*/  PRMT R14, R14, 0x7632, R14 ;  /* 0x000076320e0e7816 */ /* 0x000fe2000000000e */
[C---:B0-----:R-:W-:Y:S01]  /*29e0*/  FMUL.FTZ R17, R2.reuse, R7 ;  /* 0x0000000702117220 */ /* 0x041fe20000410000 */
[----:B------:R-:W-:Y:S02]  /*29f0*/  IMAD.U32 R7, R13, 0x10000, RZ ;  /* 0x000100000d077824 */ /* 0x000fe400078e00ff */
[----:B------:R-:W-:Y:S01]  /*2a00*/  FMUL.FTZ R16, R2, R19 ;  /* 0x0000001302107220 */ /* 0x000fe20000410000 */
[----:B------:R-:W-:Y:S01]  /*2a10*/  IMAD.U32 R15, R15, 0x10000, RZ ;  /* 0x000100000f0f7824 */ /* 0x000fe200078e00ff */
[----:B------:R-:W-:Y:S01]  /*2a20*/  PRMT R13, R13, 0x7632, R13 ;  /* 0x000076320d0d7816 */ /* 0x000fe2000000000d */
[----:B------:R-:W-:Y:S01]  /*2a30*/  IMAD.U32 R19, R12, 0x10000, RZ ;  /* 0x000100000c137824 */ /* 0x000fe200078e00ff */
[----:B------:R-:W0:Y:S01]  /*2a40*/  F2I.NTZ R17, R17 ;  /* 0x0000001100117305 */ /* 0x000e220000203100 */
[----:B------:R-:W-:Y:S01]  /*2a50*/  FMUL.FTZ R15, R2, R15 ;  /* 0x0000000f020f7220 */ /* 0x000fe20000410000 */
[----:B------:R-:W-:-:S02]  /*2a60*/  IMAD.U32 R23, R14, 0x10000, RZ ;  /* 0x000100000e177824 */ /* 0x000fc400078e00ff */
[----:B------:R-:W-:Y:S01]  /*2a70*/  FMUL.FTZ R26, R2, R19 ;  /* 0x00000013021a7220 */ /* 0x000fe20000410000 */
[----:B------:R-:W-:Y:S01]  /*2a80*/  SHF.L.U32 R19, R10, 0x10, RZ ;  /* 0x000000100a137819 */ /* 0x000fe200000006ff */
[----:B------:R-:W-:Y:S01]  /*2a90*/  IMAD.U32 R13, R13, 0x10000, RZ ;  /* 0x000100000d0d7824 */ /* 0x000fe200078e00ff */
[----:B------:R-:W-:Y:S01]  /*2aa0*/  PRMT R12, R12, 0x7632, R12 ;  /* 0x000076320c0c7816 */ /* 0x000fe2000000000c */
[C---:B------:R-:W-:Y:S01]  /*2ab0*/  FMUL.FTZ R28, R2.reuse, R7 ;  /* 0x00000007021c7220 */ /* 0x040fe20000410000 */
[----:B------:R-:W1:Y:S01]  /*2ac0*/  F2I.NTZ R15, R15 ;  /* 0x0000000f000f7305 */ /* 0x000e620000203100 */
[C---:B------:R-:W-:Y:S02]  /*2ad0*/  IMAD.U32 R7, R11.reuse, 0x10000, RZ ;  /* 0x000100000b077824 */ /* 0x040fe400078e00ff */
[C---:B------:R-:W-:Y:S01]  /*2ae0*/  FMUL.FTZ R14, R2.reuse, R23 ;  /* 0x00000017020e7220 */ /* 0x040fe20000410000 */
[C---:B------:R-:W-:Y:S01]  /*2af0*/  FMUL.FTZ R19, R2.reuse, R19 ;  /* 0x0000001302137220 */ /* 0x040fe20000410000 */
[----:B------:R-:W-:Y:S01]  /*2b00*/  FMUL.FTZ R23, R2, R13 ;  /* 0x0000000d02177220 */ /* 0x000fe20000410000 */
[----:B------:R-:W-:Y:S01]  /*2b10*/  IMAD.U32 R13, R12, 0x10000, RZ ;  /* 0x000100000c0d7824 */ /* 0x000fe200078e00ff */
[----:B------:R-:W-:Y:S01]  /*2b20*/  PRMT R11, R11, 0x7632, R11 ;  /* 0x000076320b0b7816 */ /* 0x000fe2000000000b */
[C---:B------:R-:W-:Y:S01]  /*2b30*/  FMUL.FTZ R18, R2.reuse, R7 ;  /* 0x0000000702127220 */ /* 0x040fe20000410000 */
[----:B------:R-:W-:Y:S01]  /*2b40*/  IMAD.U32 R7, R9, 0x10000, RZ ;  /* 0x0001000009077824 */ /* 0x000fe200078e00ff */
[----:B------:R2:W3:Y:S01]  /*2b50*/  F2I.NTZ R22, R19 ;  /* 0x0000001300167305 */ /* 0x0004e20000203100 */
[----:B0----5:R-:W-:Y:S01]  /*2b60*/  IMAD.IADD R25, R5, 0x1, R17 ;  /* 0x0000000105197824 */ /* 0x021fe200078e0211 */
[----:B------:R-:W-:Y:S01]  /*2b70*/  PRMT R9, R9, 0x7632, R9 ;  /* 0x0000763209097816 */ /* 0x000fe20000000009 */
[----:B------:R-:W-:Y:S01]  /*2b80*/  FMUL.FTZ R24, R2, R7 ;  /* 0x0000000702187220 */ /* 0x000fe20000410000 */
[----:B------:R-:W-:Y:S01]  /*2b90*/  IMAD.U32 R7, R8, 0x10000, RZ ;  /* 0x0001000008077824 */ /* 0x000fe200078e00ff */
[----:B------:R-:W-:-:S02]  /*2ba0*/  PRMT R8, R10, 0x7632, R8 ;  /* 0x000076320a087816 */ /* 0x000fc40000000008 */
[----:B-1----:R-:W-:Y:S01]  /*2bb0*/  IADD3 R15, PT, PT, R5, R15, RZ ;  /* 0x0000000f050f7210 */ /* 0x002fe20007ffe0ff */
[----:B------:R-:W-:Y:S01]  /*2bc0*/  F2I.NTZ R16, R16 ;  /* 0x0000001000107305 */ /* 0x000fe20000203100 */
[C---:B--2---:R-:W-:Y:S01]  /*2bd0*/  FMUL.FTZ R19, R2.reuse, R13 ;  /* 0x0000000d02137220 */ /* 0x044fe20000410000 */
[----:B------:R-:W-:Y:S01]  /*2be0*/  IMAD.U32 R13, R11, 0x10000, RZ ;  /* 0x000100000b0d7824 */ /* 0x000fe200078e00ff */
[----:B------:R-:W-:Y:S01]  /*2bf0*/  I2I.S8.S32.SAT R25, R25 ;  /* 0x0000001900197238 */ /* 0x000fe20000001000 */
[----:B------:R-:W-:Y:S01]  /*2c00*/  FMUL.FTZ R7, R2, R7 ;  /* 0x0000000702077220 */ /* 0x000fe20000410000 */
[----:B------:R-:W-:Y:S01]  /*2c10*/  PRMT R11, R8, 0x7632, R11 ;  /* 0x00007632080b7816 */ /* 0x000fe2000000000b */
[----:B------:R-:W-:Y:S01]  /*2c20*/  FMUL.FTZ R17, R2, R13 ;  /* 0x0000000d02117220 */ /* 0x000fe20000410000 */
[----:B------:R-:W-:Y:S01]  /*2c30*/  I2I.S8.S32.SAT R13, R15 ;  /* 0x0000000f000d7238 */ /* 0x000fe20000001000 */
[----:B------:R0:W1:Y:S01]  /*2c40*/  F2I.NTZ R12, R23 ;  /* 0x00000017000c7305 */ /* 0x0000620000203100 */
[----:B------:R-:W-:-:S02]  /*2c50*/  IMAD.U32 R15, R8, 0x10000, RZ ;  /* 0x00010000080f7824 */ /* 0x000fc400078e00ff */
[----:B------:R-:W-:Y:S02]  /*2c60*/  IMAD.U32 R11, R11, 0x10000, RZ ;  /* 0x000100000b0b7824 */ /* 0x000fe400078e00ff */
[----:B---3--:R-:W-:-:S03]  /*2c70*/  IMAD.IADD R22, R5, 0x1, R22 ;  /* 0x0000000105167824 */ /* 0x008fc600078e0216 */
[----:B------:R-:W2:Y:S01]  /*2c80*/  F2I.NTZ R14, R14 ;  /* 0x0000000e000e7305 */ /* 0x000ea20000203100 */
[----:B0-----:R-:W-:Y:S01]  /*2c90*/  PRMT R23, R13, 0x8880, RZ ;  /* 0x000088800d177816 */ /* 0x001fe200000000ff */
[----:B------:R-:W-:Y:S02]  /*2ca0*/  IMAD.U32 R13, R9, 0x10000, RZ ;  /* 0x00010000090d7824 */ /* 0x000fe400078e00ff */
[----:B------:R-:W-:Y:S01]  /*2cb0*/  FMUL.FTZ R9, R2, R15 ;  /* 0x0000000f02097220 */ /* 0x000fe20000410000 */
[----:B------:R-:W-:Y:S01]  /*2cc0*/  I2I.S8.S32.SAT R22, R22 ;  /* 0x0000001600167238 */ /* 0x000fe20000001000 */
[----:B------:R-:W-:Y:S01]  /*2cd0*/  IMAD.MOV.U32 R15, RZ, RZ, R23 ;  /* 0x000000ffff0f7224 */ /* 0x000fe200078e0017 */
[C---:B-1----:R-:W-:Y:S01]  /*2ce0*/  IADD3 R12, PT, PT, R5.reuse, R12, RZ ;  /* 0x0000000c050c7210 */ /* 0x042fe20007ffe0ff */
[----:B------:R-:W0:Y:S01]  /*2cf0*/  F2I.NTZ R26, R26 ;  /* 0x0000001a001a7305 */ /* 0x000e220000203100 */
[----:B------:R-:W-:Y:S01]  /*2d00*/  PRMT R22, R22, 0x8880, RZ ;  /* 0x0000888016167816 */ /* 0x000fe200000000ff */
[----:B--2---:R-:W-:-:S06]  /*2d10*/  IMAD.IADD R14, R5, 0x1, R14 ;  /* 0x00000001050e7824 */ /* 0x004fcc00078e020e */
[----:B------:R1:W2:Y:S01]  /*2d20*/  F2I.NTZ R10, R19 ;  /* 0x00000013000a7305 */ /* 0x0002a20000203100 */
[----:B0-----:R-:W-:-:S07]  /*2d30*/  IMAD.IADD R26, R5, 0x1, R26 ;  /* 0x00000001051a7824 */ /* 0x001fce00078e021a */
[----:B------:R-:W0:Y:S01]  /*2d40*/  F2I.NTZ R28, R28 ;  /* 0x0000001c001c7305 */ /* 0x000e220000203100 */
[----:B-1----:R-:W-:Y:S02]  /*2d50*/  PRMT R19, R25, 0x8880, RZ ;  /* 0x0000888019137816 */ /* 0x002fe400000000ff */
[----:B------:R-:W-:Y:S02]  /*2d60*/  I2I.S8.S32.SAT R26, R26 ;  /* 0x0000001a001a7238 */ /* 0x000fe40000001000 */
[----:B------:R-:W-:Y:S01]  /*2d70*/  PRMT R19, R19, 0x3340, R15 ;  /* 0x0000334013137816 */ /* 0x000fe2000000000f */
[C---:B------:R-:W-:Y:S01]  /*2d80*/  FMUL.FTZ R15, R2.reuse, R13 ;  /* 0x0000000d020f7220 */ /* 0x040fe20000410000 */
[----:B------:R-:W-:Y:S01]  /*2d90*/  FMUL.FTZ R13, R2, R11 ;  /* 0x0000000b020d7220 */ /* 0x000fe20000410000 */
[C---:B------:R-:W-:Y:S01]  /*2da0*/  IMAD.IADD R11, R5.reuse, 0x1, R16 ;  /* 0x00000001050b7824 */ /* 0x040fe200078e0210 */
[----:B------:R1:W3:Y:S01]  /*2db0*/  F2I.NTZ R8, R17 ;  /* 0x0000001100087305 */ /* 0x0002e20000203100 */
[----:B--2---:R-:W-:Y:S01]  /*2dc0*/  IMAD.IADD R10, R5, 0x1, R10 ;  /* 0x00000001050a7824 */ /* 0x004fe200078e020a */
[----:B------:R-:W-:-:S02]  /*2dd0*/  PRMT R26, R26, 0x8880, RZ ;  /* 0x000088801a1a7816 */ /* 0x000fc400000000ff */
[----:B------:R-:W-:Y:S01]  /*2de0*/  I2I.S8.S32.SAT R11, R11 ;  /* 0x0000000b000b7238 */ /* 0x000fe20000001000 */
[----:B0-----:R-:W-:-:S03]  /*2df0*/  IMAD.IADD R28, R5, 0x1, R28 ;  /* 0x00000001051c7824 */ /* 0x001fc600078e021c */
[----:B------:R-:W-:Y:S01]  /*2e00*/  PRMT R23, R11, 0x8880, RZ ;  /* 0x000088800b177816 */ /* 0x000fe200000000ff */
[----:B------:R-:W0:Y:S01]  /*2e10*/  F2I.NTZ R18, R18 ;  /* 0x0000001200127305 */ /* 0x000e220000203100 */
[----:B-1----:R-:W-:Y:S02]  /*2e20*/  I2I.S8.S32.SAT R17, R14 ;  /* 0x0000000e00117238 */ /* 0x002fe40000001000 */
[----:B------:R-:W-:Y:S01]  /*2e30*/  I2I.S8.S32.SAT R14, R12 ;  /* 0x0000000c000e7238 */ /* 0x000fe20000001000 */
[----:B------:R-:W-:Y:S01]  /*2e40*/  IMAD.MOV.U32 R12, RZ, RZ, R23 ;  /* 0x000000ffff0c7224 */ /* 0x000fe200078e0017 */
[----:B------:R-:W-:Y:S01]  /*2e50*/  I2I.S8.S32.SAT R11, R10 ;  /* 0x0000000a000b7238 */ /* 0x000fe20000001000 */
[----:B---3--:R-:W-:Y:S01]  /*2e60*/  IMAD.IADD R8, R5, 0x1, R8 ;  /* 0x0000000105087824 */ /* 0x008fe200078e0208 */
[----:B------:R-:W-:Y:S01]  /*2e70*/  I2I.S8.S32.SAT R28, R28 ;  /* 0x0000001c001c7238 */ /* 0x000fe20000001000 */
[----:B------:R1:W2:Y:S01]  /*2e80*/  F2I.NTZ R16, R15 ;  /* 0x0000000f00107305 */ /* 0x0002a20000203100 */
[----:B------:R-:W-:-:S02]  /*2e90*/  PRMT R17, R17, 0x8880, RZ ;  /* 0x0000888011117816 */ /* 0x000fc400000000ff */
[----:B------:R-:W-:Y:S02]  /*2ea0*/  PRMT R28, R28, 0x8880, RZ ;  /* 0x000088801c1c7816 */ /* 0x000fe400000000ff */
[----:B------:R-:W-:Y:S01]  /*2eb0*/  PRMT R12, R12, 0x3340, R17 ;  /* 0x000033400c0c7816 */ /* 0x000fe20000000011 */
[----:B0-----:R-:W-:Y:S02]  /*2ec0*/  IMAD.IADD R18, R5, 0x1, R18 ;  /* 0x0000000105127824 */ /* 0x001fe400078e0212 */
        /* <DEDUP_REMOVED lines=8> */
[----:B------:R-:W-:Y:S01]  /*2f50*/  IMAD.MOV.U32 R26, RZ, RZ, R14 ;  /* 0x000000ffff1a7224 */ /* 0x000fe200078e000e */
[----:B------:R-:W-:Y:S02]  /*2f60*/  PRMT R10, R10, 0x3340, R15 ;  /* 0x000033400a0a7816 */ /* 0x000fe4000000000f */
[----:B------:R-:W-:Y:S02]  /*2f70*/  PRMT R18, R18, 0x8880, RZ ;  /* 0x0000888012127816 */ /* 0x000fe400000000ff */
[----:B------:R-:W-:Y:S02]  /*2f80*/  I2I.S8.S32.SAT R8, R8 ;  /* 0x0000000800087238 */ /* 0x000fe40000001000 */
[----:B------:R-:W2:Y:S01]  /*2f90*/  F2I.NTZ R24, R24 ;  /* 0x0000001800187305 */ /* 0x000ea20000203100 */
[----:B0-----:R-:W-:Y:S02]  /*2fa0*/  IADD3 R7, PT, PT, R5, R7, RZ ;  /* 0x0000000705077210 */ /* 0x001fe40007ffe0ff */
[----:B------:R-:W-:-:S02]  /*2fb0*/  I2I.S8.S32.SAT R16, R16 ;  /* 0x0000001000107238 */ /* 0x000fc40000001000 */
[----:B------:R-:W-:Y:S01]  /*2fc0*/  I2I.S8.S32.SAT R7, R7 ;  /* 0x0000000700077238 */ /* 0x000fe20000001000 */
[----:B-1----:R-:W-:Y:S02]  /*2fd0*/  IMAD.IADD R9, R5, 0x1, R9 ;  /* 0x0000000105097824 */ /* 0x002fe400078e0209 */
[----:B------:R-:W0:Y:S01]  /*2fe0*/  F2I.NTZ R14, R13 ;  /* 0x0000000d000e7305 */ /* 0x000e220000203100 */
[----:B------:R-:W-:Y:S01]  /*2ff0*/  PRMT R15, R7, 0x8880, RZ ;  /* 0x00008880070f7816 */ /* 0x000fe200000000ff */
[----:B------:R-:W-:Y:S01]  /*3000*/  IMAD.MOV.U32 R7, RZ, RZ, R18 ;  /* 0x000000ffff077224 */ /* 0x000fe200078e0012 */
[----:B------:R-:W-:Y:S01]  /*3010*/  PRMT R18, R8, 0x8880, RZ ;  /* 0x0000888008127816 */ /* 0x000fe200000000ff */
[----:B------:R-:W-:Y:S01]  /*3020*/  IMAD.MOV.U32 R8, RZ, RZ, R22 ;  /* 0x000000ffff087224 */ /* 0x000fe200078e0016 */
[----:B------:R-:W-:Y:S01]  /*3030*/  I2I.S8.S32.SAT R9, R9 ;  /* 0x0000000900097238 */ /* 0x000fe20000001000 */
[----:B--2---:R-:W-:Y:S01]  /*3040*/  IMAD.IADD R24, R5, 0x1, R24 ;  /* 0x0000000105187824 */ /* 0x004fe200078e0218 */
[----:B------:R-:W-:-:S02]  /*3050*/  PRMT R16, R16, 0x8880, RZ ;  /* 0x0000888010107816 */ /* 0x000fc400000000ff */
[----:B------:R-:W-:Y:S01]  /*3060*/  PRMT R17, R9, 0x8880, RZ ;  /* 0x0000888009117816 */ /* 0x000fe200000000ff */
[----:B------:R-:W-:Y:S01]  /*3070*/  IMAD.MOV.U32 R9, RZ, RZ, R15 ;  /* 0x000000ffff097224 */ /* 0x000fe200078e000f */
[----:B------:R-:W-:Y:S02]  /*3080*/  I2I.S8.S32.SAT R24, R24 ;  /* 0x0000001800187238 */ /* 0x000fe40000001000 */
[----:B------:R-:W-:Y:S01]  /*3090*/  PRMT R7, R7, 0x3340, R18 ;  /* 0x0000334007077816 */ /* 0x000fe20000000012 */
[----:B0-----:R-:W-:Y:S01]  /*30a0*/  IMAD.IADD R14, R5, 0x1, R14 ;  /* 0x00000001050e7824 */ /* 0x001fe200078e020e */
[----:B------:R-:W-:Y:S01]  /*30b0*/  PRMT R13, R24, 0x8880, RZ ;  /* 0x00008880180d7816 */ /* 0x000fe200000000ff */
[----:B------:R-:W-:Y:S01]  /*30c0*/  IMAD.MOV.U32 R15, RZ, RZ, R17 ;  /* 0x000000ffff0f7224 */ /* 0x000fe200078e0011 */
[----:B------:R-:W-:Y:S01]  /*30d0*/  PRMT R11, R11, 0x3340, R26 ;  /* 0x000033400b0b7816 */ /* 0x000fe2000000001a */
[----:B------:R-:W-:Y:S01]  /*30e0*/  IMAD.WIDE.U32 R24, R4, 0x10, R20 ;  /* 0x0000001004187825 */ /* 0x000fe200078e0014 */
[----:B------:R-:W-:-:S02]  /*30f0*/  I2I.S8.S32.SAT R14, R14 ;  /* 0x0000000e000e7238 */ /* 0x000fc40000001000 */
[----:B------:R-:W-:Y:S01]  /*3100*/  PRMT R16, R13, 0x3340, R16 ;  /* 0x000033400d107816 */ /* 0x000fe20000000010 */
[----:B------:R-:W-:Y:S01]  /*3110*/  HFMA2 R13, -RZ, RZ, 0, 1.9073486328125e-06 ;  /* 0x00000020ff0d7431 */ /* 0x000fe200000001ff */
[----:B------:R-:W-:Y:S02]  /*3120*/  PRMT R14, R14, 0x8880, RZ ;  /* 0x000088800e0e7816 */ /* 0x000fe400000000ff */
[----:B------:R-:W-:Y:S02]  /*3130*/  PRMT R8, R8, 0x3340, R15 ;  /* 0x0000334008087816 */ /* 0x000fe4000000000f */
[----:B------:R-:W-:Y:S02]  /*3140*/  PRMT R9, R9, 0x3340, R14 ;  /* 0x0000334009097816 */ /* 0x000fe4000000000e */
[----:B------:R-:W-:Y:S02]  /*3150*/  PRMT R17, R8, 0x5410, R7 ;  /* 0x0000541008117816 */ /* 0x000fe40000000007 */
[----:B------:R-:W-:Y:S01]  /*3160*/  PRMT R16, R9, 0x5410, R16 ;  /* 0x0000541009107816 */ /* 0x000fe20000000010 */
[----:B------:R-:W-:Y:S01]  /*3170*/  IMAD.WIDE.U32 R8, R6, R13, UR4 ;  /* 0x0000000406087e25 */ /* 0x000fe2000f8e000d */
[----:B------:R-:W-:-:S02]  /*3180*/  PRMT R19, R12, 0x5410, R19 ;  /* 0x000054100c137816 */ /* 0x000fc40000000013 */
        /* <DEDUP_REMOVED lines=10> */
[----:B------:R-:W-:Y:S01]  /*3230*/  SHF.L.U32 R15, R15, 0x10, RZ ;  /* 0x000000100f0f7819 */ /* 0x000fe200000006ff */
[C---:B------:R-:W-:Y:S01]  /*3240*/  IMAD.U32 R7, R13.reuse, 0x10000, RZ ;  /* 0x000100000d077824 */ /* 0x040fe200078e00ff */
[----:B------:R-:W-:Y:S01]  /*3250*/  PRMT R13, R13, 0x7632, R13 ;  /* 0x000076320d0d7816 */ /* 0x000fe2000000000d */
[----:B0-----:R-:W-:Y:S02]  /*3260*/  IMAD.U32 R17, R10, 0x10000, RZ ;  /* 0x000100000a117824 */ /* 0x001fe400078e00ff */
[C---:B------:R-:W-:Y:S01]  /*3270*/  FMUL.FTZ R22, R2.reuse, R27 ;  /* 0x0000001b02167220 */ /* 0x040fe20000410000 */
[----:B------:R-:W-:Y:S01]  /*3280*/  FMUL.FTZ R15, R2, R15 ;  /* 0x0000000f020f7220 */ /* 0x000fe20000410000 */
[----:B------:R-:W-:Y:S01]  /*3290*/  F2I.NTZ R23, R23 ;  /* 0x0000001700177305 */ /* 0x000fe20000203100 */
[----:B------:R-:W-:-:S02]  /*32a0*/  IMAD.U32 R27, R12, 0x10000, RZ ;  /* 0x000100000c1b7824 */ /* 0x000fc400078e00ff */
[C---:B------:R-:W-:Y:S01]  /*32b0*/  FMUL.FTZ R28, R2.reuse, R7 ;  /* 0x00000007021c7220 */ /* 0x040fe20000410000 */
[----:B------:R-:W-:Y:S01]  /*32c0*/  FMUL.FTZ R16, R2, R17 ;  /* 0x0000001102107220 */ /* 0x000fe20000410000 */
[----:B------:R-:W-:Y:S01]  /*32d0*/  IMAD.U32 R13, R13, 0x10000, RZ ;  /* 0x000100000d0d7824 */ /* 0x000fe200078e00ff */
[----:B------:R-:W-:Y:S01]  /*32e0*/  PRMT R12, R12, 0x7632, R12 ;  /* 0x000076320c0c7816 */ /* 0x000fe2000000000c */
[C---:B------:R-:W-:Y:S01]  /*32f0*/  IMAD.U32 R7, R11.reuse, 0x10000, RZ ;  /* 0x000100000b077824 */ /* 0x040fe200078e00ff */
[----:B------:R-:W-:Y:S01]  /*3300*/  PRMT R11, R11, 0x7632, R11 ;  /* 0x000076320b0b7816 */ /* 0x000fe2000000000b */
[----:B------:R-:W0:Y:S01]  /*3310*/  F2I.NTZ R15, R15 ;  /* 0x0000000f000f7305 */ /* 0x000e220000203100 */
[----:B------:R-:W-:Y:S02]  /*3320*/  IMAD.U32 R17, R14, 0x10000, RZ ;  /* 0x000100000e117824 */ /* 0x000fe400078e00ff */
[C---:B------:R-:W-:Y:S01]  /*3330*/  FMUL.FTZ R25, R2.reuse, R13 ;  /* 0x0000000d02197220 */ /* 0x040fe20000410000 */
[----:B------:R-:W-:Y:S01]  /*3340*/  FMUL.FTZ R18, R2, R7 ;  /* 0x0000000702127220 */ /* 0x000fe20000410000 */
[----:B------:R-:W-:-:S02]  /*3350*/  IMAD.U32 R13, R12, 0x10000, RZ ;  /* 0x000100000c0d7824 */ /* 0x000fc400078e00ff */
[C---:B------:R-:W-:Y:S01]  /*3360*/  FMUL.FTZ R14, R2.reuse, R17 ;  /* 0x00000011020e7220 */ /* 0x040fe20000410000 */
[----:B------:R-:W-:Y:S02]  /*3370*/  IMAD.U32 R7, R9, 0x10000, RZ ;  /* 0x0001000009077824 */ /* 0x000fe400078e00ff */
[C---:B------:R-:W-:Y:S01]  /*3380*/  FMUL.FTZ R26, R2.reuse, R27 ;  /* 0x0000001b021a7220 */ /* 0x040fe20000410000 */
[----:B------:R-:W-:Y:S01]  /*3390*/  F2I.NTZ R22, R22 ;  /* 0x0000001600167305 */ /* 0x000fe20000203100 */
[C---:B------:R-:W-:Y:S01]  /*33a0*/  FMUL.FTZ R19, R2.reuse, R13 ;  /* 0x0000000d02137220 */ /* 0x040fe20000410000 */
[----:B------:R-:W-:Y:S01]  /*33b0*/  FMUL.FTZ R24, R2, R7 ;  /* 0x0000000702187220 */ /* 0x000fe20000410000 */
[----:B------:R-:W-:Y:S01]  /*33c0*/  IMAD.U32 R7, R8, 0x10000, RZ ;  /* 0x0001000008077824 */ /* 0x000fe200078e00ff */
[----:B------:R-:W-:Y:S01]  /*33d0*/  PRMT R8, R10, 0x7632, R8 ;  /* 0x000076320a087816 */ /* 0x000fe20000000008 */
[----:B------:R-:W-:Y:S01]  /*33e0*/  IMAD.U32 R13, R11, 0x10000, RZ ;  /* 0x000100000b0d7824 */ /* 0x000fe200078e00ff */
[----:B------:R-:W-:Y:S01]  /*33f0*/  PRMT R9, R9, 0x7632, R9 ;  /* 0x0000763209097816 */ /* 0x000fe20000000009 */
[C---:B0-----:R-:W-:Y:S01]  /*3400*/  IMAD.IADD R15, R5.reuse, 0x1, R15 ;  /* 0x00000001050f7824 */ /* 0x041fe200078e020f */
[----:B------:R-:W0:Y:S01]  /*3410*/  F2I.NTZ R14, R14 ;  /* 0x0000000e000e7305 */ /* 0x000e220000203100 */
[----:B------:R-:W-:-:S02]  /*3420*/  IMAD.IADD R23, R5, 0x1, R23 ;  /* 0x0000000105177824 */ /* 0x000fc400078e0217 */
[----:B------:R-:W-:Y:S01]  /*3430*/  FMUL.FTZ R17, R2, R13 ;  /* 0x0000000d02117220 */ /* 0x000fe20000410000 */
[----:B------:R-:W-:Y:S01]  /*3440*/  PRMT R11, R8, 0x7632, R11 ;  /* 0x00007632080b7816 */ /* 0x000fe2000000000b */
[----:B------:R-:W-:Y:S01]  /*3450*/  FMUL.FTZ R7, R2, R7 ;  /* 0x0000000702077220 */ /* 0x000fe20000410000 */
[----:B------:R-:W-:Y:S01]  /*3460*/  I2I.S8.S32.SAT R13, R15 ;  /* 0x0000000f000d7238 */ /* 0x000fe20000001000 */
[----:B------:R-:W-:Y:S01]  /*3470*/  IMAD.U32 R15, R8, 0x10000, RZ ;  /* 0x00010000080f7824 */ /* 0x000fe200078e00ff */
[----:B------:R-:W-:Y:S01]  /*3480*/  I2I.S8.S32.SAT R23, R23 ;  /* 0x0000001700177238 */ /* 0x000fe20000001000 */
[----:B------:R-:W1:Y:S01]  /*3490*/  F2I.NTZ R12, R25 ;  /* 0x00000019000c7305 */ /* 0x000e620000203100 */
[----:B0-----:R-:W-:-:S07]  /*34a0*/  IMAD.IADD R14, R5, 0x1, R14 ;  /* 0x00000001050e7824 */ /* 0x001fce00078e020e */
[----:B------:R-:W0:Y:S01]  /*34b0*/  F2I.NTZ R26, R26 ;  /* 0x0000001a001a7305 */ /* 0x000e220000203100 */
[----:B-1----:R-:W-:-:S07]  /*34c0*/  IMAD.IADD R12, R5, 0x1, R12 ;  /* 0x00000001050c7824 */ /* 0x002fce00078e020c */
[----:B------:R1:W2:Y:S01]  /*34d0*/  F2I.NTZ R10, R19 ;  /* 0x00000013000a7305 */ /* 0x0002a20000203100 */
[----:B0-----:R-:W-:-:S07]  /*34e0*/  IMAD.IADD R26, R5, 0x1, R26 ;  /* 0x00000001051a7824 */ /* 0x001fce00078e021a */
[----:B------:R0:W3:Y:S01]  /*34f0*/  F2I.NTZ R8, R17 ;  /* 0x0000001100087305 */ /* 0x0000e20000203100 */
[----:B-1----:R-:W-:Y:S02]  /*3500*/  PRMT R19, R23, 0x8880, RZ ;  /* 0x0000888017137816 */ /* 0x002fe400000000ff */
[----:B------:R-:W-:Y:S01]  /*3510*/  PRMT R23, R13, 0x8880, RZ ;  /* 0x000088800d177816 */ /* 0x000fe200000000ff */
[----:B------:R-:W-:Y:S02]  /*3520*/  IMAD.U32 R13, R9, 0x10000, RZ ;  /* 0x00010000090d7824 */ /* 0x000fe400078e00ff */
[C---:B------:R-:W-:Y:S01]  /*3530*/  FMUL.FTZ R9, R2.reuse, R15 ;  /* 0x0000000f02097220 */ /* 0x040fe20000410000 */
[----:B------:R-:W-:Y:S01]  /*3540*/  SHF.L.U32 R15, R11, 0x10, RZ ;  /* 0x000000100b0f7819 */ /* 0x000fe200000006ff */
[C---:B--2---:R-:W-:Y:S01]  /*3550*/  IMAD.IADD R10, R5.reuse, 0x1, R10 ;  /* 0x00000001050a7824 */ /* 0x044fe200078e020a */
[----:B------:R-:W1:Y:S01]  /*3560*/  F2I.NTZ R28, R28 ;  /* 0x0000001c001c7305 */ /* 0x000e620000203100 */
[----:B0-----:R-:W-:Y:S01]  /*3570*/  IMAD.IADD R17, R5, 0x1, R22 ;  /* 0x0000000105117824 */ /* 0x001fe200078e0216 */
[----:B------:R-:W-:Y:S01]  /*3580*/  PRMT R11, R19, 0x3340, R23 ;  /* 0x00003340130b7816 */ /* 0x000fe20000000017 */
[C---:B------:R-:W-:Y:S01]  /*3590*/  FMUL.FTZ R13, R2.reuse, R13 ;  /* 0x0000000d020d7220 */ /* 0x040fe20000410000 */
[----:B------:R-:W-:Y:S01]  /*35a0*/  I2I.S8.S32.SAT R26, R26 ;  /* 0x0000001a001a7238 */ /* 0x000fe20000001000 */
[----:B------:R-:W-:Y:S01]  /*35b0*/  FMUL.FTZ R15, R2, R15 ;  /* 0x0000000f020f7220 */ /* 0x000fe20000410000 */
[----:B------:R-:W-:Y:S01]  /*35c0*/  I2I.S8.S32.SAT R17, R17 ;  /* 0x0000001100117238 */ /* 0x000fe20000001000 */
[----:B---3--:R-:W-:Y:S01]  /*35d0*/  IMAD.IADD R8, R5, 0x1, R8 ;  /* 0x0000000105087824 */ /* 0x008fe200078e0208 */
[----:B------:R-:W0:Y:S01]  /*35e0*/  F2I.NTZ R18, R18 ;  /* 0x0000001200127305 */ /* 0x000e220000203100 */
[----:B------:R-:W-:-:S02]  /*35f0*/  PRMT R26, R26, 0x8880, RZ ;  /* 0x000088801a1a7816 */ /* 0x000fc400000000ff */
[----:B------:R-:W-:Y:S02]  /*3600*/  PRMT R19, R17, 0x8880, RZ ;  /* 0x0000888011137816 */ /* 0x000fe400000000ff */
[----:B------:R-:W-:Y:S02]  /*3610*/  I2I.S8.S32.SAT R17, R14 ;  /* 0x0000000e00117238 */ /* 0x000fe40000001000 */
[----:B------:R-:W-:Y:S01]  /*3620*/  I2I.S8.S32.SAT R14, R12 ;  /* 0x0000000c000e7238 */ /* 0x000fe20000001000 */
[----:B------:R2:W3:Y:S01]  /*3630*/  F2I.NTZ R22, R13 ;  /* 0x0000000d00167305 */ /* 0x0004e20000203100 */
[----:B------:R-:W-:Y:S01]  /*3640*/  IMAD.MOV.U32 R12, RZ, RZ, R19 ;  /* 0x000000ffff0c7224 */ /* 0x000fe200078e0013 */
[----:B------:R-:W-:Y:S01]  /*3650*/  PRMT R19, R17, 0x8880, RZ ;  /* 0x0000888011137816 */ /* 0x000fe200000000ff */
[C---:B-1----:R-:W-:Y:S01]  /*3660*/  IMAD.IADD R28, R5.reuse, 0x1, R28 ;  /* 0x00000001051c7824 */ /* 0x042fe200078e021c */
[----:B------:R-:W-:Y:S02]  /*3670*/  PRMT R17, R14, 0x8880, RZ ;  /* 0x000088800e117816 */ /* 0x000fe400000000ff */
[----:B------:R-:W-:Y:S01]  /*3680*/  I2I.S8.S32.SAT R8, R8 ;  /* 0x0000000800087238 */ /* 0x000fe20000001000 */
[----:B0-----:R-:W-:Y:S01]  /*3690*/  IMAD.IADD R18, R5, 0x1, R18 ;  /* 0x0000000105127824 */ /* 0x001fe200078e0212 */
[----:B------:R-:W0:Y:S01]  /*36a0*/  F2I.NTZ R16, R16 ;  /* 0x0000001000107305 */ /* 0x000e220000203100 */
[----:B--2---:R-:W-:-:S02]  /*36b0*/  I2I.S8.S32.SAT R13, R10 ;  /* 0x0000000a000d7238 */ /* 0x004fc40000001000 */
[----:B------:R-:W-:Y:S02]  /*36c0*/  I2I.S8.S32.SAT R28, R28 ;  /* 0x0000001c001c7238 */ /* 0x000fe40000001000 */
[----:B------:R-:W-:Y:S02]  /*36d0*/  PRMT R14, R13, 0x8880, RZ ;  /* 0x000088800d0e7816 */ /* 0x000fe400000000ff */
[----:B------:R-:W-:Y:S01]  /*36e0*/  MOV R13, R26 ;  /* 0x0000001a000d7202 */ /* 0x000fe20000000f00 */
[----:B------:R-:W1:Y:S01]  /*36f0*/  F2I.NTZ R7, R7 ;  /* 0x0000000700077305 */ /* 0x000e620000203100 */
[----:B------:R-:W-:Y:S01]  /*3700*/  PRMT R28, R28, 0x8880, RZ ;  /* 0x000088801c1c7816 */ /* 0x000fe200000000ff */
[----:B------:R-:W-:Y:S01]  /*3710*/  IMAD.MOV.U32 R26, RZ, RZ, R14 ;  /* 0x000000ffff1a7224 */ /* 0x000fe200078e000e */
[----:B------:R-:W-:Y:S01]  /*3720*/  I2I.S8.S32.SAT R18, R18 ;  /* 0x0000001200127238 */ /* 0x000fe20000001000 */
[C---:B---3--:R-:W-:Y:S01]  /*3730*/  IMAD.IADD R22, R5.reuse, 0x1, R22 ;  /* 0x0000000105167824 */ /* 0x048fe200078e0216 */
[----:B------:R-:W-:Y:S01]  /*3740*/  PRMT R12, R12, 0x3340, R19 ;  /* 0x000033400c0c7816 */ /* 0x000fe20000000013 */
[----:B------:R-:W-:Y:S01]  /*3750*/  IMAD.MOV.U32 R10, RZ, RZ, R28 ;  /* 0x000000ffff0a7224 */ /* 0x000fe200078e001c */
[----:B------:R-:W-:Y:S01]  /*3760*/  PRMT R18, R18, 0x8880, RZ ;  /* 0x0000888012127816 */ /* 0x000fe200000000ff */
[----:B------:R-:W2:Y:S01]  /*3770*/  F2I.NTZ R9, R9 ;  /* 0x0000000900097305 */ /* 0x000ea20000203100 */
[----:B0-----:R-:W-:Y:S01]  /*3780*/  IMAD.IADD R16, R5, 0x1, R16 ;  /* 0x0000000105107824 */ /* 0x001fe200078e0210 */
[----:B------:R-:W-:-:S02]  /*3790*/  I2I.S8.S32.SAT R22, R22 ;  /* 0x0000001600167238 */ /* 0x000fc40000001000 */
[----:B------:R-:W-:Y:S02]  /*37a0*/  PRMT R10, R10, 0x3340, R17 ;  /* 0x000033400a0a7816 */ /* 0x000fe40000000011 */
[----:B------:R-:W-:Y:S01]  /*37b0*/  I2I.S8.S32.SAT R16, R16 ;  /* 0x0000001000107238 */ /* 0x000fe20000001000 */
[C---:B-1----:R-:W-:Y:S01]  /*37c0*/  IMAD.IADD R7, R5.reuse, 0x1, R7 ;  /* 0x0000000105077824 */ /* 0x042fe200078e0207 */
[----:B------:R-:W0:Y:S01]  /*37d0*/  F2I.NTZ R24, R24 ;  /* 0x0000001800187305 */ /* 0x000e220000203100 */
[----:B------:R-:W-:Y:S02]  /*37e0*/  PRMT R22, R22, 0x8880, RZ ;  /* 0x0000888016167816 */ /* 0x000fe400000000ff */
[----:B------:R-:W-:Y:S02]  /*37f0*/  PRMT R17, R16, 0x8880, RZ ;  /* 0x0000888010117816 */ /* 0x000fe400000000ff */
[----:B------:R-:W-:Y:S01]  /*3800*/  I2I.S8.S32.SAT R7, R7 ;  /* 0x0000000700077238 */ /* 0x000fe20000001000 */
[----:B--2---:R-:W-:-:S02]  /*3810*/  IMAD.IADD R9, R5, 0x1, R9 ;  /* 0x0000000105097824 */ /* 0x004fc400078e0209 */
[----:B------:R-:W1:Y:S01]  /*3820*/  F2I.NTZ R14, R15 ;  /* 0x0000000f000e7305 */ /* 0x000e620000203100 */
[----:B------:R-:W-:Y:S01]  /*3830*/  PRMT R16, R7, 0x8880, RZ ;  /* 0x0000888007107816 */ /* 0x000fe200000000ff */
[----:B------:R-:W-:Y:S01]  /*3840*/  IMAD.MOV.U32 R7, RZ, RZ, R18 ;  /* 0x000000ffff077224 */ /* 0x000fe200078e0012 */
[----:B------:R-:W-:Y:S01]  /*3850*/  PRMT R18, R8, 0x8880, RZ ;  /* 0x0000888008127816 */ /* 0x000fe200000000ff */
[----:B------:R-:W-:Y:S01]  /*3860*/  IMAD.MOV.U32 R8, RZ, RZ, R17 ;  /* 0x000000ffff087224 */ /* 0x000fe200078e0011 */
[----:B------:R-:W-:Y:S01]  /*3870*/  I2I.S8.S32.SAT R9, R9 ;  /* 0x0000000900097238 */ /* 0x000fe20000001000 */
[----:B0-----:R-:W-:Y:S01]  /*3880*/  IMAD.IADD R24, R5, 0x1, R24 ;  /* 0x0000000105187824 */ /* 0x001fe200078e0218 */
[----:B------:R-:W-:Y:S02]  /*3890*/  PRMT R13, R13, 0x3340, R26 ;  /* 0x000033400d0d7816 */ /* 0x000fe4000000001a */
[----:B------:R-:W-:Y:S01]  /*38a0*/  PRMT R17, R9, 0x8880, RZ ;  /* 0x0000888009117816 */ /* 0x000fe200000000ff */
[----:B------:R-:W-:Y:S01]  /*38b0*/  IMAD.MOV.U32 R9, RZ, RZ, R16 ;  /* 0x000000ffff097224 */ /* 0x000fe200078e0010 */
[----:B------:R-:W-:Y:S01]  /*38c0*/  I2I.S8.S32.SAT R24, R24 ;  /* 0x0000001800187238 */ /* 0x000fe20000001000 */
[----:B------:R-:W-:Y:S01]  /*38d0*/  IMAD.MOV.U32 R16, RZ, RZ, R22 ;  /* 0x000000ffff107224 */ /* 0x000fe200078e0016 */
[----:B------:R-:W-:-:S02]  /*38e0*/  PRMT R17, R8, 0x3340, R17 ;  /* 0x0000334008117816 */ /* 0x000fc40000000011 */
[----:B-1----:R-:W-:Y:S02]  /*38f0*/  IADD3 R14, PT, PT, R5, R14, RZ ;  /* 0x0000000e050e7210 */ /* 0x002fe40007ffe0ff */
[----:B------:R-:W-:Y:S02]  /*3900*/  PRMT R15, R24, 0x8880, RZ ;  /* 0x00008880180f7816 */ /* 0x000fe400000000ff */
[----:B------:R-:W-:Y:S02]  /*3910*/  I2I.S8.S32.SAT R14, R14 ;  /* 0x0000000e000e7238 */ /* 0x000fe40000001000 */
[----:B------:R-:W-:Y:S02]  /*3920*/  PRMT R18, R7, 0x3340, R18 ;  /* 0x0000334007127816 */ /* 0x000fe40000000012 */
[----:B------:R-:W-:Y:S02]  /*3930*/  PRMT R14, R14, 0x8880, RZ ;  /* 0x000088800e0e7816 */ /* 0x000fe400000000ff */
        /* <DEDUP_REMOVED lines=10> */
.L_x_254:
[----:B------:R-:W-:Y:S05]  /*39e0*/  BSYNC.RECONVERGENT B0 ;  /* 0x0000000000007941 */ /* 0x000fea0003800200 */
.L_x_253:
[----:B------:R-:W-:-:S04]  /*39f0*/  IMAD.U32 R7, RZ, RZ, UR7 ;  /* 0x00000007ff077e24 */ /* 0x000fc8000f8e00ff */
[----:B------:R-:W-:-:S05]  /*3a00*/  IMAD R0, R7, 0x10, R0 ;  /* 0x0000001007007824 */ /* 0x000fca00078e0200 */
[----:B------:R-:W-:-:S13]  /*3a10*/  ISETP.GE.AND P0, PT, R0, UR16, PT ;  /* 0x0000001000007c0c */ /* 0x000fda000bf06270 */
[----:B------:R-:W-:Y:S05]  /*3a20*/  @P0 EXIT ;  /* 0x000000000000094d */ /* 0x000fea0003800000 */
[----:B-12---:R-:W1:Y:S01]  /*3a30*/  I2F.U32.RP R10, R3 ;  /* 0x00000003000a7306 */ /* 0x006e620000209000 */
[----:B------:R-:W-:Y:S01]  /*3a40*/  IMAD.IADD R4, R0, 0x1, R3 ;  /* 0x0000000100047824 */ /* 0x000fe200078e0203 */
[----:B------:R-:W-:Y:S01]  /*3a50*/  ISETP.NE.U32.AND P2, PT, R3, RZ, PT ;  /* 0x000000ff0300720c */ /* 0x000fe20003f45070 */
[----:B------:R-:W-:Y:S03]  /*3a60*/  BSSY.RECONVERGENT B0, `(.L_x_258) ;  /* 0x000003a000007945 */ /* 0x000fe60003800200 */
[C---:B------:R-:W-:Y:S02]  /*3a70*/  ISETP.GE.AND P0, PT, R4.reuse, UR16, PT ;  /* 0x0000001004007c0c */ /* 0x040fe4000bf06270 */
[----:B------:R-:W-:Y:S01]  /*3a80*/  VIMNMX R9, PT, PT, R4, UR16, !PT ;  /* 0x0000001004097c48 */ /* 0x000fe2000ffe0100 */
[----:B-1----:R-:W1:Y:S02]  /*3a90*/  MUFU.RCP R10, R10 ;  /* 0x0000000a000a7308 */ /* 0x002e640000001000 */
[----:B-1----:R-:W-:-:S06]  /*3aa0*/  VIADD R6, R10, 0xffffffe ;  /* 0x0ffffffe0a067836 */ /* 0x002fcc0000000000 */
[----:B------:R1:W2:Y:S02]  /*3ab0*/  F2I.FTZ.U32.TRUNC.NTZ R7, R6 ;  /* 0x0000000600077305 */ /* 0x0002a4000021f000 */
[----:B-1----:R-:W-:Y:S01]  /*3ac0*/  IMAD.MOV.U32 R6, RZ, RZ, RZ ;  /* 0x000000ffff067224 */ /* 0x002fe200078e00ff */
[----:B--2---:R-:W-:-:S05]  /*3ad0*/  IADD3 R8, PT, PT, RZ, -R7, RZ ;  /* 0x80000007ff087210 */ /* 0x004fca0007ffe0ff */
[----:B------:R-:W-:Y:S01]  /*3ae0*/  IMAD R11, R8, R3, RZ ;  /* 0x00000003080b7224 */ /* 0x000fe200078e02ff */
[----:B------:R-:W-:-:S03]  /*3af0*/  SEL R8, RZ, 0x1, P0 ;  /* 0x00000001ff087807 */ /* 0x000fc60000000000 */
        /* <DEDUP_REMOVED lines=16> */
[----:B------:R-:W1:Y:S01]  /*3c00*/  LDCU UR7, c[0x0][0x3a0] ;  /* 0x00007400ff0777ac */ /* 0x000e620008000800 */
[----:B------:R-:W2:Y:S01]  /*3c10*/  LDC.64 R16, c[0x0][0x388] ;  /* 0x0000e200ff107b82 */ /* 0x000ea20000000a00 */
[----:B------:R-:W-:Y:S01]  /*3c20*/  IADD3 R4, PT, PT, R4, 0x1, RZ ;  /* 0x0000000104047810 */ /* 0x000fe20007ffe0ff */
[----:B------:R-:W-:-:S03]  /*3c30*/  IMAD.U32 R8, RZ, RZ, UR9 ;  /* 0x00000009ff087e24 */ /* 0x000fc6000f8e00ff */
[----:B------:R-:W-:-:S03]  /*3c40*/  LOP3.LUT R4, R4, 0x3, RZ, 0xc0, !PT ;  /* 0x0000000304047812 */ /* 0x000fc600078ec0ff */
[----:B------:R-:W3:Y:S02]  /*3c50*/  LDC.64 R6, c[0x0][0x380] ;  /* 0x0000e000ff067b82 */ /* 0x000ee40000000a00 */
[----:B------:R-:W-:Y:S01]  /*3c60*/  IMAD.MOV R4, RZ, RZ, -R4 ;  /* 0x000000ffff047224 */ /* 0x000fe200078e0a04 */
[----:B-1----:R-:W-:-:S04]  /*3c70*/  UIMAD UR8, UR17, UR7, URZ ;  /* 0x00000007110872a4 */ /* 0x002fc8000f8e02ff */
[----:B------:R-:W-:Y:S02]  /*3c80*/  USHF.L.U32 UR7, UR8, 0x1, URZ ;  /* 0x0000000108077899 */ /* 0x000fe400080006ff */
[----:B------:R-:W-:Y:S01]  /*3c90*/  IMAD.U32 R15, RZ, RZ, UR8 ;  /* 0x00000008ff0f7e24 */ /* 0x000fe2000f8e00ff */
[----:B------:R-:W-:Y:S02]  /*3ca0*/  USHF.L.U64.HI UR8, UR8, 0x1, UR9 ;  /* 0x0000000108087899 */ /* 0x000fe40008010209 */
[----:B------:R-:W-:Y:S02]  /*3cb0*/  ULEA UR7, UP0, UR6, UR7, 0x1 ;  /* 0x0000000706077291 */ /* 0x000fe4000f8008ff */
[----:B--2---:R-:W-:Y:S02]  /*3cc0*/  IADD3 R15, P2, P3, R16, UR6, R15 ;  /* 0x00000006100f7c10 */ /* 0x004fe4000fb5e00f */
[----:B------:R-:W-:Y:S02]  /*3cd0*/  ULEA.HI.X UR8, UR6, UR8, UR12, 0x1, UP0 ;  /* 0x0000000806087291 */ /* 0x000fe400080f0c0c */
[----:B---3--:R-:W-:-:S02]  /*3ce0*/  IADD3 R6, P1, PT, R6, UR7, RZ ;  /* 0x0000000706067c10 */ /* 0x008fc4000ff3e0ff */
[----:B------:R-:W-:Y:S02]  /*3cf0*/  IADD3.X R17, PT, PT, R17, UR12, R8, P2, P3 ;  /* 0x0000000c11117c10 */ /* 0x000fe400097e6408 */
[----:B------:R-:W-:-:S09]  /*3d00*/  IADD3.X R7, PT, PT, R7, UR8, RZ, P1, !PT ;  /* 0x0000000807077c10 */ /* 0x000fd20008ffe4ff */
.L_x_260:
[----:B------:R-:W-:-:S06]  /*3d10*/  IMAD.WIDE R8, R0, 0x2, R6 ;  /* 0x0000000200087825 */ /* 0x000fcc00078e0206 */
[----:B------:R-:W2:Y:S01]  /*3d20*/  LDG.E.U16 R8, desc[UR18][R8.64] ;  /* 0x0000001208087981 */ /* 0x000ea2000c1e1500 */
[----:B------:R-:W-:Y:S02]  /*3d30*/  VIADD R4, R4, 0x1 ;  /* 0x0000000104047836 */ /* 0x000fe40000000000 */
[----:B-12---:R-:W-:-:S04]  /*3d40*/  IMAD.U32 R11, R8, 0x10000, RZ ;  /* 0x00010000080b7824 */ /* 0x006fc800078e00ff */
[----:B0-----:R-:W-:-:S06]  /*3d50*/  FMUL.FTZ R12, R2, R11 ;  /* 0x0000000b020c7220 */ /* 0x001fcc0000410000 */
[----:B------:R-:W0:Y:S02]  /*3d60*/  F2I.NTZ R12, R12 ;  /* 0x0000000c000c7305 */ /* 0x000e240000203100 */
[----:B0----5:R-:W-:-:S05]  /*3d70*/  IMAD.IADD R10, R5, 0x1, R12 ;  /* 0x00000001050a7824 */ /* 0x021fca00078e020c */
[----:B------:R-:W-:Y:S02]  /*3d80*/  I2I.S8.S32.SAT R11, R10 ;  /* 0x0000000a000b7238 */ /* 0x000fe40000001000 */
[C---:B------:R-:W-:Y:S02]  /*3d90*/  IADD3 R10, P1, PT, R0.reuse, R15, RZ ;  /* 0x0000000f000a7210 */ /* 0x040fe40007f3e0ff */
[----:B------:R-:W-:Y:S02]  /*3da0*/  PRMT R13, R11, 0x8880, RZ ;  /* 0x000088800b0d7816 */ /* 0x000fe400000000ff */
[----:B------:R-:W-:Y:S01]  /*3db0*/  LEA.HI.X.SX32 R11, R0, R17, 0x1, P1 ;  /* 0x00000011000b7211 */ /* 0x000fe200008f0eff */
[----:B------:R-:W-:Y:S01]  /*3dc0*/  IMAD.IADD R0, R3, 0x1, R0 ;  /* 0x0000000103007824 */ /* 0x000fe200078e0200 */
[----:B------:R-:W-:-:S03]  /*3dd0*/  ISETP.NE.AND P1, PT, R4, RZ, PT ;  /* 0x000000ff0400720c */ /* 0x000fc60003f25270 */
[----:B------:R1:W-:Y:S10]  /*3de0*/  STG.E.U8 desc[UR18][R10.64], R13 ;  /* 0x0000000d0a007986 */ /* 0x0003f4000c101112 */
[----:B------:R-:W-:Y:S05]  /*3df0*/  @P1 BRA `(.L_x_260) ;  /* 0xfffffffc00c41947 */ /* 0x000fea000383ffff */
.L_x_259:
[----:B------:R-:W-:Y:S05]  /*3e00*/  BSYNC.RECONVERGENT B0 ;  /* 0x0000000000007941 */ /* 0x000fea0003800200 */
.L_x_258:
[----:B------:R-:W-:Y:S05]  /*3e10*/  @!P0 EXIT ;  /* 0x000000000000894d */ /* 0x000fea0003800000 */
[----:B------:R-:W-:-:S07]  /*3e20*/  IMAD.SHL.U32 R4, R3, 0x2, RZ ;  /* 0x0000000203047824 */ /* 0x000fce00078e00ff */
.L_x_261:
[----:B-12---:R-:W-:-:S04]  /*3e30*/  IMAD.MOV.U32 R11, RZ, RZ, 0x2 ;  /* 0x00000002ff0b7424 */ /* 0x006fc800078e00ff */
[----:B------:R-:W-:-:S05]  /*3e40*/  IMAD.WIDE R10, R0, R11, UR4 ;  /* 0x00000004000a7e25 */ /* 0x000fca000f8e020b */
[----:B------:R-:W2:Y:S01]  /*3e50*/  LDG.E.U16 R6, desc[UR18][R10.64] ;  /* 0x000000120a067981 */ /* 0x000ea2000c1e1500 */
[----:B------:R-:W-:-:S05]  /*3e60*/  IADD3 R8, P1, PT, R4, R10, RZ ;  /* 0x0000000a04087210 */ /* 0x000fca0007f3e0ff */
[----:B------:R-:W-:Y:S01]  /*3e70*/  IMAD.X R9, RZ, RZ, R11, P1 ;  /* 0x000000ffff097224 */ /* 0x000fe200008e060b */
[----:B--2---:R-:W-:-:S05]  /*3e80*/  SHF.L.U32 R7, R6, 0x10, RZ ;  /* 0x0000001006077819 */ /* 0x004fca00000006ff */
[----:B0-----:R-:W-:-:S06]  /*3e90*/  FMUL.FTZ R12, R2, R7 ;  /* 0x00000007020c7220 */ /* 0x001fcc0000410000 */
[----:B------:R-:W0:Y:S02]  /*3ea0*/  F2I.NTZ R12, R12 ;  /* 0x0000000c000c7305 */ /* 0x000e240000203100 */
[----:B0----5:R-:W-:-:S05]  /*3eb0*/  IMAD.IADD R6, R5, 0x1, R12 ;  /* 0x0000000105067824 */ /* 0x021fca00078e020c */
[----:B------:R-:W-:Y:S02]  /*3ec0*/  I2I.S8.S32.SAT R7, R6 ;  /* 0x0000000600077238 */ /* 0x000fe40000001000 */
[C---:B------:R-:W-:Y:S02]  /*3ed0*/  IADD3 R6, P0, PT, R0.reuse, UR11, RZ ;  /* 0x0000000b00067c10 */ /* 0x040fe4000ff1e0ff */
[----:B------:R-:W-:Y:S02]  /*3ee0*/  PRMT R15, R7, 0x8880, RZ ;  /* 0x00008880070f7816 */ /* 0x000fe400000000ff */
[----:B------:R-:W-:-:S05]  /*3ef0*/  LEA.HI.X.SX32 R7, R0, UR10, 0x1, P0 ;  /* 0x0000000a00077c11 */ /* 0x000fca00080f0eff */
[----:B------:R0:W-:Y:S04]  /*3f00*/  STG.E.U8 desc[UR18][R6.64], R15 ;  /* 0x0000000f06007986 */ /* 0x0001e8000c101112 */
[----:B------:R-:W2:Y:S01]  /*3f10*/  LDG.E.U16 R10, desc[UR18][R8.64] ;  /* 0x00000012080a7981 */ /* 0x000ea2000c1e1500 */
[----:B------:R-:W-:-:S05]  /*3f20*/  IADD3 R12, P0, PT, R3, R6, RZ ;  /* 0x00000006030c7210 */ /* 0x000fca0007f1e0ff */
[----:B------:R-:W-:Y:S02]  /*3f30*/  IMAD.X R13, RZ, RZ, R7, P0 ;  /* 0x000000ffff0d7224 */ /* 0x000fe400000e0607 */
[----:B--2---:R-:W-:-:S04]  /*3f40*/  IMAD.U32 R11, R10, 0x10000, RZ ;  /* 0x000100000a0b7824 */ /* 0x004fc800078e00ff */
[----:B------:R-:W-:-:S06]  /*3f50*/  FMUL.FTZ R14, R2, R11 ;  /* 0x0000000b020e7220 */ /* 0x000fcc0000410000 */
[----:B------:R-:W1:Y:S02]  /*3f60*/  F2I.NTZ R14, R14 ;  /* 0x0000000e000e7305 */ /* 0x000e640000203100 */
[----:B-1----:R-:W-:-:S05]  /*3f70*/  IMAD.IADD R10, R5, 0x1, R14 ;  /* 0x00000001050a7824 */ /* 0x002fca00078e020e */
[----:B------:R-:W-:Y:S02]  /*3f80*/  I2I.S8.S32.SAT R11, R10 ;  /* 0x0000000a000b7238 */ /* 0x000fe40000001000 */
[----:B------:R-:W-:Y:S02]  /*3f90*/  IADD3 R10, P1, PT, R4, R8, RZ ;  /* 0x00000008040a7210 */ /* 0x000fe40007f3e0ff */
[----:B------:R-:W-:-:S03]  /*3fa0*/  PRMT R16, R11, 0x8880, RZ ;  /* 0x000088800b107816 */ /* 0x000fc600000000ff */
[----:B------:R-:W-:Y:S02]  /*3fb0*/  IMAD.X R11, RZ, RZ, R9, P1 ;  /* 0x000000ffff0b7224 */ /* 0x000fe400008e0609 */
[----:B0-----:R-:W-:-:S05]  /*3fc0*/  IMAD.MOV.U32 R15, RZ, RZ, R16 ;  /* 0x000000ffff0f7224 */ /* 0x001fca00078e0010 */
[----:B------:R0:W-:Y:S04]  /*3fd0*/  STG.E.U8 desc[UR18][R12.64], R15 ;  /* 0x0000000f0c007986 */ /* 0x0001e8000c101112 */
[----:B------:R-:W2:Y:S01]  /*3fe0*/  LDG.E.U16 R6, desc[UR18][R10.64] ;  /* 0x000000120a067981 */ /* 0x000ea2000c1e1500 */
[----:B------:R-:W-:-:S05]  /*3ff0*/  IADD3 R8, P1, PT, R4, R10, RZ ;  /* 0x0000000a04087210 */ /* 0x000fca0007f3e0ff */
[----:B------:R-:W-:Y:S02]  /*4000*/  IMAD.X R9, RZ, RZ, R11, P1 ;  /* 0x000000ffff097224 */ /* 0x000fe400008e060b */
[----:B--2---:R-:W-:-:S04]  /*4010*/  IMAD.U32 R7, R6, 0x10000, RZ ;  /* 0x0001000006077824 */ /* 0x004fc800078e00ff */
[----:B------:R-:W-:-:S06]  /*4020*/  FMUL.FTZ R14, R2, R7 ;  /* 0x00000007020e7220 */ /* 0x000fcc0000410000 */
[----:B------:R-:W1:Y:S02]  /*4030*/  F2I.NTZ R14, R14 ;  /* 0x0000000e000e7305 */ /* 0x000e640000203100 */
[----:B-1----:R-:W-:-:S04]  /*4040*/  IADD3 R6, PT, PT, R5, R14, RZ ;  /* 0x0000000e05067210 */ /* 0x002fc80007ffe0ff */
[----:B------:R-:W-:Y:S02]  /*4050*/  I2I.S8.S32.SAT R7, R6 ;  /* 0x0000000600077238 */ /* 0x000fe40000001000 */
[----:B------:R-:W-:Y:S02]  /*4060*/  IADD3 R6, P0, PT, R3, R12, RZ ;  /* 0x0000000c03067210 */ /* 0x000fe40007f1e0ff */
[----:B------:R-:W-:-:S03]  /*4070*/  PRMT R16, R7, 0x8880, RZ ;  /* 0x0000888007107816 */ /* 0x000fc600000000ff */
[----:B------:R-:W-:Y:S02]  /*4080*/  IMAD.X R7, RZ, RZ, R13, P0 ;  /* 0x000000ffff077224 */ /* 0x000fe400000e060d */
[----:B0-----:R-:W-:-:S05]  /*4090*/  IMAD.MOV.U32 R13, RZ, RZ, R16 ;  /* 0x000000ffff0d7224 */ /* 0x001fca00078e0010 */
[----:B------:R2:W-:Y:S04]  /*40a0*/  STG.E.U8 desc[UR18][R6.64], R13 ;  /* 0x0000000d06007986 */ /* 0x0005e8000c101112 */
[----:B------:R-:W3:Y:S01]  /*40b0*/  LDG.E.U16 R8, desc[UR18][R8.64] ;  /* 0x0000001208087981 */ /* 0x000ee2000c1e1500 */
[----:B------:R-:W-:Y:S02]  /*40c0*/  IMAD R0, R3, 0x4, R0 ;  /* 0x0000000403007824 */ /* 0x000fe400078e0200 */
[----:B---3--:R-:W-:-:S04]  /*40d0*/  IMAD.U32 R11, R8, 0x10000, RZ ;  /* 0x00010000080b7824 */ /* 0x008fc800078e00ff */
[----:B------:R-:W-:-:S06]  /*40e0*/  FMUL.FTZ R12, R2, R11 ;  /* 0x0000000b020c7220 */ /* 0x000fcc0000410000 */
[----:B------:R-:W0:Y:S02]  /*40f0*/  F2I.NTZ R12, R12 ;  /* 0x0000000c000c7305 */ /* 0x000e240000203100 */
[----:B0-----:R-:W-:-:S05]  /*4100*/  IMAD.IADD R10, R5, 0x1, R12 ;  /* 0x00000001050a7824 */ /* 0x001fca00078e020c */
[----:B------:R-:W-:Y:S02]  /*4110*/  I2I.S8.S32.SAT R11, R10 ;  /* 0x0000000a000b7238 */ /* 0x000fe40000001000 */
[----:B------:R-:W-:Y:S02]  /*4120*/  IADD3 R10, P0, PT, R3, R6, RZ ;  /* 0x00000006030a7210 */ /* 0x000fe40007f1e0ff */
[----:B------:R-:W-:-:S03]  /*4130*/  PRMT R15, R11, 0x8880, RZ ;  /* 0x000088800b0f7816 */ /* 0x000fc600000000ff */
[----:B------:R-:W-:Y:S01]  /*4140*/  IMAD.X R11, RZ, RZ, R7, P0 ;  /* 0x000000ffff0b7224 */ /* 0x000fe200000e0607 */
[----:B------:R-:W-:-:S04]  /*4150*/  ISETP.GE.AND P0, PT, R0, UR16, PT ;  /* 0x0000001000007c0c */ /* 0x000fc8000bf06270 */
[----:B------:R2:W-:Y:S09]  /*4160*/  STG.E.U8 desc[UR18][R10.64], R15 ;  /* 0x0000000f0a007986 */ /* 0x0005f2000c101112 */
[----:B------:R-:W-:Y:S05]  /*4170*/  @!P0 BRA `(.L_x_261) ;  /* 0xfffffffc002c8947 */ /* 0x000fea000383ffff */
[----:B------:R-:W-:Y:S05]  /*4180*/  EXIT ;  /* 0x000000000000794d */ /* 0x000fea0003800000 */
.L_x_262:
        /* <DEDUP_REMOVED lines=15> */
.L_x_355:


//--------------------- .text._ZN4vllm31static_scaled_int8_quant_kernelIN3c108BFloat16EfEEvPKT_PaPKT0_i --------------------------
	.section	.text._ZN4vllm31static_scaled_int8_quant_kernelIN3c108BFloat16EfEEvPKT_PaPKT0_i,"ax",@progbits
	.align	128
        .global         _ZN4vllm31static_scaled_int8_quant_kernelIN3c108BFloat16EfEEvPKT_PaPKT0_i
        .type           _ZN4vllm31static_scaled_int8_quant_kernelIN3c108BFloat16EfEEvPKT_PaPKT0_i,@function
        .size           _ZN4vllm31static_scaled_int8_quant_kernelIN3c108BFloat16EfEEvPKT_PaPKT0_i,(.L_x_356 - _ZN4vllm31static_scaled_int8_quant_kernelIN3c108BFloat16EfEEvPKT_PaPKT0_i)
        .other          _ZN4vllm31static_scaled_int8_quant_kernelIN3c108BFloat16EfEEvPKT_PaPKT0_i,@"STO_CUDA_ENTRY STV_DEFAULT"
_ZN4vllm31static_scaled_int8_quant_kernelIN3c108BFloat16EfEEvPKT_PaPKT0_i:
.text._ZN4vllm31static_scaled_int8_quant_kernelIN3c108BFloat16EfEEvPKT_PaPKT0_i:
[----:B------:R-:W-:Y:S08]  /*0000*/  LDC R1, c[0x0][0x37c] ;  /* 0x0000df00ff017b82 */ /* 0x000ff00000000800 */
[----:B------:R-:W0:Y:S01]  /*0010*/  S2UR UR17, SR_CTAID.X ;  /* 0x00000000001179c3 */ /* 0x000e220000002500 */
[----:B------:R-:W1:Y:S01]  /*0020*/  LDCU UR22, c[0x0][0x398] ;  /* 0x00007300ff1677ac */ /* 0x000e620008000800 */
[----:B------:R-:W2:Y:S06]  /*0030*/  LDCU.128 UR12, c[0x0][0x380] ;  /* 0x00007000ff0c77ac */ /* 0x000eac0008000c00 */
[----:B------:R-:W3:Y:S01]  /*0040*/  LDC.64 R4, c[0x0][0x390] ;  /* 0x0000e400ff047b82 */ /* 0x000ee20000000a00 */
[----:B------:R-:W4:Y:S01]  /*0050*/  S2R R3, SR_TID.X ;  /* 0x0000000000037919 */ /* 0x000f220000002100 */
[----:B------:R-:W3:Y:S01]  /*0060*/  LDCU.64 UR18, c[0x0][0x358] ;  /* 0x00006b00ff1277ac */ /* 0x000ee20008000a00 */
[----:B-1----:R-:W-:-:S02]  /*0070*/  USHF.R.S32.HI UR4, URZ, 0x1f, UR22 ;  /* 0x0000001fff047899 */ /* 0x002fc40008011416 */
[----:B0-----:R-:W-:Y:S02]  /*0080*/  UIMAD.WIDE.U32 UR20, UR17, UR22, URZ ;  /* 0x00000016111472a5 */ /* 0x001fe4000f8e00ff */
[----:B------:R-:W-:Y:S02]  /*0090*/  UIMAD UR4, UR4, UR17, URZ ;  /* 0x00000011040472a4 */ /* 0x000fe4000f8e02ff */
[----:B------:R-:W-:Y:S01]  /*00a0*/  USHF.L.U32 UR7, UR20, 0x1, URZ ;  /* 0x0000000114077899 */ /* 0x000fe200080006ff */
[----:B------:R-:W0:Y:S01]  /*00b0*/  LDC R0, c[0x0][0x360] ;  /* 0x0000d800ff007b82 */ /* 0x000e220000000800 */
[----:B--2---:R-:W-:Y:S02]  /*00c0*/  UIADD3 UR8, UP1, UPT, UR20, UR14, URZ ;  /* 0x0000000e14087290 */ /* 0x004fe4000ff3e0ff */
[----:B------:R-:W-:Y:S01]  /*00d0*/  UIADD3 UR9, UPT, UPT, UR21, UR4, URZ ;  /* 0x0000000415097290 */ /* 0x000fe2000fffe0ff */
[----:B---3--:R1:W5:Y:S01]  /*00e0*/  LDG.E R2, desc[UR18][R4.64] ;  /* 0x0000001204027981 */ /* 0x008362000c1e1900 */
[----:B------:R-:W-:-:S02]  /*00f0*/  UIADD3 UR4, UP2, UPT, UR7, UR12, URZ ;  /* 0x0000000c07047290 */ /* 0x000fc4000ff5e0ff */
[----:B------:R-:W-:Y:S02]  /*0100*/  UIADD3.X UR10, UPT, UPT, UR9, UR15, URZ, UP1, !UPT ;  /* 0x0000000f090a7290 */ /* 0x000fe40008ffe4ff */
[----:B------:R-:W-:Y:S02]  /*0110*/  ULOP3.LUT UP0, URZ, UR22, 0xf, URZ, 0xc0, !UPT ;  /* 0x0000000f16ff7892 */ /* 0x000fe4000f80c0ff */
[----:B------:R-:W-:Y:S02]  /*0120*/  ULOP3.LUT UP1, URZ, UR4, 0x1f, URZ, 0xc0, !UPT ;  /* 0x0000001f04ff7892 */ /* 0x000fe4000f82c0ff */
[----:B------:R-:W-:Y:S01]  /*0130*/  USHF.L.U64.HI UR11, UR20, 0x1, UR9 ;  /* 0x00000001140b7899 */ /* 0x000fe20008010209 */
[----:B-1----:R-:W-:Y:S01]  /*0140*/  IMAD.U32 R4, RZ, RZ, UR8 ;  /* 0x00000008ff047e24 */ /* 0x002fe2000f8e00ff */
[----:B------:R-:W-:Y:S01]  /*0150*/  UPLOP3.LUT UP0, UPT, UP0, UP1, UPT, 0xf8, 0x8f ;  /* 0x00000000008f789c */ /* 0x000fe20000703f70 */
[----:B------:R-:W-:Y:S01]  /*0160*/  IMAD.U32 R5, RZ, RZ, UR10 ;  /* 0x0000000aff057e24 */ /* 0x000fe2000f8e00ff */
[----:B------:R-:W-:-:S07]  /*0170*/  UIADD3.X UR5, UPT, UPT, UR11, UR13, URZ, UP2, !UPT ;  /* 0x0000000d0b057290 */ /* 0x000fce00097fe4ff */
[----:B----4-:R-:W-:Y:S05]  /*0180*/  BRA.U UP0, `(.L_x_263) ;  /* 0x0000001100187547 */ /* 0x010fea000b800000 */
[----:B------:R-:W-:-:S06]  /*0190*/  USHF.R.S32.HI UR6, URZ, 0x4, UR22 ;  /* 0x00000004ff067899 */ /* 0x000fcc0008011416 */
[----:B------:R-:W-:-:S13]  /*01a0*/  ISETP.GE.AND P0, PT, R3, UR6, PT ;  /* 0x0000000603007c0c */ /* 0x000fda000bf06270 */
[----:B------:R-:W-:Y:S05]  /*01b0*/  @P0 EXIT ;  /* 0x000000000000094d */ /* 0x000fea0003800000 */
[----:B0-----:R-:W0:Y:S01]  /*01c0*/  I2F.U32.RP R11, R0 ;  /* 0x00000000000b7306 */ /* 0x001e220000209000 */
        /* <DEDUP_REMOVED lines=10> */
[----:B0-----:R-:W-:Y:S02]  /*0270*/  HFMA2 R8, -RZ, RZ, 0, 0 ;  /* 0x00000000ff087431 */ /* 0x001fe400000001ff */
        /* <DEDUP_REMOVED lines=17> */
[----:B------:R-:W-:-:S05]  /*0390*/  MOV R8, 0x20 ;  /* 0x0000002000087802 */ /* 0x000fca0000000f00 */
[----:B------:R-:W-:-:S06]  /*03a0*/  IMAD.WIDE.U32 R8, R3, R8, UR4 ;  /* 0x0000000403087e25 */ /* 0x000fcc000f8e0008 */
[----:B------:R-:W2:Y:S01]  /*03b0*/  LDG.E.ENL2.256 R12, R8, desc[UR18][R8.64] ;  /* 0xfe0000120808797e */ /* 0x000ea2000812190c */
[----:B-----5:R-:W0:Y:S01]  /*03c0*/  MUFU.RCP R22, R2 ;  /* 0x0000000200167308 */ /* 0x020e220000001000 */
[C---:B--2---:R-:W-:Y:S01]  /*03d0*/  IMAD.U32 R7, R13.reuse, 0x10000, RZ ;  /* 0x000100000d077824 */ /* 0x044fe200078e00ff */
[----:B------:R-:W-:Y:S01]  /*03e0*/  PRMT R13, R13, 0x7632, R13 ;  /* 0x000076320d0d7816 */ /* 0x000fe2000000000d */
[C---:B------:R-:W-:Y:S01]  /*03f0*/  IMAD.U32 R17, R12.reuse, 0x10000, RZ ;  /* 0x000100000c117824 */ /* 0x040fe200078e00ff */
[----:B------:R-:W-:Y:S01]  /*0400*/  PRMT R12, R12, 0x7632, R12 ;  /* 0x000076320c0c7816 */ /* 0x000fe2000000000c */
[-C--:B0-----:R-:W-:Y:S01]  /*0410*/  FMUL.FTZ R21, R7, R22.reuse ;  /* 0x0000001607157220 */ /* 0x081fe20000410000 */
[----:B------:R-:W-:Y:S01]  /*0420*/  SHF.L.U32 R7, R11, 0x10, RZ ;  /* 0x000000100b077819 */ /* 0x000fe200000006ff */
[----:B------:R-:W-:Y:S01]  /*0430*/  FMUL.FTZ R20, R17, R22 ;  /* 0x0000001611147220 */ /* 0x000fe20000410000 */
[----:B------:R-:W-:Y:S01]  /*0440*/  IMAD.U32 R17, R10, 0x10000, RZ ;  /* 0x000100000a117824 */ /* 0x000fe200078e00ff */
[----:B------:R-:W-:Y:S01]  /*0450*/  PRMT R11, R11, 0x7632, R11 ;  /* 0x000076320b0b7816 */ /* 0x000fe2000000000b */
[----:B------:R-:W-:-:S02]  /*0460*/  IMAD.U32 R23, R14, 0x10000, RZ ;  /* 0x000100000e177824 */ /* 0x000fc400078e00ff */
[-C--:B------:R-:W-:Y:S01]  /*0470*/  FMUL.FTZ R19, R7, R22.reuse ;  /* 0x0000001607137220 */ /* 0x080fe20000410000 */
[----:B------:R-:W-:Y:S02]  /*0480*/  IMAD.U32 R7, R9, 0x10000, RZ ;  /* 0x0001000009077824 */ /* 0x000fe400078e00ff */
[-C--:B------:R-:W-:Y:S01]  /*0490*/  FMUL.FTZ R18, R17, R22.reuse ;  /* 0x0000001611127220 */ /* 0x080fe20000410000 */
[----:B------:R-:W-:Y:S01]  /*04a0*/  PRMT R10, R10, 0x7632, R10 ;  /* 0x000076320a0a7816 */ /* 0x000fe2000000000a */
[----:B------:R-:W-:Y:S01]  /*04b0*/  F2I.S8.NTZ R21, R21 ;  /* 0x0000001500157305 */ /* 0x000fe20000202100 */
[-C--:B------:R-:W-:Y:S01]  /*04c0*/  FMUL.FTZ R17, R7, R22.reuse ;  /* 0x0000001607117220 */ /* 0x080fe20000410000 */
[C---:B------:R-:W-:Y:S02]  /*04d0*/  SHF.L.U32 R7, R8.reuse, 0x10, RZ ;  /* 0x0000001008077819 */ /* 0x040fe400000006ff */
[----:B------:R-:W-:Y:S02]  /*04e0*/  PRMT R9, R9, 0x7632, R9 ;  /* 0x0000763209097816 */ /* 0x000fe40000000009 */
[----:B------:R-:W-:Y:S01]  /*04f0*/  PRMT R8, R8, 0x7632, R8 ;  /* 0x0000763208087816 */ /* 0x000fe20000000008 */
[-C--:B------:R-:W-:Y:S01]  /*0500*/  FMUL.FTZ R16, R7, R22.reuse ;  /* 0x0000001607107220 */ /* 0x080fe20000410000 */
[-C--:B------:R-:W-:Y:S01]  /*0510*/  FMUL.FTZ R7, R23, R22.reuse ;  /* 0x0000001617077220 */ /* 0x080fe20000410000 */
[----:B------:R-:W-:Y:S01]  /*0520*/  IMAD.U32 R23, R15, 0x10000, RZ ;  /* 0x000100000f177824 */ /* 0x000fe200078e00ff */
[----:B------:R-:W-:Y:S01]  /*0530*/  PRMT R15, R14, 0x7632, R15 ;  /* 0x000076320e0f7816 */ /* 0x000fe2000000000f */
[----:B------:R-:W-:Y:S02]  /*0540*/  F2I.S8.NTZ R20, R20 ;  /* 0x0000001400147305 */ /* 0x000fe40000202100 */
[----:B------:R-:W-:Y:S01]  /*0550*/  FMUL.FTZ R25, R23, R22 ;  /* 0x0000001617197220 */ /* 0x000fe20000410000 */
[----:B------:R-:W-:-:S02]  /*0560*/  SHF.L.U32 R23, R13, 0x10, RZ ;  /* 0x000000100d177819 */ /* 0x000fc400000006ff */
[----:B------:R-:W-:-:S03]  /*0570*/  PRMT R14, R15, 0x7632, R14 ;  /* 0x000076320f0e7816 */ /* 0x000fc6000000000e */
[-C--:B------:R-:W-:Y:S01]  /*0580*/  FMUL.FTZ R24, R23, R22.reuse ;  /* 0x0000001617187220 */ /* 0x080fe20000410000 */
[----:B------:R-:W-:Y:S01]  /*0590*/  IMAD.U32 R23, R12, 0x10000, RZ ;  /* 0x000100000c177824 */ /* 0x000fe200078e00ff */
[----:B------:R0:W-:Y:S01]  /*05a0*/  F2I.S8.NTZ R13, R25 ;  /* 0x00000019000d7305 */ /* 0x0001e20000202100 */
[----:B------:R-:W-:Y:S02]  /*05b0*/  IMAD.U32 R29, R14, 0x10000, RZ ;  /* 0x000100000e1d7824 */ /* 0x000fe400078e00ff */
[-C--:B------:R-:W-:Y:S01]  /*05c0*/  FMUL.FTZ R27, R23, R22.reuse ;  /* 0x00000016171b7220 */ /* 0x080fe20000410000 */
[----:B------:R-:W-:Y:S02]  /*05d0*/  IMAD.U32 R23, R11, 0x10000, RZ ;  /* 0x000100000b177824 */ /* 0x000fe400078e00ff */
[-C--:B------:R-:W-:Y:S02]  /*05e0*/  FMUL.FTZ R29, R29, R22.reuse ;  /* 0x000000161d1d7220 */ /* 0x080fe40000410000 */
[-C--:B------:R-:W-:Y:S01]  /*05f0*/  FMUL.FTZ R26, R23, R22.reuse ;  /* 0x00000016171a7220 */ /* 0x080fe20000410000 */
[----:B------:R-:W-:Y:S01]  /*0600*/  SHF.L.U32 R23, R10, 0x10, RZ ;  /* 0x000000100a177819 */ /* 0x000fe200000006ff */
[----:B------:R1:W2:Y:S04]  /*0610*/  F2I.S8.NTZ R11, R27 ;  /* 0x0000001b000b7305 */ /* 0x0002a80000202100 */
[----:B0-----:R-:W-:Y:S01]  /*0620*/  FMUL.FTZ R25, R23, R22 ;  /* 0x0000001617197220 */ /* 0x001fe20000410000 */
[----:B------:R-:W-:-:S03]  /*0630*/  IMAD.U32 R23, R9, 0x10000, RZ ;  /* 0x0001000009177824 */ /* 0x000fc600078e00ff */
[----:B------:R0:W-:Y:S01]  /*0640*/  F2I.S8.NTZ R12, R24 ;  /* 0x00000018000c7305 */ /* 0x0001e20000202100 */
[----:B-1----:R-:W-:-:S05]  /*0650*/  SHF.L.U32 R27, R15, 0x10, RZ ;  /* 0x000000100f1b7819 */ /* 0x002fca00000006ff */
[-C--:B------:R-:W-:Y:S01]  /*0660*/  FMUL.FTZ R14, R27, R22.reuse ;  /* 0x000000161b0e7220 */ /* 0x080fe20000410000 */
[----:B--2---:R-:W-:Y:S01]  /*0670*/  PRMT R11, R20, 0x3340, R11 ;  /* 0x00003340140b7816 */ /* 0x004fe2000000000b */
[----:B------:R-:W-:Y:S01]  /*0680*/  F2I.S8.NTZ R19, R19 ;  /* 0x0000001300137305 */ /* 0x000fe20000202100 */
[----:B0-----:R-:W-:Y:S01]  /*0690*/  FMUL.FTZ R24, R23, R22 ;  /* 0x0000001617187220 */ /* 0x001fe20000410000 */
[----:B------:R-:W-:-:S04]  /*06a0*/  IMAD.U32 R23, R8, 0x10000, RZ ;  /* 0x0001000008177824 */ /* 0x000fc800078e00ff */
[----:B------:R-:W-:Y:S02]  /*06b0*/  FMUL.FTZ R23, R23, R22 ;  /* 0x0000001617177220 */ /* 0x000fe40000410000 */
[----:B------:R-:W-:Y:S08]  /*06c0*/  F2I.S8.NTZ R18, R18 ;  /* 0x0000001200127305 */ /* 0x000ff00000202100 */
[----:B------:R-:W-:Y:S08]  /*06d0*/  F2I.S8.NTZ R17, R17 ;  /* 0x0000001100117305 */ /* 0x000ff00000202100 */
[----:B------:R-:W-:Y:S08]  /*06e0*/  F2I.S8.NTZ R10, R26 ;  /* 0x0000001a000a7305 */ /* 0x000ff00000202100 */
[----:B------:R-:W0:Y:S08]  /*06f0*/  F2I.S8.NTZ R9, R25 ;  /* 0x0000001900097305 */ /* 0x000e300000202100 */
[----:B------:R1:W2:Y:S01]  /*0700*/  F2I.S8.NTZ R8, R24 ;  /* 0x0000001800087305 */ /* 0x0002a20000202100 */
[----:B0-----:R-:W-:-:S07]  /*0710*/  PRMT R9, R18, 0x3340, R9 ;  /* 0x0000334012097816 */ /* 0x001fce0000000009 */
[----:B------:R-:W-:Y:S01]  /*0720*/  F2I.S8.NTZ R16, R16 ;  /* 0x0000001000107305 */ /* 0x000fe20000202100 */
[----:B-1----:R-:W-:Y:S02]  /*0730*/  PRMT R24, R21, 0x3340, R12 ;  /* 0x0000334015187816 */ /* 0x002fe4000000000c */
[----:B------:R-:W-:Y:S02]  /*0740*/  PRMT R12, R19, 0x3340, R10 ;  /* 0x00003340130c7816 */ /* 0x000fe4000000000a */
[----:B------:R-:W-:Y:S02]  /*0750*/  PRMT R10, R11, 0x5410, R24 ;  /* 0x000054100b0a7816 */ /* 0x000fe40000000018 */
[----:B--2---:R-:W-:Y:S01]  /*0760*/  PRMT R17, R17, 0x3340, R8 ;  /* 0x0000334011117816 */ /* 0x004fe20000000008 */
[----:B------:R-:W-:Y:S01]  /*0770*/  F2I.S8.NTZ R7, R7 ;  /* 0x0000000700077305 */ /* 0x000fe20000202100 */
[----:B------:R-:W-:-:S07]  /*0780*/  PRMT R9, R9, 0x5410, R12 ;  /* 0x0000541009097816 */ /* 0x000fce000000000c */
[----:B------:R-:W0:Y:S08]  /*0790*/  F2I.S8.NTZ R15, R23 ;  /* 0x00000017000f7305 */ /* 0x000e300000202100 */
[----:B------:R-:W1:Y:S01]  /*07a0*/  F2I.S8.NTZ R14, R14 ;  /* 0x0000000e000e7305 */ /* 0x000e620000202100 */
[----:B0-----:R-:W-:-:S07]  /*07b0*/  PRMT R8, R16, 0x3340, R15 ;  /* 0x0000334010087816 */ /* 0x001fce000000000f */
[----:B------:R-:W0:Y:S01]  /*07c0*/  F2I.S8.NTZ R22, R29 ;  /* 0x0000001d00167305 */ /* 0x000e220000202100 */
[----:B------:R-:W-:Y:S02]  /*07d0*/  PRMT R8, R8, 0x5410, R17 ;  /* 0x0000541008087816 */ /* 0x000fe40000000011 */
[----:B-1----:R-:W-:Y:S02]  /*07e0*/  PRMT R7, R7, 0x3340, R14 ;  /* 0x0000334007077816 */ /* 0x002fe4000000000e */
[----:B0-----:R-:W-:Y:S01]  /*07f0*/  PRMT R22, R13, 0x3340, R22 ;  /* 0x000033400d167816 */ /* 0x001fe20000000016 */
[----:B------:R-:W-:-:S03]  /*0800*/  IMAD.WIDE.U32 R12, R3, 0x10, R4 ;  /* 0x00000010030c7825 */ /* 0x000fc600078e0004 */
[----:B------:R-:W-:Y:S01]  /*0810*/  PRMT R11, R7, 0x5410, R22 ;  /* 0x00005410070b7816 */ /* 0x000fe20000000016 */
[----:B------:R-:W-:-:S04]  /*0820*/  IMAD.MOV.U32 R3, RZ, RZ, R6 ;  /* 0x000000ffff037224 */ /* 0x000fc800078e0006 */
[----:B------:R0:W-:Y:S03]  /*0830*/  STG.E.128 desc[UR18][R12.64], R8 ;  /* 0x000000080c007986 */ /* 0x0001e6000c101d12 */
.L_x_265:
[----:B------:R-:W-:Y:S05]  /*0840*/  BSYNC.RECONVERGENT B0 ;  /* 0x0000000000007941 */ /* 0x000fea0003800200 */
.L_x_264:
[----:B------:R-:W-:Y:S05]  /*0850*/  @!P1 EXIT ;  /* 0x000000000000994d */ /* 0x000fea0003800000 */
[----:B------:R-:W-:-:S07]  /*0860*/  IADD3 R7, PT, PT, R3, R0, RZ ;  /* 0x0000000003077210 */ /* 0x000fce0007ffe0ff */
.L_x_266:
[----:B01----:R-:W-:-:S04]  /*0870*/  IMAD.MOV.U32 R8, RZ, RZ, 0x20 ;  /* 0x00000020ff087424 */ /* 0x003fc800078e00ff */
[----:B------:R-:W-:-:S06]  /*0880*/  IMAD.WIDE.U32 R8, R3, R8, UR4 ;  /* 0x0000000403087e25 */ /* 0x000fcc000f8e0008 */
[----:B------:R-:W2:Y:S01]  /*0890*/  LDG.E.ENL2.256 R12, R8, desc[UR18][R8.64] ;  /* 0xfe0000120808797e */ /* 0x000ea2000812190c */
[----:B-----5:R-:W0:Y:S01]  /*08a0*/  MUFU.RCP R6, R2 ;  /* 0x0000000200067308 */ /* 0x020e220000001000 */
[----:B--2---:R-:W-:Y:S01]  /*08b0*/  IMAD.U32 R17, R15, 0x10000, RZ ;  /* 0x000100000f117824 */ /* 0x004fe200078e00ff */
[C---:B------:R-:W-:Y:S01]  /*08c0*/  SHF.L.U32 R19, R14.reuse, 0x10, RZ ;  /* 0x000000100e137819 */ /* 0x040fe200000006ff */
[----:B------:R-:W-:Y:S01]  /*08d0*/  IMAD.U32 R23, R9, 0x10000, RZ ;  /* 0x0001000009177824 */ /* 0x000fe200078e00ff */
[----:B------:R-:W-:Y:S01]  /*08e0*/  PRMT R14, R14, 0x7632, R14 ;  /* 0x000076320e0e7816 */ /* 0x000fe2000000000e */
[-C--:B0-----:R-:W-:Y:S01]  /*08f0*/  FMUL.FTZ R22, R17, R6.reuse ;  /* 0x0000000611167220 */ /* 0x081fe20000410000 */
[----:B------:R-:W-:Y:S02]  /*0900*/  IMAD.U32 R17, R13, 0x10000, RZ ;  /* 0x000100000d117824 */ /* 0x000fe400078e00ff */
[-C--:B------:R-:W-:Y:S01]  /*0910*/  FMUL.FTZ R21, R19, R6.reuse ;  /* 0x0000000613157220 */ /* 0x080fe20000410000 */
[C---:B------:R-:W-:Y:S01]  /*0920*/  IMAD.U32 R19, R12.reuse, 0x10000, RZ ;  /* 0x000100000c137824 */ /* 0x040fe200078e00ff */
[----:B------:R-:W-:Y:S01]  /*0930*/  PRMT R12, R12, 0x7632, R12 ;  /* 0x000076320c0c7816 */ /* 0x000fe2000000000c */
[----:B------:R-:W-:Y:S01]  /*0940*/  FMUL.FTZ R20, R17, R6 ;  /* 0x0000000611147220 */ /* 0x000fe20000410000 */
[----:B------:R-:W-:Y:S01]  /*0950*/  SHF.L.U32 R17, R11, 0x10, RZ ;  /* 0x000000100b117819 */ /* 0x000fe200000006ff */
[----:B------:R-:W-:-:S02]  /*0960*/  IMAD.U32 R25, R14, 0x10000, RZ ;  /* 0x000100000e197824 */ /* 0x000fc400078e00ff */
[-C--:B------:R-:W-:Y:S01]  /*0970*/  FMUL.FTZ R16, R23, R6.reuse ;  /* 0x0000000617107220 */ /* 0x080fe20000410000 */
[----:B------:R-:W-:Y:S01]  /*0980*/  PRMT R13, R13, 0x7632, R13 ;  /* 0x000076320d0d7816 */ /* 0x000fe2000000000d */
[-C--:B------:R-:W-:Y:S01]  /*0990*/  FMUL.FTZ R19, R19, R6.reuse ;  /* 0x0000000613137220 */ /* 0x080fe20000410000 */
[-C--:B------:R-:W-:Y:S01]  /*09a0*/  FMUL.FTZ R18, R17, R6.reuse ;  /* 0x0000000611127220 */ /* 0x080fe20000410000 */
[-C--:B------:R-:W-:Y:S01]  /*09b0*/  FMUL.FTZ R14, R25, R6.reuse ;  /* 0x00000006190e7220 */ /* 0x080fe20000410000 */
[C---:B------:R-:W-:Y:S01]  /*09c0*/  IMAD.U32 R17, R10.reuse, 0x10000, RZ ;  /* 0x000100000a117824 */ /* 0x040fe200078e00ff */
[----:B------:R-:W-:Y:S01]  /*09d0*/  PRMT R10, R10, 0x7632, R10 ;  /* 0x000076320a0a7816 */ /* 0x000fe2000000000a */
[----:B------:R-:W-:Y:S01]  /*09e0*/  IMAD.U32 R25, R12, 0x10000, RZ ;  /* 0x000100000c197824 */ /* 0x000fe200078e00ff */
[----:B------:R-:W-:Y:S01]  /*09f0*/  SHF.L.U32 R23, R8, 0x10, RZ ;  /* 0x0000001008177819 */ /* 0x000fe200000006ff */
[-C--:B------:R-:W-:Y:S01]  /*0a00*/  FMUL.FTZ R17, R17, R6.reuse ;  /* 0x0000000611117220 */ /* 0x080fe20000410000 */
[----:B------:R-:W-:Y:S01]  /*0a10*/  PRMT R15, R15, 0x7632, R15 ;  /* 0x000076320f0f7816 */ /* 0x000fe2000000000f */
[-C--:B------:R-:W-:Y:S01]  /*0a20*/  FMUL.FTZ R12, R25, R6.reuse ;  /* 0x00000006190c7220 */ /* 0x080fe20000410000 */
[----:B------:R-:W-:Y:S01]  /*0a30*/  SHF.L.U32 R25, R10, 0x10, RZ ;  /* 0x000000100a197819 */ /* 0x000fe200000006ff */
[-C--:B------:R-:W-:Y:S01]  /*0a40*/  FMUL.FTZ R24, R23, R6.reuse ;  /* 0x0000000617187220 */ /* 0x080fe20000410000 */
[----:B------:R-:W-:Y:S01]  /*0a50*/  PRMT R11, R11, 0x7632, R11 ;  /* 0x000076320b0b7816 */ /* 0x000fe2000000000b */
[----:B------:R-:W-:Y:S01]  /*0a60*/  IMAD.U32 R23, R15, 0x10000, RZ ;  /* 0x000100000f177824 */ /* 0x000fe200078e00ff */
[----:B------:R-:W-:Y:S01]  /*0a70*/  PRMT R9, R9, 0x7632, R9 ;  /* 0x0000763209097816 */ /* 0x000fe20000000009 */
[----:B------:R-:W-:Y:S01]  /*0a80*/  F2I.S8.NTZ R20, R20 ;  /* 0x0000001400147305 */ /* 0x000fe20000202100 */
[----:B------:R-:W-:Y:S01]  /*0a90*/  PRMT R10, R8, 0x7632, R10 ;  /* 0x00007632080a7816 */ /* 0x000fe2000000000a */
[----:B------:R-:W-:Y:S01]  /*0aa0*/  FMUL.FTZ R8, R25, R6 ;  /* 0x0000000619087220 */ /* 0x000fe20000410000 */
[----:B------:R-:W-:Y:S01]  /*0ab0*/  SHF.L.U32 R13, R13, 0x10, RZ ;  /* 0x000000100d0d7819 */ /* 0x000fe200000006ff */
[----:B------:R-:W-:-:S02]  /*0ac0*/  IMAD.U32 R11, R11, 0x10000, RZ ;  /* 0x000100000b0b7824 */ /* 0x000fc400078e00ff */
[-C--:B------:R-:W-:Y:S01]  /*0ad0*/  FMUL.FTZ R23, R23, R6.reuse ;  /* 0x0000000617177220 */ /* 0x080fe20000410000 */
[----:B------:R-:W-:Y:S02]  /*0ae0*/  IMAD.U32 R9, R9, 0x10000, RZ ;  /* 0x0001000009097824 */ /* 0x000fe400078e00ff */
[----:B------:R-:W-:Y:S02]  /*0af0*/  IMAD.U32 R25, R10, 0x10000, RZ ;  /* 0x000100000a197824 */ /* 0x000fe400078e00ff */
[-C--:B------:R-:W-:Y:S01]  /*0b00*/  FMUL.FTZ R13, R13, R6.reuse ;  /* 0x000000060d0d7220 */ /* 0x080fe20000410000 */
[-C--:B------:R-:W-:Y:S01]  /*0b10*/  FMUL.FTZ R11, R11, R6.reuse ;  /* 0x000000060b0b7220 */ /* 0x080fe20000410000 */
[-C--:B------:R-:W-:Y:S01]  /*0b20*/  FMUL.FTZ R9, R9, R6.reuse ;  /* 0x0000000609097220 */ /* 0x080fe20000410000 */
[----:B------:R-:W-:Y:S01]  /*0b30*/  FMUL.FTZ R10, R25, R6 ;  /* 0x00000006190a7220 */ /* 0x000fe20000410000 */
[----:B------:R-:W-:Y:S08]  /*0b40*/  F2I.S8.NTZ R17, R17 ;  /* 0x0000001100117305 */ /* 0x000ff00000202100 */
[----:B------:R-:W0:Y:S08]  /*0b50*/  F2I.S8.NTZ R13, R13 ;  /* 0x0000000d000d7305 */ /* 0x000e300000202100 */
[----:B------:R-:W1:Y:S01]  /*0b60*/  F2I.S8.NTZ R8, R8 ;  /* 0x0000000800087305 */ /* 0x000e620000202100 */
[----:B0-----:R-:W-:-:S07]  /*0b70*/  PRMT R20, R20, 0x3340, R13 ;  /* 0x0000334014147816 */ /* 0x001fce000000000d */
[----:B------:R-:W-:Y:S01]  /*0b80*/  F2I.S8.NTZ R19, R19 ;  /* 0x0000001300137305 */ /* 0x000fe20000202100 */
[----:B-1----:R-:W-:-:S07]  /*0b90*/  PRMT R17, R17, 0x3340, R8 ;  /* 0x0000334011117816 */ /* 0x002fce0000000008 */
[----:B------:R-:W0:Y:S01]  /*0ba0*/  F2I.S8.NTZ R12, R12 ;  /* 0x0000000c000c7305 */ /* 0x000e220000202100 */
[----:B------:R-:W-:-:S07]  /*0bb0*/  MOV R8, 0x20 ;  /* 0x0000002000087802 */ /* 0x000fce0000000f00 */
[----:B------:R-:W-:Y:S01]  /*0bc0*/  F2I.S8.NTZ R22, R22 ;  /* 0x0000001600167305 */ /* 0x000fe20000202100 */
[----:B0-----:R-:W-:-:S07]  /*0bd0*/  PRMT R13, R19, 0x3340, R12 ;  /* 0x00003340130d7816 */ /* 0x001fce000000000c */
[----:B------:R-:W-:Y:S08]  /*0be0*/  F2I.S8.NTZ R21, R21 ;  /* 0x0000001500157305 */ /* 0x000ff00000202100 */
[----:B------:R-:W-:Y:S08]  /*0bf0*/  F2I.S8.NTZ R18, R18 ;  /* 0x0000001200127305 */ /* 0x000ff00000202100 */
[----:B------:R-:W-:Y:S08]  /*0c00*/  F2I.S8.NTZ R16, R16 ;  /* 0x0000001000107305 */ /* 0x000ff00000202100 */
[----:B------:R0:W-:Y:S08]  /*0c10*/  F2I.S8.NTZ R15, R24 ;  /* 0x00000018000f7305 */ /* 0x0001f00000202100 */
[----:B------:R-:W1:Y:S01]  /*0c20*/  F2I.S8.NTZ R23, R23 ;  /* 0x0000001700177305 */ /* 0x000e620000202100 */
[----:B0-----:R-:W-:-:S07]  /*0c30*/  IMAD.WIDE.U32 R24, R3, 0x10, R4 ;  /* 0x0000001003187825 */ /* 0x001fce00078e0004 */
[----:B------:R-:W0:Y:S01]  /*0c40*/  F2I.S8.NTZ R14, R14 ;  /* 0x0000000e000e7305 */ /* 0x000e220000202100 */
[----:B-1----:R-:W-:-:S07]  /*0c50*/  PRMT R23, R22, 0x3340, R23 ;  /* 0x0000334016177816 */ /* 0x002fce0000000017 */
[----:B------:R-:W1:Y:S01]  /*0c60*/  F2I.S8.NTZ R11, R11 ;  /* 0x0000000b000b7305 */ /* 0x000e620000202100 */
[----:B0-----:R-:W-:-:S07]  /*0c70*/  PRMT R14, R21, 0x3340, R14 ;  /* 0x00003340150e7816 */ /* 0x001fce000000000e */
[----:B------:R-:W0:Y:S01]  /*0c80*/  F2I.S8.NTZ R9, R9 ;  /* 0x0000000900097305 */ /* 0x000e220000202100 */
[----:B------:R-:W-:Y:S02]  /*0c90*/  PRMT R19, R14, 0x5410, R23 ;  /* 0x000054100e137816 */ /* 0x000fe40000000017 */
[----:B-1----:R-:W-:-:S05]  /*0ca0*/  PRMT R12, R18, 0x3340, R11 ;  /* 0x00003340120c7816 */ /* 0x002fca000000000b */
[----:B------:R-:W1:Y:S01]  /*0cb0*/  F2I.S8.NTZ R10, R10 ;  /* 0x0000000a000a7305 */ /* 0x000e620000202100 */
[----:B------:R-:W-:Y:S02]  /*0cc0*/  PRMT R18, R13, 0x5410, R20 ;  /* 0x000054100d127816 */ /* 0x000fe40000000014 */
[----:B------:R-:W-:Y:S02]  /*0cd0*/  PRMT R17, R17, 0x5410, R12 ;  /* 0x0000541011117816 */ /* 0x000fe4000000000c */
[----:B0-----:R-:W-:Y:S01]  /*0ce0*/  PRMT R16, R16, 0x3340, R9 ;  /* 0x0000334010107816 */ /* 0x001fe20000000009 */
[----:B------:R-:W-:Y:S01]  /*0cf0*/  IMAD.WIDE.U32 R8, R7, R8, UR4 ;  /* 0x0000000407087e25 */ /* 0x000fe2000f8e0008 */
[----:B-1----:R-:W-:-:S04]  /*0d00*/  PRMT R15, R15, 0x3340, R10 ;  /* 0x000033400f0f7816 */ /* 0x002fc8000000000a */
[----:B------:R-:W-:-:S05]  /*0d10*/  PRMT R16, R15, 0x5410, R16 ;  /* 0x000054100f107816 */ /* 0x000fca0000000010 */
[----:B------:R0:W-:Y:S04]  /*0d20*/  STG.E.128 desc[UR18][R24.64], R16 ;  /* 0x0000001018007986 */ /* 0x0001e8000c101d12 */
[----:B------:R-:W2:Y:S01]  /*0d30*/  LDG.E.ENL2.256 R12, R8, desc[UR18][R8.64] ;  /* 0xfe0000120808797e */ /* 0x000ea2000812190c */
[----:B------:R-:W-:-:S04]  /*0d40*/  IADD3 R3, PT, PT, R0, R3, R0 ;  /* 0x0000000300037210 */ /* 0x000fc80007ffe000 */
[----:B------:R-:W-:Y:S01]  /*0d50*/  ISETP.GE.AND P0, PT, R3, UR6, PT ;  /* 0x0000000603007c0c */ /* 0x000fe2000bf06270 */
[----:B--2---:R-:W-:Y:S01]  /*0d60*/  IMAD.U32 R21, R13, 0x10000, RZ ;  /* 0x000100000d157824 */ /* 0x004fe200078e00ff */
[----:B------:R-:W-:Y:S01]  /*0d70*/  SHF.L.U32 R23, R11, 0x10, RZ ;  /* 0x000000100b177819 */ /* 0x000fe200000006ff */
[----:B0-----:R-:W-:Y:S01]  /*0d80*/  IMAD.U32 R17, R9, 0x10000, RZ ;  /* 0x0001000009117824 */ /* 0x001fe200078e00ff */
[----:B------:R-:W-:Y:S01]  /*0d90*/  PRMT R11, R11, 0x7632, R11 ;  /* 0x000076320b0b7816 */ /* 0x000fe2000000000b */
[-C--:B------:R-:W-:Y:S01]  /*0da0*/  FMUL.FTZ R22, R21, R6.reuse ;  /* 0x0000000615167220 */ /* 0x080fe20000410000 */
[C---:B------:R-:W-:Y:S01]  /*0db0*/  IMAD.U32 R21, R12.reuse, 0x10000, RZ ;  /* 0x000100000c157824 */ /* 0x040fe200078e00ff */
[----:B------:R-:W-:Y:S01]  /*0dc0*/  PRMT R12, R12, 0x7632, R12 ;  /* 0x000076320c0c7816 */ /* 0x000fe2000000000c */
[-C--:B------:R-:W-:Y:S01]  /*0dd0*/  FMUL.FTZ R20, R23, R6.reuse ;  /* 0x0000000617147220 */ /* 0x080fe20000410000 */
[C---:B------:R-:W-:Y:S01]  /*0de0*/  IMAD.U32 R23, R10.reuse, 0x10000, RZ ;  /* 0x000100000a177824 */ /* 0x040fe200078e00ff */
[----:B------:R-:W-:Y:S01]  /*0df0*/  PRMT R10, R10, 0x7632, R10 ;  /* 0x000076320a0a7816 */ /* 0x000fe2000000000a */
[----:B------:R-:W-:Y:S01]  /*0e00*/  FMUL.FTZ R18, R17, R6 ;  /* 0x0000000611127220 */ /* 0x000fe20000410000 */
[----:B------:R-:W-:-:S02]  /*0e10*/  IMAD.U32 R25, R12, 0x10000, RZ ;  /* 0x000100000c197824 */ /* 0x000fc400078e00ff */
[-C--:B------:R-:W-:Y:S01]  /*0e20*/  FMUL.FTZ R19, R23, R6.reuse ;  /* 0x0000000617137220 */ /* 0x080fe20000410000 */
[----:B------:R-:W-:Y:S01]  /*0e30*/  SHF.L.U32 R17, R8, 0x10, RZ ;  /* 0x0000001008117819 */ /* 0x000fe200000006ff */
[----:B------:R-:W-:Y:S02]  /*0e40*/  IMAD.U32 R23, R14, 0x10000, RZ ;  /* 0x000100000e177824 */ /* 0x000fe400078e00ff */
[-C--:B------:R-:W-:Y:S01]  /*0e50*/  FMUL.FTZ R12, R25, R6.reuse ;  /* 0x00000006190c7220 */ /* 0x080fe20000410000 */
[----:B------:R-:W-:Y:S01]  /*0e60*/  SHF.L.U32 R25, R10, 0x10, RZ ;  /* 0x000000100a197819 */ /* 0x000fe200000006ff */
[----:B------:R-:W-:Y:S01]  /*0e70*/  IMAD.U32 R11, R11, 0x10000, RZ ;  /* 0x000100000b0b7824 */ /* 0x000fe200078e00ff */
[----:B------:R-:W-:Y:S01]  /*0e80*/  PRMT R8, R8, 0x7632, R8 ;  /* 0x0000763208087816 */ /* 0x000fe20000000008 */
[-C--:B------:R-:W-:Y:S01]  /*0e90*/  FMUL.FTZ R16, R23, R6.reuse ;  /* 0x0000000617107220 */ /* 0x080fe20000410000 */
[----:B------:R-:W-:Y:S02]  /*0ea0*/  IMAD.U32 R23, R15, 0x10000, RZ ;  /* 0x000100000f177824 */ /* 0x000fe400078e00ff */
[-C--:B------:R-:W-:Y:S01]  /*0eb0*/  FMUL.FTZ R10, R25, R6.reuse ;  /* 0x00000006190a7220 */ /* 0x080fe20000410000 */
[----:B------:R-:W-:Y:S01]  /*0ec0*/  PRMT R9, R9, 0x7632, R9 ;  /* 0x0000763209097816 */ /* 0x000fe20000000009 */
[----:B------:R-:W-:Y:S01]  /*0ed0*/  IMAD.U32 R25, R8, 0x10000, RZ ;  /* 0x0001000008197824 */ /* 0x000fe200078e00ff */
[----:B------:R-:W-:Y:S01]  /*0ee0*/  PRMT R13, R13, 0x7632, R13 ;  /* 0x000076320d0d7816 */ /* 0x000fe2000000000d */
[-C--:B------:R-:W-:Y:S01]  /*0ef0*/  FMUL.FTZ R24, R23, R6.reuse ;  /* 0x0000000617187220 */ /* 0x080fe20000410000 */
[----:B------:R-:W-:Y:S01]  /*0f00*/  PRMT R14, R14, 0x7632, R14 ;  /* 0x000076320e0e7816 */ /* 0x000fe2000000000e */
[-C--:B------:R-:W-:Y:S01]  /*0f10*/  FMUL.FTZ R8, R25, R6.reuse ;  /* 0x0000000619087220 */ /* 0x080fe20000410000 */
[----:B------:R-:W-:Y:S01]  /*0f20*/  PRMT R15, R15, 0x7632, R15 ;  /* 0x000076320f0f7816 */ /* 0x000fe2000000000f */
[----:B------:R-:W-:Y:S01]  /*0f30*/  IMAD.U32 R9, R9, 0x10000, RZ ;  /* 0x0001000009097824 */ /* 0x000fe200078e00ff */
[----:B------:R-:W-:Y:S01]  /*0f40*/  SHF.L.U32 R23, R13, 0x10, RZ ;  /* 0x000000100d177819 */ /* 0x000fe200000006ff */
[----:B------:R-:W-:Y:S01]  /*0f50*/  FMUL.FTZ R11, R11, R6 ;  /* 0x000000060b0b7220 */ /* 0x000fe20000410000 */
[----:B------:R-:W-:Y:S01]  /*0f60*/  SHF.L.U32 R25, R14, 0x10, RZ ;  /* 0x000000100e197819 */ /* 0x000fe200000006ff */
[----:B------:R-:W-:-:S02]  /*0f70*/  IMAD.U32 R27, R15, 0x10000, RZ ;  /* 0x000100000f1b7824 */ /* 0x000fc400078e00ff */
        /* <DEDUP_REMOVED lines=10> */
[----:B------:R-:W-:Y:S08]  /*1020*/  F2I.S8.NTZ R17, R17 ;  /* 0x0000001100117305 */ /* 0x000ff00000202100 */
[----:B------:R-:W0:Y:S08]  /*1030*/  F2I.S8.NTZ R9, R9 ;  /* 0x0000000900097305 */ /* 0x000e300000202100 */
[----:B------:R-:W1:Y:S01]  /*1040*/  F2I.S8.NTZ R8, R8 ;  /* 0x0000000800087305 */ /* 0x000e620000202100 */
[----:B0-----:R-:W-:-:S07]  /*1050*/  PRMT R11, R18, 0x3340, R9 ;  /* 0x00003340120b7816 */ /* 0x001fce0000000009 */
[----:B------:R-:W-:Y:S01]  /*1060*/  F2I.S8.NTZ R22, R22 ;  /* 0x0000001600167305 */ /* 0x000fe20000202100 */
[----:B-1----:R-:W-:-:S07]  /*1070*/  PRMT R8, R17, 0x3340, R8 ;  /* 0x0000334011087816 */ /* 0x002fce0000000008 */
[----:B------:R-:W-:Y:S01]  /*1080*/  F2I.S8.NTZ R21, R21 ;  /* 0x0000001500157305 */ /* 0x000fe20000202100 */
[----:B------:R-:W-:-:S07]  /*1090*/  PRMT R8, R8, 0x5410, R11 ;  /* 0x0000541008087816 */ /* 0x000fce000000000b */
        /* <DEDUP_REMOVED lines=8> */
[----:B0-----:R-:W-:-:S07]  /*1120*/  PRMT R16, R16, 0x3340, R15 ;  /* 0x0000334010107816 */ /* 0x001fce000000000f */
[----:B------:R-:W-:Y:S01]  /*1130*/  F2I.S8.NTZ R19, R19 ;  /* 0x0000001300137305 */ /* 0x000fe20000202100 */
[----:B-1----:R-:W-:-:S07]  /*1140*/  PRMT R13, R13, 0x3340, R6 ;  /* 0x000033400d0d7816 */ /* 0x002fce0000000006 */
[----:B------:R-:W0:Y:S01]  /*1150*/  F2I.S8.NTZ R10, R10 ;  /* 0x0000000a000a7305 */ /* 0x000e220000202100 */
[----:B------:R-:W-:Y:S02]  /*1160*/  PRMT R11, R16, 0x5410, R13 ;  /* 0x00005410100b7816 */ /* 0x000fe4000000000d */
[----:B0-----:R-:W-:Y:S02]  /*1170*/  PRMT R19, R19, 0x3340, R10 ;  /* 0x0000334013137816 */ /* 0x001fe4000000000a */
[----:B------:R-:W-:Y:S01]  /*1180*/  PRMT R10, R12, 0x5410, R23 ;  /* 0x000054100c0a7816 */ /* 0x000fe20000000017 */
[----:B------:R-:W-:Y:S01]  /*1190*/  IMAD.WIDE.U32 R12, R7, 0x10, R4 ;  /* 0x00000010070c7825 */ /* 0x000fe200078e0004 */
[----:B------:R-:W-:-:S03]  /*11a0*/  PRMT R9, R19, 0x5410, R20 ;  /* 0x0000541013097816 */ /* 0x000fc60000000014 */
[----:B------:R-:W-:Y:S02]  /*11b0*/  IMAD R7, R0, 0x2, R7 ;  /* 0x0000000200077824 */ /* 0x000fe400078e0207 */
[----:B------:R1:W-:Y:S01]  /*11c0*/  STG.E.128 desc[UR18][R12.64], R8 ;  /* 0x000000080c007986 */ /* 0x0003e2000c101d12 */
[----:B------:R-:W-:Y:S05]  /*11d0*/  @!P0 BRA `(.L_x_266) ;  /* 0xfffffff400a48947 */ /* 0x000fea000383ffff */
[----:B------:R-:W-:Y:S05]  /*11e0*/  EXIT ;  /* 0x000000000000794d */ /* 0x000fea0003800000 */
.L_x_263:
        /* <DEDUP_REMOVED lines=9> */
[----:B------:R-:W-:Y:S01]  /*1280*/  MOV R4, UR7 ;  /* 0x0000000700047c02 */ /* 0x000fe20008000f00 */
[----:B------:R-:W-:Y:S01]  /*1290*/  IMAD.U32 R5, RZ, RZ, UR11 ;  /* 0x0000000bff057e24 */ /* 0x000fe2000f8e00ff */
[----:B-----5:R1:W2:Y:S01]  /*12a0*/  MUFU.RCP R17, R2 ;  /* 0x0000000200117308 */ /* 0x0202a20000001000 */
[----:B------:R-:W-:Y:S01]  /*12b0*/  IMAD.U32 R6, RZ, RZ, UR14 ;  /* 0x0000000eff067e24 */ /* 0x000fe2000f8e00ff */
[----:B------:R-:W-:Y:S01]  /*12c0*/  MOV R10, UR15 ;  /* 0x0000000f000a7c02 */ /* 0x000fe20008000f00 */
[----:B------:R-:W-:-:S03]  /*12d0*/  IMAD.WIDE.U32 R4, R3, 0x2, R4 ;  /* 0x0000000203047825 */ /* 0x000fc600078e0004 */
[--C-:B------:R-:W-:Y:S01]  /*12e0*/  IADD3 R15, P1, P2, R6, UR20, R3.reuse ;  /* 0x00000014060f7c10 */ /* 0x100fe2000fa3e003 */
[----:B------:R-:W-:Y:S01]  /*12f0*/  IMAD.MOV.U32 R11, RZ, RZ, R3 ;  /* 0x000000ffff0b7224 */ /* 0x000fe200078e0003 */
[----:B------:R-:W-:Y:S02]  /*1300*/  IADD3 R4, P0, PT, R4, UR12, RZ ;  /* 0x0000000c04047c10 */ /* 0x000fe4000ff1e0ff */
[----:B------:R-:W-:Y:S02]  /*1310*/  IADD3.X R10, PT, PT, R10, UR9, RZ, P1, P2 ;  /* 0x000000090a0a7c10 */ /* 0x000fe40008fe44ff */
[----:B-1----:R-:W-:-:S09]  /*1320*/  IADD3.X R5, PT, PT, R5, UR13, RZ, P0, !PT ;  /* 0x0000000d05057c10 */ /* 0x002fd200087fe4ff */
.L_x_269:
[----:B------:R-:W-:Y:S01]  /*1330*/  IMAD.MOV.U32 R6, RZ, RZ, R4 ;  /* 0x000000ffff067224 */ /* 0x000fe200078e0004 */
[----:B------:R-:W-:-:S05]  /*1340*/  MOV R7, R5 ;  /* 0x0000000500077202 */ /* 0x000fca0000000f00 */
[----:B------:R-:W3:Y:S01]  /*1350*/  LDG.E.U16 R4, desc[UR18][R6.64] ;  /* 0x0000001206047981 */ /* 0x000ee2000c1e1500 */
[----:B-1----:R-:W-:Y:S01]  /*1360*/  MOV R9, R10 ;  /* 0x0000000a00097202 */ /* 0x002fe20000000f00 */
[----:B0-----:R-:W-:-:S05]  /*1370*/  IMAD.IADD R11, R0, 0x1, R11 ;  /* 0x00000001000b7824 */ /* 0x001fca00078e020b */
[----:B------:R-:W-:Y:S01]  /*1380*/  ISETP.GE.AND P0, PT, R11, UR6, PT ;  /* 0x000000060b007c0c */ /* 0x000fe2000bf06270 */
[----:B---3--:R-:W-:-:S04]  /*1390*/  IMAD.U32 R4, R4, 0x10000, RZ ;  /* 0x0001000004047824 */ /* 0x008fc800078e00ff */
        /* <DEDUP_REMOVED lines=8> */
.L_x_268:
[----:B------:R-:W-:Y:S05]  /*1420*/  BSYNC.RECONVERGENT B0 ;  /* 0x0000000000007941 */ /* 0x000fea0003800200 */
.L_x_267:
        /* <DEDUP_REMOVED lines=10> */
[----:B01----:R-:W0:Y:S01]  /*14d0*/  I2F.U32.RP R8, R0 ;  /* 0x0000000000087306 */ /* 0x003e220000209000 */
[----:B------:R-:W-:Y:S01]  /*14e0*/  IMAD.IADD R12, R3, 0x1, R0 ;  /* 0x00000001030c7824 */ /* 0x000fe200078e0200 */
[----:B------:R-:W-:Y:S01]  /*14f0*/  ISETP.NE.U32.AND P2, PT, R0, RZ, PT ;  /* 0x000000ff0000720c */ /* 0x000fe20003f45070 */
[----:B------:R-:W-:Y:S01]  /*1500*/  BSSY.RECONVERGENT B1, `(.L_x_272) ;  /* 0x0000068000017945 */ /* 0x000fe20003800200 */
[----:B------:R-:W-:Y:S01]  /*1510*/  MOV R20, UR11 ;  /* 0x0000000b00147c02 */ /* 0x000fe20008000f00 */
[----:B------:R-:W-:Y:S01]  /*1520*/  IMAD.U32 R21, RZ, RZ, UR10 ;  /* 0x0000000aff157e24 */ /* 0x000fe2000f8e00ff */
        /* <DEDUP_REMOVED lines=79> */
[----:B------:R-:W0:Y:S08]  /*1a20*/  F2I.S8.NTZ R6, R26 ;  /* 0x0000001a00067305 */ /* 0x000e300000202100 */
[----:B------:R-:W1:Y:S01]  /*1a30*/  F2I.S8.NTZ R5, R25 ;  /* 0x0000001900057305 */ /* 0x000e620000202100 */
[----:B0-----:R-:W-:-:S07]  /*1a40*/  PRMT R6, R17, 0x3340, R6 ;  /* 0x0000334011067816 */ /* 0x001fce0000000006 */
[----:B------:R-:W0:Y:S01]  /*1a50*/  F2I.S8.NTZ R11, R23 ;  /* 0x00000017000b7305 */ /* 0x000e220000202100 */
[----:B-1----:R-:W-:-:S07]  /*1a60*/  PRMT R5, R16, 0x3340, R5 ;  /* 0x0000334010057816 */ /* 0x002fce0000000005 */
[----:B------:R-:W-:Y:S08]  /*1a70*/  F2I.S8.NTZ R15, R15 ;  /* 0x0000000f000f7305 */ /* 0x000ff00000202100 */
[----:B------:R-:W-:Y:S08]  /*1a80*/  F2I.S8.NTZ R13, R13 ;  /* 0x0000000d000d7305 */ /* 0x000ff00000202100 */
[----:B------:R1:W2:Y:S08]  /*1a90*/  F2I.S8.NTZ R4, R24 ;  /* 0x0000001800047305 */ /* 0x0002b00000202100 */
[----:B------:R-:W3:Y:S01]  /*1aa0*/  F2I.S8.NTZ R10, R10 ;  /* 0x0000000a000a7305 */ /* 0x000ee20000202100 */
[----:B-1----:R-:W-:-:S02]  /*1ab0*/  PRMT R24, R19, 0x3340, R8 ;  /* 0x0000334013187816 */ /* 0x002fc40000000008 */
[----:B0-----:R-:W-:Y:S02]  /*1ac0*/  PRMT R8, R14, 0x3340, R11 ;  /* 0x000033400e087816 */ /* 0x001fe4000000000b */
[----:B--2---:R-:W-:-:S03]  /*1ad0*/  PRMT R15, R15, 0x3340, R4 ;  /* 0x000033400f0f7816 */ /* 0x004fc60000000004 */
[----:B------:R-:W0:Y:S01]  /*1ae0*/  F2I.S8.NTZ R22, R29 ;  /* 0x0000001d00167305 */ /* 0x000e220000202100 */
[----:B------:R-:W-:Y:S02]  /*1af0*/  PRMT R8, R8, 0x5410, R15 ;  /* 0x0000541008087816 */ /* 0x000fe4000000000f */
[----:B---3--:R-:W-:Y:S02]  /*1b00*/  PRMT R11, R13, 0x3340, R10 ;  /* 0x000033400d0b7816 */ /* 0x008fe4000000000a */
[----:B------:R-:W-:Y:S02]  /*1b10*/  PRMT R10, R7, 0x5410, R24 ;  /* 0x00005410070a7816 */ /* 0x000fe40000000018 */
[----:B0-----:R-:W-:Y:S02]  /*1b20*/  PRMT R22, R9, 0x3340, R22 ;  /* 0x0000334009167816 */ /* 0x001fe40000000016 */
[----:B------:R-:W-:Y:S01]  /*1b30*/  PRMT R9, R5, 0x5410, R6 ;  /* 0x0000541005097816 */ /* 0x000fe20000000006 */
[----:B------:R-:W-:Y:S01]  /*1b40*/  IMAD.WIDE.U32 R6, R3, 0x10, R20 ;  /* 0x0000001003067825 */ /* 0x000fe200078e0014 */
[----:B------:R-:W-:-:S03]  /*1b50*/  PRMT R11, R11, 0x5410, R22 ;  /* 0x000054100b0b7816 */ /* 0x000fc60000000016 */
[----:B------:R-:W-:Y:S02]  /*1b60*/  IMAD.MOV.U32 R5, RZ, RZ, R12 ;  /* 0x000000ffff057224 */ /* 0x000fe400078e000c */
[----:B------:R0:W-:Y:S05]  /*1b70*/  STG.E.128 desc[UR18][R6.64], R8 ;  /* 0x0000000806007986 */ /* 0x0001ea000c101d12 */
.L_x_273:
[----:B------:R-:W-:Y:S05]  /*1b80*/  BSYNC.RECONVERGENT B1 ;  /* 0x0000000000017941 */ /* 0x000fea0003800200 */
.L_x_272:
[----:B------:R-:W-:Y:S05]  /*1b90*/  @!P1 BRA `(.L_x_271) ;  /* 0x0000000800609947 */ /* 0x000fea0003800000 */
[----:B0-----:R-:W-:-:S07]  /*1ba0*/  IADD3 R7, PT, PT, R5, R0, RZ ;  /* 0x0000000005077210 */ /* 0x001fce0007ffe0ff */
.L_x_274:
[----:B--2---:R-:W-:-:S04]  /*1bb0*/  IMAD.MOV.U32 R8, RZ, RZ, 0x20 ;  /* 0x00000020ff087424 */ /* 0x004fc800078e00ff */
[----:B------:R-:W-:-:S06]  /*1bc0*/  IMAD.WIDE.U32 R8, R5, R8, UR4 ;  /* 0x0000000405087e25 */ /* 0x000fcc000f8e0008 */
[----:B------:R-:W2:Y:S01]  /*1bd0*/  LDG.E.ENL2.256 R12, R8, desc[UR18][R8.64] ;  /* 0xfe0000120808797e */ /* 0x000ea2000812190c */
[----:B-----5:R-:W0:Y:S01]  /*1be0*/  MUFU.RCP R4, R2 ;  /* 0x0000000200047308 */ /* 0x020e220000001000 */
[----:B--2---:R-:W-:Y:S01]  /*1bf0*/  IMAD.U32 R25, R12, 0x10000, RZ ;  /* 0x000100000c197824 */ /* 0x004fe200078e00ff */
[----:B------:R-:W-:Y:S01]  /*1c00*/  SHF.L.U32 R19, R14, 0x10, RZ ;  /* 0x000000100e137819 */ /* 0x000fe200000006ff */
[C---:B------:R-:W-:Y:S01]  /*1c10*/  IMAD.U32 R17, R15.reuse, 0x10000, RZ ;  /* 0x000100000f117824 */ /* 0x040fe200078e00ff */
[----:B------:R-:W-:Y:S01]  /*1c20*/  PRMT R15, R15, 0x7632, R15 ;  /* 0x000076320f0f7816 */ /* 0x000fe2000000000f */
[-C--:B0-----:R-:W-:Y:S01]  /*1c30*/  FMUL.FTZ R18, R25, R4.reuse ;  /* 0x0000000419127220 */ /* 0x081fe20000410000 */
[----:B------:R-:W-:Y:S02]  /*1c40*/  IMAD.U32 R25, R9, 0x10000, RZ ;  /* 0x0001000009197824 */ /* 0x000fe400078e00ff */
[-C--:B------:R-:W-:Y:S01]  /*1c50*/  FMUL.FTZ R23, R17, R4.reuse ;  /* 0x0000000411177220 */ /* 0x080fe20000410000 */
[----:B------:R-:W-:Y:S01]  /*1c60*/  IMAD.U32 R27, R10, 0x10000, RZ ;  /* 0x000100000a1b7824 */ /* 0x000fe200078e00ff */
[----:B------:R-:W-:Y:S01]  /*1c70*/  PRMT R12, R12, 0x7632, R12 ;  /* 0x000076320c0c7816 */ /* 0x000fe2000000000c */
[----:B------:R-:W-:Y:S01]  /*1c80*/  FMUL.FTZ R6, R25, R4 ;  /* 0x0000000419067220 */ /* 0x000fe20000410000 */
[----:B------:R-:W-:Y:S01]  /*1c90*/  SHF.L.U32 R25, R8, 0x10, RZ ;  /* 0x0000001008197819 */ /* 0x000fe200000006ff */
[----:B------:R-:W-:-:S02]  /*1ca0*/  IMAD.U32 R17, R13, 0x10000, RZ ;  /* 0x000100000d117824 */ /* 0x000fc400078e00ff */
[-C--:B------:R-:W-:Y:S01]  /*1cb0*/  FMUL.FTZ R16, R27, R4.reuse ;  /* 0x000000041b107220 */ /* 0x080fe20000410000 */
[----:B------:R-:W-:Y:S01]  /*1cc0*/  IMAD.U32 R27, R15, 0x10000, RZ ;  /* 0x000100000f1b7824 */ /* 0x000fe200078e00ff */
[----:B------:R-:W-:Y:S01]  /*1cd0*/  PRMT R14, R14, 0x7632, R14 ;  /* 0x000076320e0e7816 */ /* 0x000fe2000000000e */
[-C--:B------:R-:W-:Y:S01]  /*1ce0*/  FMUL.FTZ R25, R25, R4.reuse ;  /* 0x0000000419197220 */ /* 0x080fe20000410000 */
[-C--:B------:R-:W-:Y:S01]  /*1cf0*/  FMUL.FTZ R22, R19, R4.reuse ;  /* 0x0000000413167220 */ /* 0x080fe20000410000 */
[-C--:B------:R-:W-:Y:S01]  /*1d00*/  FMUL.FTZ R19, R17, R4.reuse ;  /* 0x0000000411137220 */ /* 0x080fe20000410000 */
[----:B------:R-:W-:Y:S01]  /*1d10*/  SHF.L.U32 R17, R11, 0x10, RZ ;  /* 0x000000100b117819 */ /* 0x000fe200000006ff */
[----:B------:R0:W-:Y:S01]  /*1d20*/  F2I.S8.NTZ R15, R25 ;  /* 0x00000019000f7305 */ /* 0x0001e20000202100 */
[-C--:B------:R-:W-:Y:S01]  /*1d30*/  FMUL.FTZ R26, R27, R4.reuse ;  /* 0x000000041b1a7220 */ /* 0x080fe20000410000 */
[----:B------:R-:W-:Y:S01]  /*1d40*/  PRMT R11, R11, 0x7632, R11 ;  /* 0x000076320b0b7816 */ /* 0x000fe2000000000b */
[----:B------:R-:W-:Y:S01]  /*1d50*/  IMAD.U32 R27, R14, 0x10000, RZ ;  /* 0x000100000e1b7824 */ /* 0x000fe200078e00ff */
[----:B------:R-:W-:Y:S01]  /*1d60*/  PRMT R13, R13, 0x7632, R13 ;  /* 0x000076320d0d7816 */ /* 0x000fe2000000000d */
[-C--:B------:R-:W-:Y:S01]  /*1d70*/  FMUL.FTZ R17, R17, R4.reuse ;  /* 0x0000000411117220 */ /* 0x080fe20000410000 */
[----:B------:R-:W-:Y:S01]  /*1d80*/  PRMT R10, R10, 0x7632, R10 ;  /* 0x000076320a0a7816 */ /* 0x000fe2000000000a */
[----:B------:R-:W-:Y:S01]  /*1d90*/  FMUL.FTZ R24, R27, R4 ;  /* 0x000000041b187220 */ /* 0x000fe20000410000 */
[----:B------:R-:W-:Y:S01]  /*1da0*/  SHF.L.U32 R27, R13, 0x10, RZ ;  /* 0x000000100d1b7819 */ /* 0x000fe200000006ff */
[----:B0-----:R-:W-:Y:S01]  /*1db0*/  IMAD.U32 R25, R12, 0x10000, RZ ;  /* 0x000100000c197824 */ /* 0x001fe200078e00ff */
[----:B------:R0:W-:Y:S01]  /*1dc0*/  F2I.S8.NTZ R14, R26 ;  /* 0x0000001a000e7305 */ /* 0x0001e20000202100 */
[----:B------:R-:W-:-:S02]  /*1dd0*/  PRMT R9, R9, 0x7632, R9 ;  /* 0x0000763209097816 */ /* 0x000fc40000000009 */
[-C--:B------:R-:W-:Y:S01]  /*1de0*/  FMUL.FTZ R28, R25, R4.reuse ;  /* 0x00000004191c7220 */ /* 0x080fe20000410000 */
[----:B------:R-:W-:Y:S02]  /*1df0*/  IMAD.U32 R25, R11, 0x10000, RZ ;  /* 0x000100000b197824 */ /* 0x000fe400078e00ff */
[-C--:B------:R-:W-:Y:S01]  /*1e00*/  FMUL.FTZ R27, R27, R4.reuse ;  /* 0x000000041b1b7220 */ /* 0x080fe20000410000 */
[----:B------:R-:W-:Y:S01]  /*1e10*/  PRMT R8, R8, 0x7632, R8 ;  /* 0x0000763208087816 */ /* 0x000fe20000000008 */
[----:B------:R1:W-:Y:S01]  /*1e20*/  F2I.S8.NTZ R13, R24 ;  /* 0x00000018000d7305 */ /* 0x0003e20000202100 */
[----:B0-----:R-:W-:Y:S01]  /*1e30*/  FMUL.FTZ R26, R25, R4 ;  /* 0x00000004191a7220 */ /* 0x001fe20000410000 */
[----:B------:R-:W-:-:S06]  /*1e40*/  SHF.L.U32 R25, R10, 0x10, RZ ;  /* 0x000000100a197819 */ /* 0x000fcc00000006ff */
[----:B------:R0:W-:Y:S01]  /*1e50*/  F2I.S8.NTZ R12, R27 ;  /* 0x0000001b000c7305 */ /* 0x0001e20000202100 */
[----:B-1----:R-:W-:Y:S01]  /*1e60*/  FMUL.FTZ R24, R25, R4 ;  /* 0x0000000419187220 */ /* 0x002fe20000410000 */
[----:B------:R-:W-:-:S04]  /*1e70*/  IMAD.U32 R25, R9, 0x10000, RZ ;  /* 0x0001000009197824 */ /* 0x000fc800078e00ff */
[----:B------:R-:W-:Y:S02]  /*1e80*/  FMUL.FTZ R25, R25, R4 ;  /* 0x0000000419197220 */ /* 0x000fe40000410000 */
[----:B------:R-:W1:Y:S01]  /*1e90*/  F2I.S8.NTZ R23, R23 ;  /* 0x0000001700177305 */ /* 0x000e620000202100 */
[----:B0-----:R-:W-:-:S04]  /*1ea0*/  IMAD.U32 R27, R8, 0x10000, RZ ;  /* 0x00010000081b7824 */ /* 0x001fc800078e00ff */
[----:B------:R-:W-:-:S03]  /*1eb0*/  FMUL.FTZ R8, R27, R4 ;  /* 0x000000041b087220 */ /* 0x000fc60000410000 */
[----:B------:R-:W0:Y:S01]  /*1ec0*/  F2I.S8.NTZ R22, R22 ;  /* 0x0000001600167305 */ /* 0x000e220000202100 */
[----:B-1----:R-:W-:-:S07]  /*1ed0*/  PRMT R14, R23, 0x3340, R14 ;  /* 0x00003340170e7816 */ /* 0x002fce000000000e */
[----:B------:R-:W1:Y:S01]  /*1ee0*/  F2I.S8.NTZ R19, R19 ;  /* 0x0000001300137305 */ /* 0x000e620000202100 */
[----:B0-----:R-:W-:-:S07]  /*1ef0*/  PRMT R23, R22, 0x3340, R13 ;  /* 0x0000334016177816 */ /* 0x001fce000000000d */
[----:B------:R-:W-:Y:S01]  /*1f00*/  F2I.S8.NTZ R17, R17 ;  /* 0x0000001100117305 */ /* 0x000fe20000202100 */
[----:B-1----:R-:W-:-:S07]  /*1f10*/  PRMT R13, R19, 0x3340, R12 ;  /* 0x00003340130d7816 */ /* 0x002fce000000000c */
[----:B------:R-:W-:Y:S01]  /*1f20*/  F2I.S8.NTZ R16, R16 ;  /* 0x0000001000107305 */ /* 0x000fe20000202100 */
[----:B------:R-:W-:Y:S02]  /*1f30*/  MOV R12, 0x20 ;  /* 0x00000020000c7802 */ /* 0x000fe40000000f00 */
[----:B------:R-:W-:-:S05]  /*1f40*/  PRMT R19, R23, 0x5410, R14 ;  /* 0x0000541017137816 */ /* 0x000fca000000000e */
[----:B------:R-:W0:Y:S08]  /*1f50*/  F2I.S8.NTZ R10, R26 ;  /* 0x0000001a000a7305 */ /* 0x000e300000202100 */
[----:B------:R-:W1:Y:S01]  /*1f60*/  F2I.S8.NTZ R9, R24 ;  /* 0x0000001800097305 */ /* 0x000e620000202100 */
[----:B0-----:R-:W-:-:S07]  /*1f70*/  PRMT R10, R17, 0x3340, R10 ;  /* 0x00003340110a7816 */ /* 0x001fce000000000a */
[----:B------:R-:W-:Y:S01]  /*1f80*/  F2I.S8.NTZ R18, R18 ;  /* 0x0000001200127305 */ /* 0x000fe20000202100 */
[----:B-1----:R-:W-:-:S07]  /*1f90*/  PRMT R9, R16, 0x3340, R9 ;  /* 0x0000334010097816 */ /* 0x002fce0000000009 */
[----:B------:R-:W-:Y:S01]  /*1fa0*/  F2I.S8.NTZ R6, R6 ;  /* 0x0000000600067305 */ /* 0x000fe20000202100 */
[----:B------:R-:W-:-:S07]  /*1fb0*/  PRMT R17, R9, 0x5410, R10 ;  /* 0x0000541009117816 */ /* 0x000fce000000000a */
[----:B------:R-:W0:Y:S08]  /*1fc0*/  F2I.S8.NTZ R11, R28 ;  /* 0x0000001c000b7305 */ /* 0x000e300000202100 */
[----:B------:R-:W1:Y:S01]  /*1fd0*/  F2I.S8.NTZ R25, R25 ;  /* 0x0000001900197305 */ /* 0x000e620000202100 */
[----:B0-----:R-:W-:-:S07]  /*1fe0*/  PRMT R18, R18, 0x3340, R11 ;  /* 0x0000334012127816 */ /* 0x001fce000000000b */
[----:B------:R-:W0:Y:S01]  /*1ff0*/  F2I.S8.NTZ R8, R8 ;  /* 0x0000000800087305 */ /* 0x000e220000202100 */
[----:B------:R-:W-:Y:S02]  /*2000*/  PRMT R18, R18, 0x5410, R13 ;  /* 0x0000541012127816 */ /* 0x000fe4000000000d */
[----:B-1----:R-:W-:Y:S01]  /*2010*/  PRMT R6, R6, 0x3340, R25 ;  /* 0x0000334006067816 */ /* 0x002fe20000000019 */
[----:B------:R-:W-:Y:S01]  /*2020*/  IMAD.WIDE.U32 R24, R5, 0x10, R20 ;  /* 0x0000001005187825 */ /* 0x000fe200078e0014 */
[----:B0-----:R-:W-:-:S03]  /*2030*/  PRMT R15, R15, 0x3340, R8 ;  /* 0x000033400f0f7816 */ /* 0x001fc60000000008 */
[----:B------:R-:W-:Y:S01]  /*2040*/  IMAD.WIDE.U32 R8, R7, R12, UR4 ;  /* 0x0000000407087e25 */ /* 0x000fe2000f8e000c */
[----:B------:R-:W-:-:S05]  /*2050*/  PRMT R16, R15, 0x5410, R6 ;  /* 0x000054100f107816 */ /* 0x000fca0000000006 */
[----:B------:R0:W-:Y:S04]  /*2060*/  STG.E.128 desc[UR18][R24.64], R16 ;  /* 0x0000001018007986 */ /* 0x0001e8000c101d12 */
[----:B------:R-:W0:Y:S01]  /*2070*/  LDG.E.ENL2.256 R12, R8, desc[UR18][R8.64] ;  /* 0xfe0000120808797e */ /* 0x000e22000812190c */
[----:B------:R-:W-:-:S04]  /*2080*/  IADD3 R5, PT, PT, R0, R5, R0 ;  /* 0x0000000500057210 */ /* 0x000fc80007ffe000 */
[----:B------:R-:W-:Y:S02]  /*2090*/  ISETP.GE.AND P0, PT, R5, UR7, PT ;  /* 0x0000000705007c0c */ /* 0x000fe4000bf06270 */
[----:B0-----:R-:W-:Y:S01]  /*20a0*/  SHF.L.U32 R25, R8, 0x10, RZ ;  /* 0x0000001008197819 */ /* 0x001fe200000006ff */
[C---:B------:R-:W-:Y:S01]  /*20b0*/  IMAD.U32 R29, R12.reuse, 0x10000, RZ ;  /* 0x000100000c1d7824 */ /* 0x040fe200078e00ff */
[----:B------:R-:W-:Y:S01]  /*20c0*/  SHF.L.U32 R27, R11, 0x10, RZ ;  /* 0x000000100b1b7819 */ /* 0x000fe200000006ff */
[C---:B------:R-:W-:Y:S01]  /*20d0*/  IMAD.U32 R23, R13.reuse, 0x10000, RZ ;  /* 0x000100000d177824 */ /* 0x040fe200078e00ff */
[----:B------:R-:W-:Y:S01]  /*20e0*/  PRMT R13, R13, 0x7632, R13 ;  /* 0x000076320d0d7816 */ /* 0x000fe2000000000d */
[-C--:B------:R-:W-:Y:S01]  /*20f0*/  FMUL.FTZ R16, R25, R4.reuse ;  /* 0x0000000419107220 */ /* 0x080fe20000410000 */
[----:B------:R-:W-:Y:S02]  /*2100*/  IMAD.U32 R25, R15, 0x10000, RZ ;  /* 0x000100000f197824 */ /* 0x000fe400078e00ff */
[-C--:B------:R-:W-:Y:S01]  /*2110*/  FMUL.FTZ R22, R29, R4.reuse ;  /* 0x000000041d167220 */ /* 0x080fe20000410000 */
[----:B------:R-:W-:Y:S01]  /*2120*/  PRMT R12, R12, 0x7632, R12 ;  /* 0x000076320c0c7816 */ /* 0x000fe2000000000c */
[-C--:B------:R-:W-:Y:S01]  /*2130*/  FMUL.FTZ R6, R27, R4.reuse ;  /* 0x000000041b067220 */ /* 0x080fe20000410000 */
[-C--:B------:R-:W-:Y:S01]  /*2140*/  FMUL.FTZ R29, R25, R4.reuse ;  /* 0x00000004191d7220 */ /* 0x080fe20000410000 */
[----:B------:R-:W-:Y:S01]  /*2150*/  SHF.L.U32 R25, R13, 0x10, RZ ;  /* 0x000000100d197819 */ /* 0x000fe200000006ff */
[C---:B------:R-:W-:Y:S01]  /*2160*/  IMAD.U32 R27, R10.reuse, 0x10000, RZ ;  /* 0x000100000a1b7824 */ /* 0x040fe200078e00ff */
[----:B------:R-:W-:Y:S01]  /*2170*/  PRMT R11, R11, 0x7632, R11 ;  /* 0x000076320b0b7816 */ /* 0x000fe2000000000b */
[----:B------:R-:W-:Y:S01]  /*2180*/  IMAD.U32 R17, R9, 0x10000, RZ ;  /* 0x0001000009117824 */ /* 0x000fe200078e00ff */
[----:B------:R-:W-:Y:S01]  /*2190*/  PRMT R10, R10, 0x7632, R10 ;  /* 0x000076320a0a7816 */ /* 0x000fe2000000000a */
[----:B------:R-:W-:Y:S01]  /*21a0*/  FMUL.FTZ R26, R25, R4 ;  /* 0x00000004191a7220 */ /* 0x000fe20000410000 */
[----:B------:R-:W-:-:S02]  /*21b0*/  IMAD.U32 R25, R12, 0x10000, RZ ;  /* 0x000100000c197824 */ /* 0x000fc400078e00ff */
[-C--:B------:R-:W-:Y:S01]  /*21c0*/  FMUL.FTZ R18, R27, R4.reuse ;  /* 0x000000041b127220 */ /* 0x080fe20000410000 */
[----:B------:R-:W-:Y:S01]  /*21d0*/  IMAD.U32 R27, R14, 0x10000, RZ ;  /* 0x000100000e1b7824 */ /* 0x000fe200078e00ff */
[----:B------:R-:W-:Y:S01]  /*21e0*/  PRMT R9, R9, 0x7632, R9 ;  /* 0x0000763209097816 */ /* 0x000fe20000000009 */
[-C--:B------:R-:W-:Y:S01]  /*21f0*/  FMUL.FTZ R28, R25, R4.reuse ;  /* 0x00000004191c7220 */ /* 0x080fe20000410000 */
[----:B------:R-:W-:Y:S02]  /*2200*/  IMAD.U32 R25, R11, 0x10000, RZ ;  /* 0x000100000b197824 */ /* 0x000fe400078e00ff */
[-C--:B------:R-:W-:Y:S01]  /*2210*/  FMUL.FTZ R27, R27, R4.reuse ;  /* 0x000000041b1b7220 */ /* 0x080fe20000410000 */
[----:B------:R-:W-:Y:S01]  /*2220*/  F2I.S8.NTZ R19, R6 ;  /* 0x0000000600137305 */ /* 0x000fe20000202100 */
[----:B------:R-:W-:Y:S01]  /*2230*/  PRMT R8, R8, 0x7632, R8 ;  /* 0x0000763208087816 */ /* 0x000fe20000000008 */
[-C--:B------:R-:W-:Y:S01]  /*2240*/  FMUL.FTZ R24, R25, R4.reuse ;  /* 0x0000000419187220 */ /* 0x080fe20000410000 */
[----:B------:R-:W-:Y:S01]  /*2250*/  SHF.L.U32 R25, R10, 0x10, RZ ;  /* 0x000000100a197819 */ /* 0x000fe200000006ff */
[-C--:B------:R-:W-:Y:S01]  /*2260*/  FMUL.FTZ R23, R23, R4.reuse ;  /* 0x0000000417177220 */ /* 0x080fe20000410000 */
[----:B------:R-:W-:Y:S01]  /*2270*/  PRMT R15, R14, 0x7632, R15 ;  /* 0x000076320e0f7816 */ /* 0x000fe2000000000f */
[----:B------:R-:W-:-:S02]  /*2280*/  FMUL.FTZ R17, R17, R4 ;  /* 0x0000000411117220 */ /* 0x000fc40000410000 */
[----:B------:R0:W-:Y:S01]  /*2290*/  F2I.S8.NTZ R6, R27 ;  /* 0x0000001b00067305 */ /* 0x0001e20000202100 */
[----:B------:R-:W-:-:S07]  /*22a0*/  PRMT R14, R15, 0x7632, R14 ;  /* 0x000076320f0e7816 */ /* 0x000fce000000000e */
[----:B------:R1:W-:Y:S01]  /*22b0*/  F2I.S8.NTZ R12, R26 ;  /* 0x0000001a000c7305 */ /* 0x0003e20000202100 */
[----:B0-----:R-:W-:Y:S01]  /*22c0*/  FMUL.FTZ R27, R25, R4 ;  /* 0x00000004191b7220 */ /* 0x001fe20000410000 */
[----:B------:R-:W-:-:S06]  /*22d0*/  IMAD.U32 R25, R9, 0x10000, RZ ;  /* 0x0001000009197824 */ /* 0x000fcc00078e00ff */
[----:B------:R0:W-:Y:S01]  /*22e0*/  F2I.S8.NTZ R10, R24 ;  /* 0x00000018000a7305 */ /* 0x0001e20000202100 */
[----:B-1----:R-:W-:Y:S01]  /*22f0*/  FMUL.FTZ R26, R25, R4 ;  /* 0x00000004191a7220 */ /* 0x002fe20000410000 */
[----:B------:R-:W-:-:S06]  /*2300*/  IMAD.U32 R25, R8, 0x10000, RZ ;  /* 0x0001000008197824 */ /* 0x000fcc00078e00ff */
[----:B------:R1:W-:Y:S01]  /*2310*/  F2I.S8.NTZ R13, R29 ;  /* 0x0000001d000d7305 */ /* 0x0003e20000202100 */
[----:B0-----:R-:W-:Y:S01]  /*2320*/  FMUL.FTZ R24, R25, R4 ;  /* 0x0000000419187220 */ /* 0x001fe20000410000 */
[----:B------:R-:W-:-:S05]  /*2330*/  SHF.L.U32 R25, R15, 0x10, RZ ;  /* 0x000000100f197819 */ /* 0x000fca00000006ff */
[----:B------:R-:W-:Y:S01]  /*2340*/  FMUL.FTZ R25, R25, R4 ;  /* 0x0000000419197220 */ /* 0x000fe20000410000 */
[----:B------:R-:W0:Y:S01]  /*2350*/  F2I.S8.NTZ R23, R23 ;  /* 0x0000001700177305 */ /* 0x000e220000202100 */
[----:B-1----:R-:W-:-:S04]  /*2360*/  IMAD.U32 R29, R14, 0x10000, RZ ;  /* 0x000100000e1d7824 */ /* 0x002fc800078e00ff */
[----:B------:R-:W-:-:S03]  /*2370*/  FMUL.FTZ R4, R29, R4 ;  /* 0x000000041d047220 */ /* 0x000fc60000410000 */
[----:B------:R-:W-:Y:S01]  /*2380*/  F2I.S8.NTZ R22, R22 ;  /* 0x0000001600167305 */ /* 0x000fe20000202100 */
[----:B0-----:R-:W-:-:S07]  /*2390*/  PRMT R14, R23, 0x3340, R12 ;  /* 0x00003340170e7816 */ /* 0x001fce000000000c */
[----:B------:R-:W0:Y:S01]  /*23a0*/  F2I.S8.NTZ R11, R28 ;  /* 0x0000001c000b7305 */ /* 0x000e220000202100 */
[----:B------:R-:W-:-:S07]  /*23b0*/  PRMT R12, R19, 0x3340, R10 ;  /* 0x00003340130c7816 */ /* 0x000fce000000000a */
[----:B------:R-:W-:Y:S01]  /*23c0*/  F2I.S8.NTZ R18, R18 ;  /* 0x0000001200127305 */ /* 0x000fe20000202100 */
[----:B0-----:R-:W-:-:S07]  /*23d0*/  PRMT R11, R22, 0x3340, R11 ;  /* 0x00003340160b7816 */ /* 0x001fce000000000b */
[----:B------:R-:W-:Y:S01]  /*23e0*/  F2I.S8.NTZ R17, R17 ;  /* 0x0000001100117305 */ /* 0x000fe20000202100 */
[----:B------:R-:W-:-:S07]  /*23f0*/  PRMT R10, R11, 0x5410, R14 ;  /* 0x000054100b0a7816 */ /* 0x000fce000000000e */
[----:B------:R-:W0:Y:S08]  /*2400*/  F2I.S8.NTZ R9, R27 ;  /* 0x0000001b00097305 */ /* 0x000e300000202100 */
[----:B------:R-:W1:Y:S01]  /*2410*/  F2I.S8.NTZ R8, R26 ;  /* 0x0000001a00087305 */ /* 0x000e620000202100 */
[----:B0-----:R-:W-:-:S07]  /*2420*/  PRMT R9, R18, 0x3340, R9 ;  /* 0x0000334012097816 */ /* 0x001fce0000000009 */
[----:B------:R-:W0:Y:S01]  /*2430*/  F2I.S8.NTZ R25, R25 ;  /* 0x0000001900197305 */ /* 0x000e220000202100 */
[----:B------:R-:W-:Y:S02]  /*2440*/  PRMT R9, R9, 0x5410, R12 ;  /* 0x0000541009097816 */ /* 0x000fe4000000000c */
[----:B-1----:R-:W-:-:S05]  /*2450*/  PRMT R17, R17, 0x3340, R8 ;  /* 0x0000334011117816 */ /* 0x002fca0000000008 */
[----:B------:R-:W1:Y:S01]  /*2460*/  F2I.S8.NTZ R4, R4 ;  /* 0x0000000400047305 */ /* 0x000e620000202100 */
[----:B0-----:R-:W-:-:S07]  /*2470*/  PRMT R6, R6, 0x3340, R25 ;  /* 0x0000334006067816 */ /* 0x001fce0000000019 */
[----:B------:R-:W-:Y:S01]  /*2480*/  F2I.S8.NTZ R16, R16 ;  /* 0x0000001000107305 */ /* 0x000fe20000202100 */
[----:B-1----:R-:W-:-:S07]  /*2490*/  PRMT R13, R13, 0x3340, R4 ;  /* 0x000033400d0d7816 */ /* 0x002fce0000000004 */
[----:B------:R-:W0:Y:S01]  /*24a0*/  F2I.S8.NTZ R15, R24 ;  /* 0x00000018000f7305 */ /* 0x000e220000202100 */
[----:B------:R-:W-:Y:S01]  /*24b0*/  PRMT R11, R6, 0x5410, R13 ;  /* 0x00005410060b7816 */ /* 0x000fe2000000000d */
[----:B------:R-:W-:-:S04]  /*24c0*/  IMAD.WIDE.U32 R12, R7, 0x10, R20 ;  /* 0x00000010070c7825 */ /* 0x000fc800078e0014 */
[----:B------:R-:W-:Y:S01]  /*24d0*/  IMAD R7, R0, 0x2, R7 ;  /* 0x0000000200077824 */ /* 0x000fe200078e0207 */
[----:B0-----:R-:W-:-:S04]  /*24e0*/  PRMT R8, R16, 0x3340, R15 ;  /* 0x0000334010087816 */ /* 0x001fc8000000000f */
[----:B------:R-:W-:-:S05]  /*24f0*/  PRMT R8, R8, 0x5410, R17 ;  /* 0x0000541008087816 */ /* 0x000fca0000000011 */
[----:B------:R2:W-:Y:S01]  /*2500*/  STG.E.128 desc[UR18][R12.64], R8 ;  /* 0x000000080c007986 */ /* 0x0005e2000c101d12 */
[----:B------:R-:W-:Y:S05]  /*2510*/  @!P0 BRA `(.L_x_274) ;  /* 0xfffffff400a48947 */ /* 0x000fea000383ffff */
.L_x_271:
[----:B------:R-:W-:Y:S05]  /*2520*/  BSYNC.RECONVERGENT B0 ;  /* 0x0000000000007941 */ /* 0x000fea0003800200 */
.L_x_270:
[----:B------:R-:W-:-:S05]  /*2530*/  MOV R4, UR7 ;  /* 0x0000000700047c02 */ /* 0x000fca0008000f00 */
[----:B------:R-:W-:-:S05]  /*2540*/  IMAD R3, R4, 0x10, R3 ;  /* 0x0000001004037824 */ /* 0x000fca00078e0203 */
[----:B------:R-:W-:-:S13]  /*2550*/  ISETP.GE.AND P0, PT, R3, UR16, PT ;  /* 0x0000001003007c0c */ /* 0x000fda000bf06270 */
[----:B------:R-:W-:Y:S05]  /*2560*/  @P0 EXIT ;  /* 0x000000000000094d */ /* 0x000fea0003800000 */
[----:B012---:R-:W0:Y:S01]  /*2570*/  I2F.U32.RP R9, R0 ;  /* 0x0000000000097306 */ /* 0x007e220000209000 */
        /* <DEDUP_REMOVED lines=10> */
[----:B0-----:R-:W-:Y:S01]  /*2620*/  IMAD.MOV.U32 R4, RZ, RZ, RZ ;  /* 0x000000ffff047224 */ /* 0x001fe200078e00ff */
[----:B-1----:R-:W-:-:S05]  /*2630*/  IADD3 R11, PT, PT, RZ, -R5, RZ ;  /* 0x80000005ff0b7210 */ /* 0x002fca0007ffe0ff */
        /* <DEDUP_REMOVED lines=16> */
[----:B------:R-:W0:Y:S01]  /*2740*/  LDCU UR7, c[0x0][0x398] ;  /* 0x00007300ff0777ac */ /* 0x000e220008000800 */
[----:B------:R-:W1:Y:S01]  /*2750*/  LDC.64 R6, c[0x0][0x388] ;  /* 0x0000e200ff067b82 */ /* 0x000e620000000a00 */
[----:B-----5:R2:W3:Y:S01]  /*2760*/  MUFU.RCP R13, R2 ;  /* 0x00000002000d7308 */ /* 0x0204e20000001000 */
[----:B------:R-:W-:Y:S01]  /*2770*/  IADD3 R5, PT, PT, R5, 0x1, RZ ;  /* 0x0000000105057810 */ /* 0x000fe20007ffe0ff */
[----:B------:R-:W-:-:S05]  /*2780*/  IMAD.U32 R14, RZ, RZ, UR9 ;  /* 0x00000009ff0e7e24 */ /* 0x000fca000f8e00ff */
[----:B------:R-:W4:Y:S01]  /*2790*/  LDC.64 R8, c[0x0][0x380] ;  /* 0x0000e000ff087b82 */ /* 0x000f220000000a00 */
[----:B0-----:R-:W-:-:S04]  /*27a0*/  UIMAD UR8, UR17, UR7, URZ ;  /* 0x00000007110872a4 */ /* 0x001fc8000f8e02ff */
[----:B------:R-:W-:Y:S02]  /*27b0*/  USHF.L.U32 UR7, UR8, 0x1, URZ ;  /* 0x0000000108077899 */ /* 0x000fe400080006ff */
[----:B------:R-:W-:Y:S01]  /*27c0*/  IMAD.U32 R11, RZ, RZ, UR8 ;  /* 0x00000008ff0b7e24 */ /* 0x000fe2000f8e00ff */
[----:B------:R-:W-:Y:S02]  /*27d0*/  USHF.L.U64.HI UR8, UR8, 0x1, UR9 ;  /* 0x0000000108087899 */ /* 0x000fe40008010209 */
[----:B------:R-:W-:Y:S02]  /*27e0*/  ULEA UR7, UP0, UR6, UR7, 0x1 ;  /* 0x0000000706077291 */ /* 0x000fe4000f8008ff */
[----:B-1----:R-:W-:Y:S02]  /*27f0*/  IADD3 R12, P2, P3, R6, UR6, R11 ;  /* 0x00000006060c7c10 */ /* 0x002fe4000fb5e00b */
[----:B------:R-:W-:Y:S01]  /*2800*/  ULEA.HI.X UR8, UR6, UR8, UR12, 0x1, UP0 ;  /* 0x0000000806087291 */ /* 0x000fe200080f0c0c */
[----:B------:R-:W-:-:S02]  /*2810*/  LOP3.LUT R6, R5, 0x3, RZ, 0xc0, !PT ;  /* 0x0000000305067812 */ /* 0x000fc400078ec0ff */
[----:B----4-:R-:W-:Y:S02]  /*2820*/  IADD3 R4, P1, PT, R8, UR7, RZ ;  /* 0x0000000708047c10 */ /* 0x010fe4000ff3e0ff */
[----:B------:R-:W-:Y:S02]  /*2830*/  IADD3.X R14, PT, PT, R7, UR12, R14, P2, P3 ;  /* 0x0000000c070e7c10 */ /* 0x000fe400097e640e */
[----:B------:R-:W-:Y:S02]  /*2840*/  IADD3.X R5, PT, PT, R9, UR8, RZ, P1, !PT ;  /* 0x0000000809057c10 */ /* 0x000fe40008ffe4ff */
[----:B--23--:R-:W-:-:S07]  /*2850*/  IADD3 R10, PT, PT, -R6, RZ, RZ ;  /* 0x000000ff060a7210 */ /* 0x00cfce0007ffe1ff */
.L_x_277:
[----:B------:R-:W-:-:S06]  /*2860*/  IMAD.WIDE R6, R3, 0x2, R4 ;  /* 0x0000000203067825 */ /* 0x000fcc00078e0204 */
[----:B------:R-:W2:Y:S01]  /*2870*/  LDG.E.U16 R6, desc[UR18][R6.64] ;  /* 0x0000001206067981 */ /* 0x000ea2000c1e1500 */
[----:B------:R-:W-:Y:S01]  /*2880*/  IADD3 R10, PT, PT, R10, 0x1, RZ ;  /* 0x000000010a0a7810 */ /* 0x000fe20007ffe0ff */
[----:B0-2---:R-:W-:-:S04]  /*2890*/  IMAD.U32 R8, R6, 0x10000, RZ ;  /* 0x0001000006087824 */ /* 0x005fc800078e00ff */
[----:B------:R-:W-:Y:S01]  /*28a0*/  FMUL.FTZ R11, R8, R13 ;  /* 0x0000000d080b7220 */ /* 0x000fe20000410000 */
[----:B------:R-:W-:-:S04]  /*28b0*/  IADD3 R8, P1, PT, R3, R12, RZ ;  /* 0x0000000c03087210 */ /* 0x000fc80007f3e0ff */
[----:B------:R-:W-:Y:S01]  /*28c0*/  LEA.HI.X.SX32 R9, R3, R14, 0x1, P1 ;  /* 0x0000000e03097211 */ /* 0x000fe200008f0eff */
[----:B------:R-:W0:Y:S01]  /*28d0*/  F2I.S8.NTZ R11, R11 ;  /* 0x0000000b000b7305 */ /* 0x000e220000202100 */
[----:B------:R-:W-:Y:S01]  /*28e0*/  ISETP.NE.AND P1, PT, R10, RZ, PT ;  /* 0x000000ff0a00720c */ /* 0x000fe20003f25270 */
[----:B------:R-:W-:Y:S02]  /*28f0*/  IMAD.IADD R3, R0, 0x1, R3 ;  /* 0x0000000100037824 */ /* 0x000fe400078e0203 */
[----:B0-----:R0:W-:Y:S10]  /*2900*/  STG.E.U8 desc[UR18][R8.64], R11 ;  /* 0x0000000b08007986 */ /* 0x0011f4000c101112 */
[----:B------:R-:W-:Y:S05]  /*2910*/  @P1 BRA `(.L_x_277) ;  /* 0xfffffffc00d01947 */ /* 0x000fea000383ffff */
.L_x_276:
[----:B------:R-:W-:Y:S05]  /*2920*/  BSYNC.RECONVERGENT B0 ;  /* 0x0000000000007941 */ /* 0x000fea0003800200 */
.L_x_275:
[----:B------:R-:W-:Y:S05]  /*2930*/  @!P0 EXIT ;  /* 0x000000000000894d */ /* 0x000fea0003800000 */
[----:B-----5:R-:W1:Y:S01]  /*2940*/  MUFU.RCP R2, R2 ;  /* 0x0000000200027308 */ /* 0x020e620000001000 */
[----:B------:R-:W-:-:S07]  /*2950*/  SHF.L.U32 R4, R0, 0x1, RZ ;  /* 0x0000000100047819 */ /* 0x000fce00000006ff */
.L_x_278:
[----:B--2---:R-:W-:-:S04]  /*2960*/  IMAD.MOV.U32 R6, RZ, RZ, 0x2 ;  /* 0x00000002ff067424 */ /* 0x004fc800078e00ff */
[----:B------:R-:W-:-:S05]  /*2970*/  IMAD.WIDE R6, R3, R6, UR4 ;  /* 0x0000000403067e25 */ /* 0x000fca000f8e0206 */
[----:B------:R-:W2:Y:S01]  /*2980*/  LDG.E.U16 R5, desc[UR18][R6.64] ;  /* 0x0000001206057981 */ /* 0x000ea2000c1e1500 */
[C---:B0-----:R-:W-:Y:S02]  /*2990*/  IADD3 R8, P0, PT, R3.reuse, UR11, RZ ;  /* 0x0000000b03087c10 */ /* 0x041fe4000ff1e0ff */
[----:B------:R-:W-:Y:S02]  /*29a0*/  IADD3 R10, P1, PT, R4, R6, RZ ;  /* 0x00000006040a7210 */ /* 0x000fe40007f3e0ff */
[----:B------:R-:W-:-:S03]  /*29b0*/  LEA.HI.X.SX32 R9, R3, UR10, 0x1, P0 ;  /* 0x0000000a03097c11 */ /* 0x000fc600080f0eff */
[----:B------:R-:W-:Y:S01]  /*29c0*/  IMAD.X R11, RZ, RZ, R7, P1 ;  /* 0x000000ffff0b7224 */ /* 0x000fe200008e0607 */
[----:B--2---:R-:W-:-:S05]  /*29d0*/  SHF.L.U32 R5, R5, 0x10, RZ ;  /* 0x0000001005057819 */ /* 0x004fca00000006ff */
[----:B-1----:R-:W-:-:S06]  /*29e0*/  FMUL.FTZ R5, R5, R2 ;  /* 0x0000000205057220 */ /* 0x002fcc0000410000 */
[----:B------:R-:W0:Y:S02]  /*29f0*/  F2I.S8.NTZ R5, R5 ;  /* 0x0000000500057305 */ /* 0x000e240000202100 */
[----:B0-----:R0:W-:Y:S04]  /*2a00*/  STG.E.U8 desc[UR18][R8.64], R5 ;  /* 0x0000000508007986 */ /* 0x0011e8000c101112 */
[----:B------:R-:W2:Y:S01]  /*2a10*/  LDG.E.U16 R12, desc[UR18][R10.64] ;  /* 0x000000120a0c7981 */ /* 0x000ea2000c1e1500 */
[----:B------:R-:W-:-:S05]  /*2a20*/  IADD3 R6, P0, PT, R0, R8, RZ ;  /* 0x0000000800067210 */ /* 0x000fca0007f1e0ff */
[----:B------:R-:W-:Y:S01]  /*2a30*/  IMAD.X R7, RZ, RZ, R9, P0 ;  /* 0x000000ffff077224 */ /* 0x000fe200000e0609 */
[----:B--2---:R-:W-:Y:S02]  /*2a40*/  SHF.L.U32 R13, R12, 0x10, RZ ;  /* 0x000000100c0d7819 */ /* 0x004fe400000006ff */
[----:B------:R-:W-:-:S03]  /*2a50*/  IADD3 R12, P1, PT, R4, R10, RZ ;  /* 0x0000000a040c7210 */ /* 0x000fc60007f3e0ff */
        /* <DEDUP_REMOVED lines=9> */
[----:B--2---:R-:W-:-:S04]  /*2af0*/  IMAD.U32 R5, R16, 0x10000, RZ ;  /* 0x0001000010057824 */ /* 0x004fc800078e00ff */
[----:B------:R-:W-:-:S06]  /*2b00*/  FMUL.FTZ R5, R5, R2 ;  /* 0x0000000205057220 */ /* 0x000fcc0000410000 */
[----:B------:R-:W0:Y:S02]  /*2b10*/  F2I.S8.NTZ R5, R5 ;  /* 0x0000000500057305 */ /* 0x000e240000202100 */
[----:B0-----:R2:W-:Y:S04]  /*2b20*/  STG.E.U8 desc[UR18][R8.64], R5 ;  /* 0x0000000508007986 */ /* 0x0015e8000c101112 */
[----:B------:R-:W3:Y:S01]  /*2b30*/  LDG.E.U16 R10, desc[UR18][R10.64] ;  /* 0x000000120a0a7981 */ /* 0x000ee2000c1e1500 */
[C---:B-1----:R-:W-:Y:S02]  /*2b40*/  IADD3 R6, P0, PT, R0.reuse, R8, RZ ;  /* 0x0000000800067210 */ /* 0x042fe40007f1e0ff */
[----:B------:R-:W-:Y:S02]  /*2b50*/  LEA R3, R0, R3, 0x2 ;  /* 0x0000000300037211 */ /* 0x000fe400078e10ff */
[----:B---3--:R-:W-:-:S05]  /*2b60*/  SHF.L.U32 R7, R10, 0x10, RZ ;  /* 0x000000100a077819 */ /* 0x008fca00000006ff */
[----:B------:R-:W-:Y:S01]  /*2b70*/  FMUL.FTZ R12, R7, R2 ;  /* 0x00000002070c7220 */ /* 0x000fe20000410000 */
[----:B------:R-:W-:Y:S01]  /*2b80*/  IMAD.X R7, RZ, RZ, R9, P0 ;  /* 0x000000ffff077224 */ /* 0x000fe200000e0609 */
[----:B------:R-:W-:Y:S02]  /*2b90*/  ISETP.GE.AND P0, PT, R3, UR16, PT ;  /* 0x0000001003007c0c */ /* 0x000fe4000bf06270 */
[----:B------:R-:W0:Y:S02]  /*2ba0*/  F2I.S8.NTZ R13, R12 ;  /* 0x0000000c000d7305 */ /* 0x000e240000202100 */
[----:B0-----:R2:W-:Y:S09]  /*2bb0*/  STG.E.U8 desc[UR18][R6.64], R13 ;  /* 0x0000000d06007986 */ /* 0x0015f2000c101112 */
[----:B------:R-:W-:Y:S05]  /*2bc0*/  @!P0 BRA `(.L_x_278) ;  /* 0xfffffffc00648947 */ /* 0x000fea000383ffff */
[----:B------:R-:W-:Y:S05]  /*2bd0*/  EXIT ;  /* 0x000000000000794d */ /* 0x000fea0003800000 */
.L_x_279:
        /* <DEDUP_REMOVED lines=10> */
.L_x_356:


//--------------------- .text._ZN4vllm35static_scaled_int8_azp_quant_kernelIN3c104HalfEfiEEvPKT_PaPKT0_PKT1_i --------------------------
	.section	.text._ZN4vllm35static_scaled_int8_azp_quant_kernelIN3c104HalfEfiEEvPKT_PaPKT0_PKT1_i,"ax",@progbits
	.align	128
        .global         _ZN4vllm35static_scaled_int8_azp_quant_kernelIN3c104HalfEfiEEvPKT_PaPKT0_PKT1_i
        .type           _ZN4vllm35static_scaled_int8_azp_quant_kernelIN3c104HalfEfiEEvPKT_PaPKT0_PKT1_i,@function
        .size           _ZN4vllm35static_scaled_int8_azp_quant_kernelIN3c104HalfEfiEEvPKT_PaPKT0_PKT1_i,(.L_x_357 - _ZN4vllm35static_scaled_int8_azp_quant_kernelIN3c104HalfEfiEEvPKT_PaPKT0_PKT1_i)
        .other          _ZN4vllm35static_scaled_int8_azp_quant_kernelIN3c104HalfEfiEEvPKT_PaPKT0_PKT1_i,@"STO_CUDA_ENTRY STV_DEFAULT"
_ZN4vllm35static_scaled_int8_azp_quant_kernelIN3c104HalfEfiEEvPKT_PaPKT0_PKT1_i:
.text._ZN4vllm35static_scaled_int8_azp_quant_kernelIN3c104HalfEfiEEvPKT_PaPKT0_PKT1_i:
        /* <DEDUP_REMOVED lines=41> */
[----:B-1----:R-:W-:-:S05]  /*0290*/  IADD3 R8, PT, PT, RZ, -R9, RZ ;  /* 0x80000009ff087210 */ /* 0x002fca0007ffe0ff */
        /* <DEDUP_REMOVED lines=8> */
[----:B------:R-:W-:Y:S01]  /*0320*/  @P0 IADD3 R8, PT, PT, R8, -R3, RZ ;  /* 0x8000000308080210 */ /* 0x000fe20007ffe0ff */
        /* <DEDUP_REMOVED lines=9> */
[----:B------:R-:W-:-:S05]  /*03c0*/  HFMA2 R11, -RZ, RZ, 0, 1.9073486328125e-06 ;  /* 0x00000020ff0b7431 */ /* 0x000fca00000001ff */
[----:B------:R-:W-:-:S06]  /*03d0*/  IMAD.WIDE.U32 R10, R0, R11, UR4 ;  /* 0x00000004000a7e25 */ /* 0x000fcc000f8e000b */
[----:B------:R-:W2:Y:S02]  /*03e0*/  LDG.E.ENL2.256 R12, R8, desc[UR18][R10.64] ;  /* 0xfe0000120a08797e */ /* 0x000ea4000812190c */
[--C-:B--2---:R-:W-:Y:S02]  /*03f0*/  HADD2.F32 R17, -RZ, R8.reuse.H0_H0 ;  /* 0x20000008ff117230 */ /* 0x104fe40000004100 */
[----:B------:R-:W-:Y:S02]  /*0400*/  HADD2.F32 R19, -RZ, R8.H1_H1 ;  /* 0x30000008ff137230 */ /* 0x000fe40000004100 */
[----:B------:R-:W-:Y:S02]  /*0410*/  HADD2.F32 R21, -RZ, R10.H1_H1 ;  /* 0x3000000aff157230 */ /* 0x000fe40000004100 */
[C---:B0-----:R-:W-:Y:S01]  /*0420*/  FMUL.FTZ R8, R2.reuse, R17 ;  /* 0x0000001102087220 */ /* 0x041fe20000410000 */
[--C-:B------:R-:W-:Y:S02]  /*0430*/  HADD2.F32 R17, -RZ, R9.reuse.H0_H0 ;  /* 0x20000009ff117230 */ /* 0x100fe40000004100 */
[----:B------:R-:W-:Y:S01]  /*0440*/  FMUL.FTZ R16, R2, R19 ;  /* 0x0000001302107220 */ /* 0x000fe20000410000 */
[----:B------:R-:W-:-:S02]  /*0450*/  HADD2.F32 R9, -RZ, R9.H1_H1 ;  /* 0x30000009ff097230 */ /* 0x000fc40000004100 */
[----:B------:R-:W-:Y:S02]  /*0460*/  HADD2.F32 R19, -RZ, R10.H0_H0 ;  /* 0x2000000aff137230 */ /* 0x000fe40000004100 */
[C---:B------:R-:W-:Y:S01]  /*0470*/  FMUL.FTZ R17, R2.reuse, R17 ;  /* 0x0000001102117220 */ /* 0x040fe20000410000 */
[C---:B------:R-:W-:Y:S01]  /*0480*/  FMUL.FTZ R10, R2.reuse, R21 ;  /* 0x00000015020a7220 */ /* 0x040fe20000410000 */
[C---:B------:R-:W-:Y:S01]  /*0490*/  FMUL.FTZ R9, R2.reuse, R9 ;  /* 0x0000000902097220 */ /* 0x040fe20000410000 */
[--C-:B------:R-:W-:Y:S01]  /*04a0*/  HADD2.F32 R21, -RZ, R11.reuse.H0_H0 ;  /* 0x2000000bff157230 */ /* 0x100fe20000004100 */
[----:B------:R0:W1:Y:S01]  /*04b0*/  F2I.NTZ R18, R17 ;  /* 0x0000001100127305 */ /* 0x0000620000203100 */
[C---:B------:R-:W-:Y:S01]  /*04c0*/  FMUL.FTZ R19, R2.reuse, R19 ;  /* 0x0000001302137220 */ /* 0x040fe20000410000 */
[----:B------:R-:W-:Y:S02]  /*04d0*/  HADD2.F32 R11, -RZ, R11.H1_H1 ;  /* 0x3000000bff0b7230 */ /* 0x000fe40000004100 */
[----:B------:R-:W-:-:S03]  /*04e0*/  FMUL.FTZ R21, R2, R21 ;  /* 0x0000001502157220 */ /* 0x000fc60000410000 */
[----:B------:R-:W-:Y:S01]  /*04f0*/  FMUL.FTZ R11, R2, R11 ;  /* 0x0000000b020b7220 */ /* 0x000fe20000410000 */
[----:B------:R2:W3:Y:S01]  /*0500*/  F2I.NTZ R20, R9 ;  /* 0x0000000900147305 */ /* 0x0004e20000203100 */
[----:B0-----:R-:W-:-:S05]  /*0510*/  HADD2.F32 R17, -RZ, R12.H1_H1 ;  /* 0x3000000cff117230 */ /* 0x001fca0000004100 */
[----:B------:R-:W-:Y:S01]  /*0520*/  FMUL.FTZ R17, R2, R17 ;  /* 0x0000001102117220 */ /* 0x000fe20000410000 */
[----:B-1---5:R-:W-:Y:S01]  /*0530*/  IMAD.IADD R18, R5, 0x1, R18 ;  /* 0x0000000105127824 */ /* 0x022fe200078e0212 */
[----:B------:R0:W1:Y:S01]  /*0540*/  F2I.NTZ R26, R21 ;  /* 0x00000015001a7305 */ /* 0x0000620000203100 */
[----:B--2---:R-:W-:-:S03]  /*0550*/  HADD2.F32 R9, -RZ, R12.H0_H0 ;  /* 0x2000000cff097230 */ /* 0x004fc60000004100 */
[----:B------:R-:W-:Y:S02]  /*0560*/  I2I.S8.S32.SAT R18, R18 ;  /* 0x0000001200127238 */ /* 0x000fe40000001000 */
[C---:B------:R-:W-:Y:S01]  /*0570*/  FMUL.FTZ R12, R2.reuse, R9 ;  /* 0x00000009020c7220 */ /* 0x040fe20000410000 */
[--C-:B------:R-:W-:Y:S01]  /*0580*/  HADD2.F32 R9, -RZ, R13.reuse.H0_H0 ;  /* 0x2000000dff097230 */ /* 0x100fe20000004100 */
[----:B------:R2:W4:Y:S01]  /*0590*/  F2I.NTZ R28, R17 ;  /* 0x00000011001c7305 */ /* 0x0005220000203100 */
[----:B------:R-:W-:Y:S01]  /*05a0*/  HADD2.F32 R13, -RZ, R13.H1_H1 ;  /* 0x3000000dff0d7230 */ /* 0x000fe20000004100 */
[----:B---3--:R-:W-:Y:S01]  /*05b0*/  IADD3 R20, PT, PT, R5, R20, RZ ;  /* 0x0000001405147210 */ /* 0x008fe20007ffe0ff */
[----:B0-----:R-:W-:Y:S02]  /*05c0*/  HADD2.F32 R21, -RZ, R14.H1_H1 ;  /* 0x3000000eff157230 */ /* 0x001fe40000004100 */
[----:B------:R-:W-:Y:S01]  /*05d0*/  FMUL.FTZ R9, R2, R9 ;  /* 0x0000000902097220 */ /* 0x000fe20000410000 */
[----:B------:R-:W-:-:S02]  /*05e0*/  PRMT R18, R18, 0x8880, RZ ;  /* 0x0000888012127816 */ /* 0x000fc400000000ff */
[----:B------:R-:W-:Y:S01]  /*05f0*/  I2I.S8.S32.SAT R20, R20 ;  /* 0x0000001400147238 */ /* 0x000fe20000001000 */
[----:B------:R0:W3:Y:S01]  /*0600*/  F2I.NTZ R22, R19 ;  /* 0x0000001300167305 */ /* 0x0000e20000203100 */
[--C-:B--2---:R-:W-:Y:S02]  /*0610*/  HADD2.F32 R17, -RZ, R15.reuse.H0_H0 ;  /* 0x2000000fff117230 */ /* 0x104fe40000004100 */
[----:B------:R-:W-:Y:S01]  /*0620*/  HADD2.F32 R15, -RZ, R15.H1_H1 ;  /* 0x3000000fff0f7230 */ /* 0x000fe20000004100 */
[----:B------:R-:W-:Y:S01]  /*0630*/  PRMT R20, R20, 0x8880, RZ ;  /* 0x0000888014147816 */ /* 0x000fe200000000ff */
[C---:B-1----:R-:W-:Y:S02]  /*0640*/  IMAD.IADD R26, R5.reuse, 0x1, R26 ;  /* 0x00000001051a7824 */ /* 0x042fe400078e021a */
[C---:B------:R-:W-:Y:S01]  /*0650*/  FMUL.FTZ R17, R2.reuse, R17 ;  /* 0x0000001102117220 */ /* 0x040fe20000410000 */
[----:B----4-:R-:W-:Y:S01]  /*0660*/  IMAD.IADD R28, R5, 0x1, R28 ;  /* 0x00000001051c7824 */ /* 0x010fe200078e021c */
[----:B------:R-:W1:Y:S01]  /*0670*/  F2I.NTZ R8, R8 ;  /* 0x0000000800087305 */ /* 0x000e620000203100 */
[----:B0-----:R-:W-:Y:S01]  /*0680*/  FMUL.FTZ R19, R2, R13 ;  /* 0x0000000d02137220 */ /* 0x001fe20000410000 */
[----:B------:R-:W-:-:S02]  /*0690*/  HADD2.F32 R13, -RZ, R14.H0_H0 ;  /* 0x2000000eff0d7230 */ /* 0x000fc40000004100 */
[C---:B------:R-:W-:Y:S01]  /*06a0*/  FMUL.FTZ R14, R2.reuse, R21 ;  /* 0x00000015020e7220 */ /* 0x040fe20000410000 */
[C---:B------:R-:W-:Y:S01]  /*06b0*/  FMUL.FTZ R15, R2.reuse, R15 ;  /* 0x0000000f020f7220 */ /* 0x040fe20000410000 */
[----:B------:R-:W-:Y:S01]  /*06c0*/  I2I.S8.S32.SAT R28, R28 ;  /* 0x0000001c001c7238 */ /* 0x000fe20000001000 */
[----:B------:R-:W-:Y:S01]  /*06d0*/  FMUL.FTZ R13, R2, R13 ;  /* 0x0000000d020d7220 */ /* 0x000fe20000410000 */
[----:B------:R-:W0:Y:S01]  /*06e0*/  F2I.NTZ R16, R16 ;  /* 0x0000001000107305 */ /* 0x000e220000203100 */
[C---:B---3--:R-:W-:Y:S01]  /*06f0*/  IMAD.IADD R22, R5.reuse, 0x1, R22 ;  /* 0x0000000105167824 */ /* 0x048fe200078e0216 */
[----:B------:R-:W-:Y:S02]  /*0700*/  PRMT R28, R28, 0x8880, RZ ;  /* 0x000088801c1c7816 */ /* 0x000fe400000000ff */
[----:B------:R-:W-:Y:S02]  /*0710*/  I2I.S8.S32.SAT R26, R26 ;  /* 0x0000001a001a7238 */ /* 0x000fe40000001000 */
[----:B------:R-:W-:Y:S01]  /*0720*/  I2I.S8.S32.SAT R22, R22 ;  /* 0x0000001600167238 */ /* 0x000fe20000001000 */
[----:B-1----:R-:W-:Y:S01]  /*0730*/  IMAD.IADD R8, R5, 0x1, R8 ;  /* 0x0000000105087824 */ /* 0x002fe200078e0208 */
[----:B------:R-:W1:Y:S01]  /*0740*/  F2I.NTZ R10, R10 ;  /* 0x0000000a000a7305 */ /* 0x000e620000203100 */
[----:B------:R-:W-:-:S02]  /*0750*/  PRMT R26, R26, 0x8880, RZ ;  /* 0x000088801a1a7816 */ /* 0x000fc400000000ff */
[----:B------:R-:W-:Y:S02]  /*0760*/  PRMT R22, R22, 0x8880, RZ ;  /* 0x0000888016167816 */ /* 0x000fe400000000ff */
[----:B------:R-:W-:Y:S01]  /*0770*/  I2I.S8.S32.SAT R8, R8 ;  /* 0x0000000800087238 */ /* 0x000fe20000001000 */
[C---:B0-----:R-:W-:Y:S02]  /*0780*/  IMAD.IADD R16, R5.reuse, 0x1, R16 ;  /* 0x0000000105107824 */ /* 0x041fe400078e0210 */
[----:B------:R-:W0:Y:S01]  /*0790*/  F2I.NTZ R12, R12 ;  /* 0x0000000c000c7305 */ /* 0x000e220000203100 */
[----:B------:R-:W-:Y:S02]  /*07a0*/  PRMT R8, R8, 0x8880, RZ ;  /* 0x0000888008087816 */ /* 0x000fe400000000ff */
[----:B------:R-:W-:Y:S01]  /*07b0*/  I2I.S8.S32.SAT R16, R16 ;  /* 0x0000001000107238 */ /* 0x000fe20000001000 */
[----:B-1----:R-:W-:-:S04]  /*07c0*/  IMAD.IADD R10, R5, 0x1, R10 ;  /* 0x00000001050a7824 */ /* 0x002fc800078e020a */
[----:B------:R-:W1:Y:S01]  /*07d0*/  F2I.NTZ R9, R9 ;  /* 0x0000000900097305 */ /* 0x000e620000203100 */
[----:B------:R-:W-:Y:S02]  /*07e0*/  PRMT R16, R16, 0x8880, RZ ;  /* 0x0000888010107816 */ /* 0x000fe400000000ff */
[----:B------:R-:W-:Y:S02]  /*07f0*/  I2I.S8.S32.SAT R10, R10 ;  /* 0x0000000a000a7238 */ /* 0x000fe40000001000 */
[----:B------:R-:W-:Y:S01]  /*0800*/  PRMT R8, R8, 0x3340, R16 ;  /* 0x0000334008087816 */ /* 0x000fe20000000010 */
[----:B0-----:R-:W-:Y:S02]  /*0810*/  IMAD.IADD R12, R5, 0x1, R12 ;  /* 0x00000001050c7824 */ /* 0x001fe400078e020c */
[----:B------:R-:W0:Y:S01]  /*0820*/  F2I.NTZ R24, R11 ;  /* 0x0000000b00187305 */ /* 0x000e220000203100 */
[----:B------:R-:W-:Y:S02]  /*0830*/  PRMT R10, R10, 0x8880, RZ ;  /* 0x000088800a0a7816 */ /* 0x000fe400000000ff */
[----:B------:R-:W-:-:S02]  /*0840*/  I2I.S8.S32.SAT R12, R12 ;  /* 0x0000000c000c7238 */ /* 0x000fc40000001000 */
[----:B------:R-:W-:Y:S01]  /*0850*/  PRMT R10, R22, 0x3340, R10 ;  /* 0x00003340160a7816 */ /* 0x000fe2000000000a */
[C---:B-1----:R-:W-:Y:S02]  /*0860*/  IMAD.IADD R9, R5.reuse, 0x1, R9 ;  /* 0x0000000105097824 */ /* 0x042fe400078e0209 */
[----:B------:R-:W1:Y:S01]  /*0870*/  F2I.NTZ R14, R14 ;  /* 0x0000000e000e7305 */ /* 0x000e620000203100 */
[----:B------:R-:W-:Y:S02]  /*0880*/  PRMT R12, R12, 0x8880, RZ ;  /* 0x000088800c0c7816 */ /* 0x000fe400000000ff */
[----:B------:R-:W-:Y:S02]  /*0890*/  I2I.S8.S32.SAT R9, R9 ;  /* 0x0000000900097238 */ /* 0x000fe40000001000 */
[----:B0-----:R-:W-:-:S03]  /*08a0*/  IADD3 R24, PT, PT, R5, R24, RZ ;  /* 0x0000001805187210 */ /* 0x001fc60007ffe0ff */
[----:B------:R-:W0:Y:S01]  /*08b0*/  F2I.NTZ R17, R17 ;  /* 0x0000001100117305 */ /* 0x000e220000203100 */
[----:B------:R-:W-:Y:S01]  /*08c0*/  PRMT R16, R9, 0x8880, RZ ;  /* 0x0000888009107816 */ /* 0x000fe200000000ff */
[----:B------:R-:W-:Y:S01]  /*08d0*/  IMAD.MOV.U32 R9, RZ, RZ, R12 ;  /* 0x000000ffff097224 */ /* 0x000fe200078e000c */
[----:B------:R-:W-:Y:S01]  /*08e0*/  I2I.S8.S32.SAT R24, R24 ;  /* 0x0000001800187238 */ /* 0x000fe20000001000 */
[----:B------:R-:W-:Y:S02]  /*08f0*/  IMAD.MOV.U32 R12, RZ, RZ, R28 ;  /* 0x000000ffff0c7224 */ /* 0x000fe400078e001c */
[----:B-1----:R-:W-:Y:S02]  /*0900*/  IMAD.IADD R14, R5, 0x1, R14 ;  /* 0x00000001050e7824 */ /* 0x002fe400078e020e */
[----:B------:R1:W2:Y:S01]  /*0910*/  F2I.NTZ R11, R19 ;  /* 0x00000013000b7305 */ /* 0x0002a20000203100 */
[----:B------:R-:W-:Y:S02]  /*0920*/  PRMT R24, R24, 0x8880, RZ ;  /* 0x0000888018187816 */ /* 0x000fe400000000ff */
[----:B------:R-:W-:-:S02]  /*0930*/  PRMT R12, R9, 0x3340, R12 ;  /* 0x00003340090c7816 */ /* 0x000fc4000000000c */
[----:B------:R-:W-:Y:S01]  /*0940*/  I2I.S8.S32.SAT R14, R14 ;  /* 0x0000000e000e7238 */ /* 0x000fe20000001000 */
[C---:B0-----:R-:W-:Y:S02]  /*0950*/  IMAD.IADD R17, R5.reuse, 0x1, R17 ;  /* 0x0000000105117824 */ /* 0x041fe400078e0211 */
[----:B------:R-:W0:Y:S01]  /*0960*/  F2I.NTZ R15, R15 ;  /* 0x0000000f000f7305 */ /* 0x000e220000203100 */
[----:B-1----:R-:W-:Y:S02]  /*0970*/  PRMT R19, R18, 0x3340, R20 ;  /* 0x0000334012137816 */ /* 0x002fe40000000014 */
[----:B------:R-:W-:Y:S02]  /*0980*/  PRMT R20, R14, 0x8880, RZ ;  /* 0x000088800e147816 */ /* 0x000fe400000000ff */
[----:B------:R-:W-:Y:S02]  /*0990*/  I2I.S8.S32.SAT R17, R17 ;  /* 0x0000001100117238 */ /* 0x000fe40000001000 */
[----:B--2---:R-:W-:Y:S01]  /*09a0*/  IADD3 R11, PT, PT, R5, R11, RZ ;  /* 0x0000000b050b7210 */ /* 0x004fe20007ffe0ff */
[----:B------:R-:W1:Y:S01]  /*09b0*/  F2I.NTZ R13, R13 ;  /* 0x0000000d000d7305 */ /* 0x000e620000203100 */
[----:B------:R-:W-:-:S02]  /*09c0*/  PRMT R17, R17, 0x8880, RZ ;  /* 0x0000888011117816 */ /* 0x000fc400000000ff */
[----:B------:R-:W-:Y:S02]  /*09d0*/  I2I.S8.S32.SAT R11, R11 ;  /* 0x0000000b000b7238 */ /* 0x000fe40000001000 */
[----:B------:R-:W-:Y:S02]  /*09e0*/  PRMT R21, R26, 0x3340, R24 ;  /* 0x000033401a157816 */ /* 0x000fe40000000018 */
[----:B0-----:R-:W-:Y:S02]  /*09f0*/  IADD3 R15, PT, PT, R5, R15, RZ ;  /* 0x0000000f050f7210 */ /* 0x001fe40007ffe0ff */
[----:B------:R-:W-:Y:S01]  /*0a00*/  PRMT R18, R11, 0x8880, RZ ;  /* 0x000088800b127816 */ /* 0x000fe200000000ff */
[----:B------:R-:W-:Y:S01]  /*0a10*/  IMAD.MOV.U32 R11, RZ, RZ, R16 ;  /* 0x000000ffff0b7224 */ /* 0x000fe200078e0010 */
[----:B------:R-:W-:Y:S01]  /*0a20*/  I2I.S8.S32.SAT R15, R15 ;  /* 0x0000000f000f7238 */ /* 0x000fe20000001000 */
[----:B------:R-:W-:Y:S01]  /*0a30*/  IMAD.MOV.U32 R16, RZ, RZ, R20 ;  /* 0x000000ffff107224 */ /* 0x000fe200078e0014 */
[----:B------:R-:W-:Y:S01]  /*0a40*/  MOV R14, R18 ;  /* 0x00000012000e7202 */ /* 0x000fe20000000f00 */
[----:B-1----:R-:W-:Y:S01]  /*0a50*/  IMAD.IADD R13, R5, 0x1, R13 ;  /* 0x00000001050d7824 */ /* 0x002fe200078e020d */
[----:B------:R-:W-:Y:S01]  /*0a60*/  PRMT R22, R15, 0x8880, RZ ;  /* 0x000088800f167816 */ /* 0x000fe200000000ff */
[----:B------:R-:W-:Y:S01]  /*0a70*/  IMAD.MOV.U32 R15, RZ, RZ, R17 ;  /* 0x000000ffff0f7224 */ /* 0x000fe200078e0011 */
[----:B------:R-:W-:-:S02]  /*0a80*/  PRMT R11, R11, 0x3340, R14 ;  /* 0x000033400b0b7816 */ /* 0x000fc4000000000e */
[----:B------:R-:W-:Y:S01]  /*0a90*/  I2I.S8.S32.SAT R13, R13 ;  /* 0x0000000d000d7238 */ /* 0x000fe20000001000 */
[----:B------:R-:W-:Y:S01]  /*0aa0*/  IMAD.MOV.U32 R18, RZ, RZ, R22 ;  /* 0x000000ffff127224 */ /* 0x000fe200078e0016 */
        /* <DEDUP_REMOVED lines=8> */
[----:B------:R-:W-:-:S03]  /*0b30*/  MOV R0, R4 ;  /* 0x0000000400007202 */ /* 0x000fc60000000f00 */
[----:B------:R1:W-:Y:S04]  /*0b40*/  STG.E.128 desc[UR18][R12.64], R8 ;  /* 0x000000080c007986 */ /* 0x0003e8000c101d12 */
.L_x_282:
[----:B------:R-:W-:Y:S05]  /*0b50*/  BSYNC.RECONVERGENT B0 ;  /* 0x0000000000007941 */ /* 0x000fea0003800200 */
.L_x_281:
[----:B------:R-:W-:Y:S05]  /*0b60*/  @!P1 EXIT ;  /* 0x000000000000994d */ /* 0x000fea0003800000 */
[----:B------:R-:W-:-:S07]  /*0b70*/  IMAD.IADD R4, R0, 0x1, R3 ;  /* 0x0000000100047824 */ /* 0x000fce00078e0203 */
.L_x_283:
[----:B-12---:R-:W-:-:S04]  /*0b80*/  IMAD.MOV.U32 R11, RZ, RZ, 0x20 ;  /* 0x00000020ff0b7424 */ /* 0x006fc800078e00ff */
        /* <DEDUP_REMOVED lines=26> */
[----:B------:R-:W-:Y:S01]  /*0d30*/  FMUL.FTZ R12, R2, R9 ;  /* 0x00000009020c7220 */ /* 0x000fe20000410000 */
[--C-:B------:R-:W-:Y:S01]  /*0d40*/  HADD2.F32 R9, -RZ, R13.reuse.H0_H0 ;  /* 0x2000000dff097230 */ /* 0x100fe20000004100 */
[----:B------:R2:W4:Y:S01]  /*0d50*/  F2I.NTZ R28, R17 ;  /* 0x00000011001c7305 */ /* 0x0005220000203100 */
[----:B------:R-:W-:Y:S01]  /*0d60*/  HADD2.F32 R13, -RZ, R13.H1_H1 ;  /* 0x3000000dff0d7230 */ /* 0x000fe20000004100 */
[----:B------:R-:W-:Y:S01]  /*0d70*/  PRMT R18, R18, 0x8880, RZ ;  /* 0x0000888012127816 */ /* 0x000fe200000000ff */
[----:B0-----:R-:W-:Y:S02]  /*0d80*/  HADD2.F32 R21, -RZ, R14.H1_H1 ;  /* 0x3000000eff157230 */ /* 0x001fe40000004100 */
[----:B------:R-:W-:Y:S01]  /*0d90*/  FMUL.FTZ R9, R2, R9 ;  /* 0x0000000902097220 */ /* 0x000fe20000410000 */
[----:B---3--:R-:W-:-:S02]  /*0da0*/  IMAD.IADD R20, R5, 0x1, R20 ;  /* 0x0000000105147824 */ /* 0x008fc400078e0214 */
[C---:B-1----:R-:W-:Y:S01]  /*0db0*/  IMAD.IADD R26, R5.reuse, 0x1, R26 ;  /* 0x00000001051a7824 */ /* 0x042fe200078e021a */
[----:B------:R0:W1:Y:S01]  /*0dc0*/  F2I.NTZ R22, R19 ;  /* 0x0000001300167305 */ /* 0x0000620000203100 */
[--C-:B--2---:R-:W-:Y:S01]  /*0dd0*/  HADD2.F32 R17, -RZ, R15.reuse.H0_H0 ;  /* 0x2000000fff117230 */ /* 0x104fe20000004100 */
[----:B------:R-:W-:Y:S01]  /*0de0*/  I2I.S8.S32.SAT R20, R20 ;  /* 0x0000001400147238 */ /* 0x000fe20000001000 */
[----:B------:R-:W-:Y:S01]  /*0df0*/  HADD2.F32 R15, -RZ, R15.H1_H1 ;  /* 0x3000000fff0f7230 */ /* 0x000fe20000004100 */
[----:B------:R-:W-:Y:S02]  /*0e00*/  I2I.S8.S32.SAT R26, R26 ;  /* 0x0000001a001a7238 */ /* 0x000fe40000001000 */
[C---:B------:R-:W-:Y:S01]  /*0e10*/  FMUL.FTZ R17, R2.reuse, R17 ;  /* 0x0000001102117220 */ /* 0x040fe20000410000 */
[----:B----4-:R-:W-:Y:S01]  /*0e20*/  IADD3 R28, PT, PT, R5, R28, RZ ;  /* 0x0000001c051c7210 */ /* 0x010fe20007ffe0ff */
[----:B------:R-:W2:Y:S01]  /*0e30*/  F2I.NTZ R8, R8 ;  /* 0x0000000800087305 */ /* 0x000ea20000203100 */
[----:B0-----:R-:W-:Y:S01]  /*0e40*/  FMUL.FTZ R19, R2, R13 ;  /* 0x0000000d02137220 */ /* 0x001fe20000410000 */
[----:B------:R-:W-:-:S02]  /*0e50*/  HADD2.F32 R13, -RZ, R14.H0_H0 ;  /* 0x2000000eff0d7230 */ /* 0x000fc40000004100 */
[C---:B------:R-:W-:Y:S01]  /*0e60*/  FMUL.FTZ R15, R2.reuse, R15 ;  /* 0x0000000f020f7220 */ /* 0x040fe20000410000 */
[----:B------:R-:W-:Y:S01]  /*0e70*/  FMUL.FTZ R14, R2, R21 ;  /* 0x00000015020e7220 */ /* 0x000fe20000410000 */
[----:B------:R-:W-:Y:S01]  /*0e80*/  PRMT R20, R20, 0x8880, RZ ;  /* 0x0000888014147816 */ /* 0x000fe200000000ff */
[----:B------:R-:W-:Y:S01]  /*0e90*/  FMUL.FTZ R13, R2, R13 ;  /* 0x0000000d020d7220 */ /* 0x000fe20000410000 */
[----:B------:R-:W0:Y:S01]  /*0ea0*/  F2I.NTZ R16, R16 ;  /* 0x0000001000107305 */ /* 0x000e220000203100 */
[C---:B-1----:R-:W-:Y:S01]  /*0eb0*/  IMAD.IADD R22, R5.reuse, 0x1, R22 ;  /* 0x0000000105167824 */ /* 0x042fe200078e0216 */
[----:B------:R-:W-:Y:S02]  /*0ec0*/  I2I.S8.S32.SAT R28, R28 ;  /* 0x0000001c001c7238 */ /* 0x000fe40000001000 */
[----:B------:R-:W-:Y:S02]  /*0ed0*/  PRMT R26, R26, 0x8880, RZ ;  /* 0x000088801a1a7816 */ /* 0x000fe400000000ff */
[----:B------:R-:W-:Y:S01]  /*0ee0*/  I2I.S8.S32.SAT R22, R22 ;  /* 0x0000001600167238 */ /* 0x000fe20000001000 */
[----:B--2---:R-:W-:Y:S01]  /*0ef0*/  IMAD.IADD R8, R5, 0x1, R8 ;  /* 0x0000000105087824 */ /* 0x004fe200078e0208 */
[----:B------:R-:W1:Y:S01]  /*0f00*/  F2I.NTZ R10, R10 ;  /* 0x0000000a000a7305 */ /* 0x000e620000203100 */
[----:B------:R-:W-:-:S02]  /*0f10*/  PRMT R28, R28, 0x8880, RZ ;  /* 0x000088801c1c7816 */ /* 0x000fc400000000ff */
[----:B------:R-:W-:Y:S02]  /*0f20*/  PRMT R22, R22, 0x8880, RZ ;  /* 0x0000888016167816 */ /* 0x000fe400000000ff */
[----:B------:R-:W-:Y:S02]  /*0f30*/  I2I.S8.S32.SAT R8, R8 ;  /* 0x0000000800087238 */ /* 0x000fe40000001000 */
[C---:B0-----:R-:W-:Y:S01]  /*0f40*/  IADD3 R16, PT, PT, R5.reuse, R16, RZ ;  /* 0x0000001005107210 */ /* 0x041fe20007ffe0ff */
[----:B------:R-:W0:Y:S01]  /*0f50*/  F2I.NTZ R24, R11 ;  /* 0x0000000b00187305 */ /* 0x000e220000203100 */
[----:B------:R-:W-:Y:S02]  /*0f60*/  PRMT R8, R8, 0x8880, RZ ;  /* 0x0000888008087816 */ /* 0x000fe400000000ff */
[----:B------:R-:W-:Y:S02]  /*0f70*/  I2I.S8.S32.SAT R16, R16 ;  /* 0x0000001000107238 */ /* 0x000fe40000001000 */
[----:B-1----:R-:W-:-:S03]  /*0f80*/  IADD3 R10, PT, PT, R5, R10, RZ ;  /* 0x0000000a050a7210 */ /* 0x002fc60007ffe0ff */
[----:B------:R-:W1:Y:S01]  /*0f90*/  F2I.NTZ R12, R12 ;  /* 0x0000000c000c7305 */ /* 0x000e620000203100 */
[----:B------:R-:W-:Y:S02]  /*0fa0*/  PRMT R16, R16, 0x8880, RZ ;  /* 0x0000888010107816 */ /* 0x000fe400000000ff */
[----:B------:R-:W-:Y:S02]  /*0fb0*/  I2I.S8.S32.SAT R10, R10 ;  /* 0x0000000a000a7238 */ /* 0x000fe40000001000 */
[----:B------:R-:W-:Y:S02]  /*0fc0*/  PRMT R8, R8, 0x3340, R16 ;  /* 0x0000334008087816 */ /* 0x000fe40000000010 */
[----:B------:R-:W-:Y:S01]  /*0fd0*/  PRMT R10, R10, 0x8880, RZ ;  /* 0x000088800a0a7816 */ /* 0x000fe200000000ff */
[----:B------:R-:W2:Y:S01]  /*0fe0*/  F2I.NTZ R9, R9 ;  /* 0x0000000900097305 */ /* 0x000ea20000203100 */
[----:B0-----:R-:W-:Y:S02]  /*0ff0*/  IMAD.IADD R24, R5, 0x1, R24 ;  /* 0x0000000105187824 */ /* 0x001fe400078e0218 */
[----:B------:R-:W-:-:S03]  /*1000*/  PRMT R10, R22, 0x3340, R10 ;  /* 0x00003340160a7816 */ /* 0x000fc6000000000a */
[----:B------:R-:W-:Y:S01]  /*1010*/  I2I.S8.S32.SAT R24, R24 ;  /* 0x0000001800187238 */ /* 0x000fe20000001000 */
[C---:B-1----:R-:W-:Y:S01]  /*1020*/  IMAD.IADD R12, R5.reuse, 0x1, R12 ;  /* 0x00000001050c7824 */ /* 0x042fe200078e020c */
[----:B------:R0:W1:Y:S02]  /*1030*/  F2I.NTZ R11, R19 ;  /* 0x00000013000b7305 */ /* 0x0000640000203100 */
[----:B------:R-:W-:Y:S02]  /*1040*/  PRMT R24, R24, 0x8880, RZ ;  /* 0x0000888018187816 */ /* 0x000fe400000000ff */
[----:B------:R-:W-:Y:S02]  /*1050*/  I2I.S8.S32.SAT R12, R12 ;  /* 0x0000000c000c7238 */ /* 0x000fe40000001000 */
[----:B------:R-:W-:Y:S01]  /*1060*/  PRMT R21, R26, 0x3340, R24 ;  /* 0x000033401a157816 */ /* 0x000fe20000000018 */
[----:B--2---:R-:W-:Y:S01]  /*1070*/  IMAD.IADD R9, R5, 0x1, R9 ;  /* 0x0000000105097824 */ /* 0x004fe200078e0209 */
[----:B------:R-:W2:Y:S01]  /*1080*/  F2I.NTZ R15, R15 ;  /* 0x0000000f000f7305 */ /* 0x000ea20000203100 */
[----:B0-----:R-:W-:-:S02]  /*1090*/  PRMT R19, R18, 0x3340, R20 ;  /* 0x0000334012137816 */ /* 0x001fc40000000014 */
[----:B------:R-:W-:Y:S02]  /*10a0*/  PRMT R12, R12, 0x8880, RZ ;  /* 0x000088800c0c7816 */ /* 0x000fe400000000ff */
[----:B------:R-:W-:Y:S01]  /*10b0*/  I2I.S8.S32.SAT R9, R9 ;  /* 0x0000000900097238 */ /* 0x000fe20000001000 */
[----:B-1----:R-:W-:Y:S02]  /*10c0*/  IMAD.IADD R11, R5, 0x1, R11 ;  /* 0x00000001050b7824 */ /* 0x002fe400078e020b */
[----:B------:R-:W0:Y:S01]  /*10d0*/  F2I.NTZ R14, R14 ;  /* 0x0000000e000e7305 */ /* 0x000e220000203100 */
[----:B------:R-:W-:Y:S01]  /*10e0*/  PRMT R16, R9, 0x8880, RZ ;  /* 0x0000888009107816 */ /* 0x000fe200000000ff */
[----:B------:R-:W-:Y:S01]  /*10f0*/  IMAD.MOV.U32 R9, RZ, RZ, R12 ;  /* 0x000000ffff097224 */ /* 0x000fe200078e000c */
[----:B------:R-:W-:Y:S02]  /*1100*/  MOV R12, R28 ;  /* 0x0000001c000c7202 */ /* 0x000fe40000000f00 */
[----:B------:R-:W-:Y:S01]  /*1110*/  I2I.S8.S32.SAT R11, R11 ;  /* 0x0000000b000b7238 */ /* 0x000fe20000001000 */
[----:B--2---:R-:W-:-:S02]  /*1120*/  IMAD.IADD R15, R5, 0x1, R15 ;  /* 0x00000001050f7824 */ /* 0x004fc400078e020f */
[----:B------:R-:W1:Y:S01]  /*1130*/  F2I.NTZ R17, R17 ;  /* 0x0000001100117305 */ /* 0x000e620000203100 */
[----:B------:R-:W-:Y:S01]  /*1140*/  PRMT R18, R11, 0x8880, RZ ;  /* 0x000088800b127816 */ /* 0x000fe200000000ff */
[----:B------:R-:W-:Y:S01]  /*1150*/  IMAD.MOV.U32 R11, RZ, RZ, R16 ;  /* 0x000000ffff0b7224 */ /* 0x000fe200078e0010 */
[----:B------:R-:W-:Y:S02]  /*1160*/  PRMT R9, R9, 0x3340, R12 ;  /* 0x0000334009097816 */ /* 0x000fe4000000000c */
[----:B------:R-:W-:Y:S02]  /*1170*/  I2I.S8.S32.SAT R15, R15 ;  /* 0x0000000f000f7238 */ /* 0x000fe40000001000 */
[----:B0-----:R-:W-:Y:S01]  /*1180*/  IADD3 R14, PT, PT, R5, R14, RZ ;  /* 0x0000000e050e7210 */ /* 0x001fe20007ffe0ff */
[----:B------:R-:W0:Y:S01]  /*1190*/  F2I.NTZ R13, R13 ;  /* 0x0000000d000d7305 */ /* 0x000e220000203100 */
[----:B------:R-:W-:Y:S02]  /*11a0*/  PRMT R22, R15, 0x8880, RZ ;  /* 0x000088800f167816 */ /* 0x000fe400000000ff */
[----:B------:R-:W-:Y:S01]  /*11b0*/  I2I.S8.S32.SAT R14, R14 ;  /* 0x0000000e000e7238 */ /* 0x000fe20000001000 */
[----:B-1----:R-:W-:-:S03]  /*11c0*/  IMAD.IADD R17, R5, 0x1, R17 ;  /* 0x0000000105117824 */ /* 0x002fc600078e0211 */
[----:B------:R-:W-:Y:S01]  /*11d0*/  PRMT R20, R14, 0x8880, RZ ;  /* 0x000088800e147816 */ /* 0x000fe200000000ff */
[----:B------:R-:W-:Y:S02]  /*11e0*/  IMAD.MOV.U32 R14, RZ, RZ, R18 ;  /* 0x000000ffff0e7224 */ /* 0x000fe400078e0012 */
[----:B------:R-:W-:Y:S01]  /*11f0*/  IMAD.MOV.U32 R18, RZ, RZ, R22 ;  /* 0x000000ffff127224 */ /* 0x000fe200078e0016 */
[----:B------:R-:W-:Y:S01]  /*1200*/  I2I.S8.S32.SAT R17, R17 ;  /* 0x0000001100117238 */ /* 0x000fe20000001000 */
[----:B------:R-:W-:Y:S01]  /*1210*/  IMAD.MOV.U32 R16, RZ, RZ, R20 ;  /* 0x000000ffff107224 */ /* 0x000fe200078e0014 */
[----:B------:R-:W-:Y:S01]  /*1220*/  PRMT R14, R11, 0x3340, R14 ;  /* 0x000033400b0e7816 */ /* 0x000fe2000000000e */
[----:B0-----:R-:W-:Y:S01]  /*1230*/  IMAD.IADD R13, R5, 0x1, R13 ;  /* 0x00000001050d7824 */ /* 0x001fe200078e020d */
[----:B------:R-:W-:Y:S01]  /*1240*/  PRMT R17, R17, 0x8880, RZ ;  /* 0x0000888011117816 */ /* 0x000fe200000000ff */
[----:B------:R-:W-:Y:S02]  /*1250*/  IMAD.MOV.U32 R11, RZ, RZ, 0x20 ;  /* 0x00000020ff0b7424 */ /* 0x000fe400078e00ff */
[----:B------:R-:W-:Y:S01]  /*1260*/  IMAD.WIDE.U32 R22, R0, 0x10, R6 ;  /* 0x0000001000167825 */ /* 0x000fe200078e0006 */
[----:B------:R-:W-:-:S02]  /*1270*/  I2I.S8.S32.SAT R13, R13 ;  /* 0x0000000d000d7238 */ /* 0x000fc40000001000 */
[----:B------:R-:W-:Y:S02]  /*1280*/  MOV R15, R17 ;  /* 0x00000011000f7202 */ /* 0x000fe40000000f00 */
        /* <DEDUP_REMOVED lines=12> */
[--C-:B--2---:R-:W-:Y:S02]  /*1350*/  HADD2.F32 R21, -RZ, R8.reuse.H0_H0 ;  /* 0x20000008ff157230 */ /* 0x104fe40000004100 */
[----:B------:R-:W-:Y:S02]  /*1360*/  HADD2.F32 R25, -RZ, R8.H1_H1 ;  /* 0x30000008ff197230 */ /* 0x000fe40000004100 */
[----:B0-----:R-:W-:Y:S02]  /*1370*/  HADD2.F32 R19, -RZ, R10.H1_H1 ;  /* 0x3000000aff137230 */ /* 0x001fe40000004100 */
[C---:B------:R-:W-:Y:S01]  /*1380*/  FMUL.FTZ R8, R2.reuse, R21 ;  /* 0x0000001502087220 */ /* 0x040fe20000410000 */
        /* <DEDUP_REMOVED lines=16> */
[----:B-1----:R-:W-:Y:S01]  /*1490*/  IMAD.IADD R16, R5, 0x1, R16 ;  /* 0x0000000105107824 */ /* 0x002fe200078e0210 */
        /* <DEDUP_REMOVED lines=12> */
[----:B------:R-:W0:Y:S01]  /*1560*/  F2I.NTZ R8, R8 ;  /* 0x0000000800087305 */ /* 0x000e220000203100 */
[C---:B--2---:R-:W-:Y:S01]  /*1570*/  FMUL.FTZ R19, R2.reuse, R13 ;  /* 0x0000000d02137220 */ /* 0x044fe20000410000 */
[----:B------:R-:W-:Y:S02]  /*1580*/  HADD2.F32 R13, -RZ, R14.H0_H0 ;  /* 0x2000000eff0d7230 */ /* 0x000fe40000004100 */
[C---:B------:R-:W-:Y:S01]  /*1590*/  FMUL.FTZ R14, R2.reuse, R17 ;  /* 0x00000011020e7220 */ /* 0x040fe20000410000 */
[--C-:B------:R-:W-:Y:S01]  /*15a0*/  HADD2.F32 R17, -RZ, R15.reuse.H0_H0 ;  /* 0x2000000fff117230 */ /* 0x100fe20000004100 */
[----:B------:R-:W-:Y:S01]  /*15b0*/  I2I.S8.S32.SAT R18, R18 ;  /* 0x0000001200127238 */ /* 0x000fe20000001000 */
[----:B------:R-:W-:Y:S02]  /*15c0*/  HADD2.F32 R15, -RZ, R15.H1_H1 ;  /* 0x3000000fff0f7230 */ /* 0x000fe40000004100 */
[C---:B------:R-:W-:Y:S01]  /*15d0*/  FMUL.FTZ R13, R2.reuse, R13 ;  /* 0x0000000d020d7220 */ /* 0x040fe20000410000 */
[----:B------:R-:W1:Y:S01]  /*15e0*/  F2I.NTZ R20, R20 ;  /* 0x0000001400147305 */ /* 0x000e620000203100 */
[C---:B------:R-:W-:Y:S01]  /*15f0*/  FMUL.FTZ R17, R2.reuse, R17 ;  /* 0x0000001102117220 */ /* 0x040fe20000410000 */
[----:B------:R-:W-:Y:S01]  /*1600*/  I2I.S8.S32.SAT R22, R22 ;  /* 0x0000001600167238 */ /* 0x000fe20000001000 */
[----:B------:R-:W-:Y:S01]  /*1610*/  FMUL.FTZ R15, R2, R15 ;  /* 0x0000000f020f7220 */ /* 0x000fe20000410000 */
[----:B------:R-:W-:Y:S01]  /*1620*/  PRMT R18, R18, 0x8880, RZ ;  /* 0x0000888012127816 */ /* 0x000fe200000000ff */
[C---:B----4-:R-:W-:Y:S01]  /*1630*/  IMAD.IADD R26, R5.reuse, 0x1, R26 ;  /* 0x00000001051a7824 */ /* 0x050fe200078e021a */
[----:B------:R-:W-:Y:S01]  /*1640*/  PRMT R22, R22, 0x8880, RZ ;  /* 0x0000888016167816 */ /* 0x000fe200000000ff */
[----:B0-----:R-:W-:Y:S01]  /*1650*/  IMAD.IADD R8, R5, 0x1, R8 ;  /* 0x0000000105087824 */ /* 0x001fe200078e0208 */
[----:B------:R-:W0:Y:S02]  /*1660*/  F2I.NTZ R10, R10 ;  /* 0x0000000a000a7305 */ /* 0x000e240000203100 */
[----:B------:R-:W-:-:S02]  /*1670*/  I2I.S8.S32.SAT R26, R26 ;  /* 0x0000001a001a7238 */ /* 0x000fc40000001000 */
[----:B------:R-:W-:Y:S02]  /*1680*/  I2I.S8.S32.SAT R8, R8 ;  /* 0x0000000800087238 */ /* 0x000fe40000001000 */
[----:B------:R-:W-:Y:S02]  /*1690*/  PRMT R26, R26, 0x8880, RZ ;  /* 0x000088801a1a7816 */ /* 0x000fe400000000ff */
[----:B------:R-:W2:Y:S01]  /*16a0*/  F2I.NTZ R24, R11 ;  /* 0x0000000b00187305 */ /* 0x000ea20000203100 */
[C---:B-1----:R-:W-:Y:S02]  /*16b0*/  IADD3 R20, PT, PT, R5.reuse, R20, RZ ;  /* 0x0000001405147210 */ /* 0x042fe40007ffe0ff */
[----:B------:R-:W-:Y:S02]  /*16c0*/  PRMT R8, R8, 0x8880, RZ ;  /* 0x0000888008087816 */ /* 0x000fe400000000ff */
[----:B------:R-:W-:Y:S02]  /*16d0*/  I2I.S8.S32.SAT R20, R20 ;  /* 0x0000001400147238 */ /* 0x000fe40000001000 */
[----:B0-----:R-:W-:Y:S01]  /*16e0*/  IADD3 R10, PT, PT, R5, R10, RZ ;  /* 0x0000000a050a7210 */ /* 0x001fe20007ffe0ff */
[----:B------:R-:W0:Y:S01]  /*16f0*/  F2I.NTZ R12, R12 ;  /* 0x0000000c000c7305 */ /* 0x000e220000203100 */
[----:B------:R-:W-:-:S02]  /*1700*/  PRMT R20, R20, 0x8880, RZ ;  /* 0x0000888014147816 */ /* 0x000fc400000000ff */
[----:B------:R-:W-:Y:S02]  /*1710*/  I2I.S8.S32.SAT R10, R10 ;  /* 0x0000000a000a7238 */ /* 0x000fe40000001000 */
[----:B------:R-:W-:Y:S01]  /*1720*/  PRMT R8, R8, 0x3340, R20 ;  /* 0x0000334008087816 */ /* 0x000fe20000000014 */
[C---:B--2---:R-:W-:Y:S02]  /*1730*/  IMAD.IADD R24, R5.reuse, 0x1, R24 ;  /* 0x0000000105187824 */ /* 0x044fe400078e0218 */
[----:B------:R-:W1:Y:S01]  /*1740*/  F2I.NTZ R9, R9 ;  /* 0x0000000900097305 */ /* 0x000e620000203100 */
[----:B------:R-:W-:Y:S02]  /*1750*/  PRMT R10, R10, 0x8880, RZ ;  /* 0x000088800a0a7816 */ /* 0x000fe400000000ff */
[----:B------:R-:W-:Y:S02]  /*1760*/  I2I.S8.S32.SAT R24, R24 ;  /* 0x0000001800187238 */ /* 0x000fe40000001000 */
[----:B------:R-:W-:Y:S01]  /*1770*/  PRMT R10, R22, 0x3340, R10 ;  /* 0x00003340160a7816 */ /* 0x000fe2000000000a */
[----:B0-----:R-:W-:-:S02]  /*1780*/  IMAD.IADD R12, R5, 0x1, R12 ;  /* 0x00000001050c7824 */ /* 0x001fc400078e020c */
[----:B------:R0:W2:Y:S01]  /*1790*/  F2I.NTZ R11, R19 ;  /* 0x00000013000b7305 */ /* 0x0000a20000203100 */
[----:B------:R-:W-:Y:S02]  /*17a0*/  PRMT R24, R24, 0x8880, RZ ;  /* 0x0000888018187816 */ /* 0x000fe400000000ff */
[----:B------:R-:W-:Y:S01]  /*17b0*/  I2I.S8.S32.SAT R12, R12 ;  /* 0x0000000c000c7238 */ /* 0x000fe20000001000 */
[----:B-1----:R-:W-:-:S04]  /*17c0*/  IMAD.IADD R9, R5, 0x1, R9 ;  /* 0x0000000105097824 */ /* 0x002fc800078e0209 */
[----:B------:R-:W1:Y:S01]  /*17d0*/  F2I.NTZ R15, R15 ;  /* 0x0000000f000f7305 */ /* 0x000e620000203100 */
[----:B0-----:R-:W-:Y:S02]  /*17e0*/  PRMT R19, R16, 0x3340, R18 ;  /* 0x0000334010137816 */ /* 0x001fe40000000012 */
[----:B------:R-:W-:Y:S02]  /*17f0*/  PRMT R12, R12, 0x8880, RZ ;  /* 0x000088800c0c7816 */ /* 0x000fe400000000ff */
[----:B------:R-:W-:Y:S01]  /*1800*/  I2I.S8.S32.SAT R9, R9 ;  /* 0x0000000900097238 */ /* 0x000fe20000001000 */
[----:B--2---:R-:W-:Y:S02]  /*1810*/  IMAD.IADD R11, R5, 0x1, R11 ;  /* 0x00000001050b7824 */ /* 0x004fe400078e020b */
[----:B------:R-:W0:Y:S01]  /*1820*/  F2I.NTZ R14, R14 ;  /* 0x0000000e000e7305 */ /* 0x000e220000203100 */
[----:B------:R-:W-:Y:S01]  /*1830*/  PRMT R16, R9, 0x8880, RZ ;  /* 0x0000888009107816 */ /* 0x000fe200000000ff */
[----:B------:R-:W-:Y:S01]  /*1840*/  IMAD.MOV.U32 R9, RZ, RZ, R12 ;  /* 0x000000ffff097224 */ /* 0x000fe200078e000c */
[----:B------:R-:W-:-:S02]  /*1850*/  PRMT R8, R8, 0x5410, R19 ;  /* 0x0000541008087816 */ /* 0x000fc40000000013 */
[----:B------:R-:W-:Y:S01]  /*1860*/  I2I.S8.S32.SAT R11, R11 ;  /* 0x0000000b000b7238 */ /* 0x000fe20000001000 */
[----:B-1----:R-:W-:Y:S02]  /*1870*/  IMAD.IADD R15, R5, 0x1, R15 ;  /* 0x00000001050f7824 */ /* 0x002fe400078e020f */
[----:B------:R1:W2:Y:S01]  /*1880*/  F2I.NTZ R28, R21 ;  /* 0x00000015001c7305 */ /* 0x0002a20000203100 */
[----:B------:R-:W-:Y:S01]  /*1890*/  PRMT R18, R11, 0x8880, RZ ;  /* 0x000088800b127816 */ /* 0x000fe200000000ff */
[----:B------:R-:W-:Y:S01]  /*18a0*/  IMAD.MOV.U32 R11, RZ, RZ, R16 ;  /* 0x000000ffff0b7224 */ /* 0x000fe200078e0010 */
[----:B------:R-:W-:Y:S02]  /*18b0*/  I2I.S8.S32.SAT R15, R15 ;  /* 0x0000000f000f7238 */ /* 0x000fe40000001000 */
[----:B0-----:R-:W-:-:S03]  /*18c0*/  IADD3 R14, PT, PT, R5, R14, RZ ;  /* 0x0000000e050e7210 */ /* 0x001fc60007ffe0ff */
[----:B------:R-:W0:Y:S01]  /*18d0*/  F2I.NTZ R17, R17 ;  /* 0x0000001100117305 */ /* 0x000e220000203100 */
[----:B------:R-:W-:Y:S02]  /*18e0*/  PRMT R22, R15, 0x8880, RZ ;  /* 0x000088800f167816 */ /* 0x000fe400000000ff */
[----:B------:R-:W-:Y:S02]  /*18f0*/  I2I.S8.S32.SAT R14, R14 ;  /* 0x0000000e000e7238 */ /* 0x000fe40000001000 */
[----:B-1----:R-:W-:Y:S02]  /*1900*/  PRMT R21, R26, 0x3340, R24 ;  /* 0x000033401a157816 */ /* 0x002fe40000000018 */
[----:B--2---:R-:W-:Y:S01]  /*1910*/  IADD3 R28, PT, PT, R5, R28, RZ ;  /* 0x0000001c051c7210 */ /* 0x004fe20007ffe0ff */
[----:B------:R-:W1:Y:S01]  /*1920*/  F2I.NTZ R13, R13 ;  /* 0x0000000d000d7305 */ /* 0x000e620000203100 */
[----:B------:R-:W-:Y:S01]  /*1930*/  PRMT R20, R14, 0x8880, RZ ;  /* 0x000088800e147816 */ /* 0x000fe200000000ff */
[----:B------:R-:W-:Y:S01]  /*1940*/  IMAD.MOV.U32 R14, RZ, RZ, R18 ;  /* 0x000000ffff0e7224 */ /* 0x000fe200078e0012 */
[----:B------:R-:W-:Y:S01]  /*1950*/  I2I.S8.S32.SAT R28, R28 ;  /* 0x0000001c001c7238 */ /* 0x000fe20000001000 */
[----:B------:R-:W-:-:S02]  /*1960*/  IMAD.MOV.U32 R18, RZ, RZ, R22 ;  /* 0x000000ffff127224 */ /* 0x000fc400078e0016 */
[----:B------:R-:W-:Y:S01]  /*1970*/  IMAD.MOV.U32 R16, RZ, RZ, R20 ;  /* 0x000000ffff107224 */ /* 0x000fe200078e0014 */
[----:B------:R-:W-:Y:S01]  /*1980*/  PRMT R28, R28, 0x8880, RZ ;  /* 0x000088801c1c7816 */ /* 0x000fe200000000ff */
[----:B0-----:R-:W-:Y:S01]  /*1990*/  IMAD.IADD R17, R5, 0x1, R17 ;  /* 0x0000000105117824 */ /* 0x001fe200078e0211 */
[----:B------:R-:W-:Y:S02]  /*19a0*/  PRMT R11, R11, 0x3340, R14 ;  /* 0x000033400b0b7816 */ /* 0x000fe4000000000e */
[----:B------:R-:W-:Y:S02]  /*19b0*/  MOV R12, R28 ;  /* 0x0000001c000c7202 */ /* 0x000fe40000000f00 */
[----:B------:R-:W-:Y:S01]  /*19c0*/  I2I.S8.S32.SAT R17, R17 ;  /* 0x0000001100117238 */ /* 0x000fe20000001000 */
[----:B-1----:R-:W-:Y:S01]  /*19d0*/  IMAD.IADD R13, R5, 0x1, R13 ;  /* 0x00000001050d7824 */ /* 0x002fe200078e020d */
[----:B------:R-:W-:Y:S02]  /*19e0*/  PRMT R12, R9, 0x3340, R12 ;  /* 0x00003340090c7816 */ /* 0x000fe4000000000c */
[----:B------:R-:W-:-:S02]  /*19f0*/  PRMT R17, R17, 0x8880, RZ ;  /* 0x0000888011117816 */ /* 0x000fc400000000ff */
[----:B------:R-:W-:Y:S02]  /*1a00*/  I2I.S8.S32.SAT R13, R13 ;  /* 0x0000000d000d7238 */ /* 0x000fe40000001000 */
[----:B------:R-:W-:Y:S02]  /*1a10*/  MOV R15, R17 ;  /* 0x00000011000f7202 */ /* 0x000fe40000000f00 */
[----:B------:R-:W-:Y:S02]  /*1a20*/  PRMT R13, R13, 0x8880, RZ ;  /* 0x000088800d0d7816 */ /* 0x000fe400000000ff */
[----:B------:R-:W-:Y:S02]  /*1a30*/  PRMT R18, R15, 0x3340, R18 ;  /* 0x000033400f127816 */ /* 0x000fe40000000012 */
[----:B------:R-:W-:Y:S02]  /*1a40*/  PRMT R13, R13, 0x3340, R16 ;  /* 0x000033400d0d7816 */ /* 0x000fe40000000010 */
[----:B------:R-:W-:-:S02]  /*1a50*/  PRMT R9, R10, 0x5410, R21 ;  /* 0x000054100a097816 */ /* 0x000fc40000000015 */
[----:B------:R-:W-:Y:S02]  /*1a60*/  PRMT R10, R12, 0x5410, R11 ;  /* 0x000054100c0a7816 */ /* 0x000fe4000000000b */
[----:B------:R-:W-:Y:S01]  /*1a70*/  PRMT R11, R13, 0x5410, R18 ;  /* 0x000054100d0b7816 */ /* 0x000fe20000000012 */
[----:B------:R-:W-:-:S04]  /*1a80*/  IMAD.WIDE.U32 R12, R4, 0x10, R6 ;  /* 0x00000010040c7825 */ /* 0x000fc800078e0006 */
[----:B------:R-:W-:Y:S01]  /*1a90*/  IMAD R4, R3, 0x2, R4 ;  /* 0x0000000203047824 */ /* 0x000fe200078e0204 */
[----:B------:R2:W-:Y:S01]  /*1aa0*/  STG.E.128 desc[UR18][R12.64], R8 ;  /* 0x000000080c007986 */ /* 0x0005e2000c101d12 */
[----:B------:R-:W-:Y:S05]  /*1ab0*/  @!P0 BRA `(.L_x_283) ;  /* 0xfffffff000308947 */ /* 0x000fea000383ffff */
[----:B------:R-:W-:Y:S05]  /*1ac0*/  EXIT ;  /* 0x000000000000794d */ /* 0x000fea0003800000 */
.L_x_280:
        /* <DEDUP_REMOVED lines=19> */
.L_x_286:
[----:B------:R-:W2:Y:S01]  /*1c00*/  LDG.E.U16 R8, desc[UR18][R6.64] ;  /* 0x0000001206087981 */ /* 0x000ea2000c1e1500 */
[----:B-1----:R-:W-:Y:S02]  /*1c10*/  IMAD.MOV.U32 R11, RZ, RZ, R15 ;  /* 0x000000ffff0b7224 */ /* 0x002fe400078e000f */
[----:B------:R-:W-:-:S05]  /*1c20*/  IMAD.IADD R4, R3, 0x1, R4 ;  /* 0x0000000103047824 */ /* 0x000fca00078e0204 */
[----:B------:R-:W-:Y:S01]  /*1c30*/  ISETP.GE.AND P0, PT, R4, UR6, PT ;  /* 0x0000000604007c0c */ /* 0x000fe2000bf06270 */
[----:B--2---:R-:W-:-:S05]  /*1c40*/  HADD2.F32 R9, -RZ, R8.H0_H0 ;  /* 0x20000008ff097230 */ /* 0x004fca0000004100 */
[----:B0-----:R-:W-:-:S06]  /*1c50*/  FMUL.FTZ R10, R2, R9 ;  /* 0x00000009020a7220 */ /* 0x001fcc0000410000 */
[----:B------:R-:W0:Y:S02]  /*1c60*/  F2I.NTZ R10, R10 ;  /* 0x0000000a000a7305 */ /* 0x000e240000203100 */
[----:B0----5:R-:W-:Y:S01]  /*1c70*/  IADD3 R8, PT, PT, R5, R10, RZ ;  /* 0x0000000a05087210 */ /* 0x021fe20007ffe0ff */
[----:B------:R-:W-:Y:S01]  /*1c80*/  IMAD.MOV.U32 R10, RZ, RZ, R12 ;  /* 0x000000ffff0a7224 */ /* 0x000fe200078e000c */
[----:B------:R-:W-:Y:S02]  /*1c90*/  IADD3 R12, P1, PT, R3, R12, RZ ;  /* 0x0000000c030c7210 */ /* 0x000fe40007f3e0ff */
[----:B------:R-:W-:-:S03]  /*1ca0*/  I2I.S8.S32.SAT R8, R8 ;  /* 0x0000000800087238 */ /* 0x000fc60000001000 */
[----:B------:R-:W-:Y:S01]  /*1cb0*/  IMAD.X R15, RZ, RZ, R15, P1 ;  /* 0x000000ffff0f7224 */ /* 0x000fe200008e060f */
[----:B------:R-:W-:Y:S01]  /*1cc0*/  PRMT R13, R8, 0x8880, RZ ;  /* 0x00008880080d7816 */ /* 0x000fe200000000ff */
[----:B------:R-:W-:-:S04]  /*1cd0*/  IMAD.WIDE.U32 R8, R3, 0x2, R6 ;  /* 0x0000000203087825 */ /* 0x000fc800078e0006 */
[----:B------:R1:W-:Y:S01]  /*1ce0*/  STG.E.U8 desc[UR18][R10.64], R13 ;  /* 0x0000000d0a007986 */ /* 0x0003e2000c101112 */
[----:B------:R-:W-:Y:S01]  /*1cf0*/  MOV R6, R8 ;  /* 0x0000000800067202 */ /* 0x000fe20000000f00 */
[----:B------:R-:W-:Y:S01]  /*1d00*/  IMAD.MOV.U32 R7, RZ, RZ, R9 ;  /* 0x000000ffff077224 */ /* 0x000fe200078e0009 */
[----:B------:R-:W-:Y:S06]  /*1d10*/  @!P0 BRA `(.L_x_286) ;  /* 0xfffffffc00b88947 */ /* 0x000fec000383ffff */
.L_x_285:
[----:B------:R-:W-:Y:S05]  /*1d20*/  BSYNC.RECONVERGENT B0 ;  /* 0x0000000000007941 */ /* 0x000fea0003800200 */
.L_x_284:
        /* <DEDUP_REMOVED lines=15> */
[----:B------:R-:W-:Y:S01]  /*1e20*/  MOV R20, UR11 ;  /* 0x0000000b00147c02 */ /* 0x000fe20008000f00 */
[----:B------:R-:W-:Y:S01]  /*1e30*/  IMAD.U32 R21, RZ, RZ, UR10 ;  /* 0x0000000aff157e24 */ /* 0x000fe2000f8e00ff */
[C---:B------:R-:W-:Y:S02]  /*1e40*/  ISETP.GE.U32.AND P0, PT, R6.reuse, UR7, PT ;  /* 0x0000000706007c0c */ /* 0x040fe4000bf06070 */
[----:B------:R-:W-:Y:S01]  /*1e50*/  VIMNMX.U32 R7, PT, PT, R6, UR7, !PT ;  /* 0x0000000706077c48 */ /* 0x000fe2000ffe0000 */
[----:B-1----:R-:W1:Y:S02]  /*1e60*/  MUFU.RCP R10, R10 ;  /* 0x0000000a000a7308 */ /* 0x002e640000001000 */
[----:B-1----:R-:W-:-:S06]  /*1e70*/  VIADD R9, R10, 0xffffffe ;  /* 0x0ffffffe0a097836 */ /* 0x002fcc0000000000 */
[----:B------:R-:W1:Y:S02]  /*1e80*/  F2I.FTZ.U32.TRUNC.NTZ R9, R9 ;  /* 0x0000000900097305 */ /* 0x000e64000021f000 */
[----:B-1----:R-:W-:-:S05]  /*1e90*/  IADD3 R4, PT, PT, RZ, -R9, RZ ;  /* 0x80000009ff047210 */ /* 0x002fca0007ffe0ff */
        /* <DEDUP_REMOVED lines=35> */
[----:B------:R-:W-:Y:S02]  /*20d0*/  HADD2.F32 R11, -RZ, R11.H1_H1 ;  /* 0x3000000bff0b7230 */ /* 0x000fe40000004100 */
[C---:B------:R-:W-:Y:S01]  /*20e0*/  FMUL.FTZ R17, R2.reuse, R17 ;  /* 0x0000001102117220 */ /* 0x040fe20000410000 */
[----:B------:R-:W-:-:S02]  /*20f0*/  FMUL.FTZ R19, R2, R19 ;  /* 0x0000001302137220 */ /* 0x000fc40000410000 */
[----:B------:R-:W-:Y:S02]  /*2100*/  FMUL.FTZ R11, R2, R11 ;  /* 0x0000000b020b7220 */ /* 0x000fe40000410000 */
[----:B------:R2:W3:Y:S01]  /*2110*/  F2I.NTZ R18, R9 ;  /* 0x0000000900127305 */ /* 0x0004e20000203100 */
[----:B0-----:R-:W-:Y:S02]  /*2120*/  HADD2.F32 R7, -RZ, R12.H0_H0 ;  /* 0x2000000cff077230 */ /* 0x001fe40000004100 */
[----:B-1---5:R-:W-:-:S05]  /*2130*/  IMAD.IADD R16, R5, 0x1, R16 ;  /* 0x0000000105107824 */ /* 0x022fca00078e0210 */
[----:B------:R0:W1:Y:S01]  /*2140*/  F2I.NTZ R24, R11 ;  /* 0x0000000b00187305 */ /* 0x0000620000203100 */
[----:B--2---:R-:W-:Y:S02]  /*2150*/  HADD2.F32 R9, -RZ, R12.H1_H1 ;  /* 0x3000000cff097230 */ /* 0x004fe40000004100 */
[C---:B------:R-:W-:Y:S01]  /*2160*/  FMUL.FTZ R12, R2.reuse, R7 ;  /* 0x00000007020c7220 */ /* 0x040fe20000410000 */
[--C-:B------:R-:W-:Y:S01]  /*2170*/  HADD2.F32 R7, -RZ, R13.reuse.H0_H0 ;  /* 0x2000000dff077230 */ /* 0x100fe20000004100 */
[----:B------:R-:W-:Y:S01]  /*2180*/  I2I.S8.S32.SAT R16, R16 ;  /* 0x0000001000107238 */ /* 0x000fe20000001000 */
[----:B------:R-:W-:Y:S02]  /*2190*/  HADD2.F32 R13, -RZ, R13.H1_H1 ;  /* 0x3000000dff0d7230 */ /* 0x000fe40000004100 */
[----:B------:R-:W-:Y:S01]  /*21a0*/  FMUL.FTZ R28, R2, R9 ;  /* 0x00000009021c7220 */ /* 0x000fe20000410000 */
[----:B---3--:R-:W-:Y:S01]  /*21b0*/  IMAD.IADD R18, R5, 0x1, R18 ;  /* 0x0000000105127824 */ /* 0x008fe200078e0212 */
[----:B------:R2:W3:Y:S01]  /*21c0*/  F2I.NTZ R22, R17 ;  /* 0x0000001100167305 */ /* 0x0004e20000203100 */
[----:B0-----:R-:W-:-:S02]  /*21d0*/  HADD2.F32 R11, -RZ, R14.H0_H0 ;  /* 0x2000000eff0b7230 */ /* 0x001fc40000004100 */
[C---:B------:R-:W-:Y:S01]  /*21e0*/  FMUL.FTZ R9, R2.reuse, R13 ;  /* 0x0000000d02097220 */ /* 0x040fe20000410000 */
[----:B------:R-:W-:Y:S02]  /*21f0*/  HADD2.F32 R13, -RZ, R14.H1_H1 ;  /* 0x3000000eff0d7230 */ /* 0x000fe40000004100 */
[C---:B------:R-:W-:Y:S01]  /*2200*/  FMUL.FTZ R7, R2.reuse, R7 ;  /* 0x0000000702077220 */ /* 0x040fe20000410000 */
[----:B------:R-:W-:Y:S01]  /*2210*/  I2I.S8.S32.SAT R18, R18 ;  /* 0x0000001200127238 */ /* 0x000fe20000001000 */
[----:B------:R-:W-:Y:S01]  /*2220*/  FMUL.FTZ R11, R2, R11 ;  /* 0x0000000b020b7220 */ /* 0x000fe20000410000 */
[----:B------:R-:W-:Y:S01]  /*2230*/  PRMT R16, R16, 0x8880, RZ ;  /* 0x0000888010107816 */ /* 0x000fe200000000ff */
[----:B------:R-:W-:Y:S01]  /*2240*/  FMUL.FTZ R14, R2, R13 ;  /* 0x0000000d020e7220 */ /* 0x000fe20000410000 */
[--C-:B------:R-:W-:Y:S01]  /*2250*/  HADD2.F32 R13, -RZ, R15.reuse.H0_H0 ;  /* 0x2000000fff0d7230 */ /* 0x100fe20000004100 */
[----:B------:R-:W0:Y:S01]  /*2260*/  F2I.NTZ R10, R10 ;  /* 0x0000000a000a7305 */ /* 0x000e220000203100 */
[----:B--2---:R-:W-:Y:S01]  /*2270*/  HADD2.F32 R17, -RZ, R15.H1_H1 ;  /* 0x3000000fff117230 */ /* 0x004fe20000004100 */
[----:B------:R-:W-:Y:S01]  /*2280*/  PRMT R18, R18, 0x8880, RZ ;  /* 0x0000888012127816 */ /* 0x000fe200000000ff */
[----:B-1----:R-:W-:-:S02]  /*2290*/  IMAD.IADD R24, R5, 0x1, R24 ;  /* 0x0000000105187824 */ /* 0x002fc400078e0218 */
[C---:B------:R-:W-:Y:S01]  /*22a0*/  FMUL.FTZ R15, R2.reuse, R13 ;  /* 0x0000000d020f7220 */ /* 0x040fe20000410000 */
[C---:B---3--:R-:W-:Y:S01]  /*22b0*/  IADD3 R22, PT, PT, R5.reuse, R22, RZ ;  /* 0x0000001605167210 */ /* 0x048fe20007ffe0ff */
[----:B------:R-:W-:Y:S01]  /*22c0*/  FMUL.FTZ R13, R2, R17 ;  /* 0x00000011020d7220 */ /* 0x000fe20000410000 */
[----:B------:R-:W-:Y:S01]  /*22d0*/  PRMT R17, R16, 0x3340, R18 ;  /* 0x0000334010117816 */ /* 0x000fe20000000012 */
[----:B------:R-:W1:Y:S01]  /*22e0*/  F2I.NTZ R7, R7 ;  /* 0x0000000700077305 */ /* 0x000e620000203100 */
[----:B------:R-:W-:Y:S02]  /*22f0*/  I2I.S8.S32.SAT R22, R22 ;  /* 0x0000001600167238 */ /* 0x000fe40000001000 */
[----:B------:R-:W-:Y:S02]  /*2300*/  I2I.S8.S32.SAT R24, R24 ;  /* 0x0000001800187238 */ /* 0x000fe40000001000 */
[----:B------:R-:W-:Y:S01]  /*2310*/  PRMT R22, R22, 0x8880, RZ ;  /* 0x0000888016167816 */ /* 0x000fe200000000ff */
[----:B0-----:R-:W-:-:S02]  /*2320*/  IMAD.IADD R10, R5, 0x1, R10 ;  /* 0x00000001050a7824 */ /* 0x001fc400078e020a */
        /* <DEDUP_REMOVED lines=11> */
[----:B------:R-:W-:Y:S01]  /*23e0*/  I2I.S8.S32.SAT R9, R9 ;  /* 0x0000000900097238 */ /* 0x000fe20000001000 */
[----:B-1----:R-:W-:-:S04]  /*23f0*/  IMAD.IADD R8, R5, 0x1, R8 ;  /* 0x0000000105087824 */ /* 0x002fc800078e0208 */
[----:B------:R-:W1:Y:S01]  /*2400*/  F2I.NTZ R15, R15 ;  /* 0x0000000f000f7305 */ /* 0x000e620000203100 */
[----:B------:R-:W-:Y:S01]  /*2410*/  PRMT R18, R9, 0x8880, RZ ;  /* 0x0000888009127816 */ /* 0x000fe200000000ff */
[----:B------:R-:W-:Y:S01]  /*2420*/  IMAD.MOV.U32 R9, RZ, RZ, R16 ;  /* 0x000000ffff097224 */ /* 0x000fe200078e0010 */
[----:B------:R-:W-:Y:S02]  /*2430*/  I2I.S8.S32.SAT R8, R8 ;  /* 0x0000000800087238 */ /* 0x000fe40000001000 */
[----:B0-----:R-:W-:-:S03]  /*2440*/  IADD3 R12, PT, PT, R5, R12, RZ ;  /* 0x0000000c050c7210 */ /* 0x001fc60007ffe0ff */
[----:B------:R-:W0:Y:S01]  /*2450*/  F2I.NTZ R4, R4 ;  /* 0x0000000400047305 */ /* 0x000e220000203100 */
[----:B------:R-:W-:Y:S02]  /*2460*/  PRMT R8, R8, 0x8880, RZ ;  /* 0x0000888008087816 */ /* 0x000fe400000000ff */
[----:B------:R-:W-:Y:S01]  /*2470*/  I2I.S8.S32.SAT R12, R12 ;  /* 0x0000000c000c7238 */ /* 0x000fe20000001000 */
[----:B-1----:R-:W-:-:S04]  /*2480*/  IMAD.IADD R15, R5, 0x1, R15 ;  /* 0x00000001050f7824 */ /* 0x002fc800078e020f */
[----:B------:R-:W1:Y:S01]  /*2490*/  F2I.NTZ R13, R13 ;  /* 0x0000000d000d7305 */ /* 0x000e620000203100 */
[----:B------:R-:W-:Y:S02]  /*24a0*/  PRMT R12, R12, 0x8880, RZ ;  /* 0x000088800c0c7816 */ /* 0x000fe400000000ff */
[----:B------:R-:W-:Y:S02]  /*24b0*/  I2I.S8.S32.SAT R15, R15 ;  /* 0x0000000f000f7238 */ /* 0x000fe40000001000 */
[----:B------:R-:W-:Y:S01]  /*24c0*/  MOV R7, R12 ;  /* 0x0000000c00077202 */ /* 0x000fe20000000f00 */
[----:B------:R-:W-:Y:S02]  /*24d0*/  IMAD.MOV.U32 R12, RZ, RZ, R18 ;  /* 0x000000ffff0c7224 */ /* 0x000fe400078e0012 */
[----:B------:R-:W2:Y:S01]  /*24e0*/  F2I.NTZ R26, R19 ;  /* 0x00000013001a7305 */ /* 0x000ea20000203100 */
[----:B0-----:R-:W-:Y:S02]  /*24f0*/  IADD3 R4, PT, PT, R5, R4, RZ ;  /* 0x0000000405047210 */ /* 0x001fe40007ffe0ff */
[----:B------:R-:W-:-:S02]  /*2500*/  PRMT R15, R15, 0x8880, RZ ;  /* 0x000088800f0f7816 */ /* 0x000fc400000000ff */
[----:B------:R-:W-:Y:S01]  /*2510*/  I2I.S8.S32.SAT R4, R4 ;  /* 0x0000000400047238 */ /* 0x000fe20000001000 */
[----:B-1----:R-:W-:Y:S02]  /*2520*/  IMAD.IADD R13, R5, 0x1, R13 ;  /* 0x00000001050d7824 */ /* 0x002fe400078e020d */
[----:B------:R-:W0:Y:S01]  /*2530*/  F2I.NTZ R28, R28 ;  /* 0x0000001c001c7305 */ /* 0x000e220000203100 */
[----:B------:R-:W-:Y:S02]  /*2540*/  PRMT R4, R4, 0x8880, RZ ;  /* 0x0000888004047816 */ /* 0x000fe400000000ff */
[----:B------:R-:W-:Y:S02]  /*2550*/  PRMT R12, R9, 0x3340, R12 ;  /* 0x00003340090c7816 */ /* 0x000fe4000000000c */
[----:B------:R-:W-:Y:S01]  /*2560*/  I2I.S8.S32.SAT R13, R13 ;  /* 0x0000000d000d7238 */ /* 0x000fe20000001000 */
[----:B--2---:R-:W-:Y:S02]  /*2570*/  IMAD.IADD R26, R5, 0x1, R26 ;  /* 0x00000001051a7824 */ /* 0x004fe400078e021a */
[----:B------:R-:W1:Y:S01]  /*2580*/  F2I.NTZ R14, R14 ;  /* 0x0000000e000e7305 */ /* 0x000e620000203100 */
[----:B------:R-:W-:Y:S01]  /*2590*/  PRMT R22, R13, 0x8880, RZ ;  /* 0x000088800d167816 */ /* 0x000fe200000000ff */
[----:B------:R-:W-:Y:S01]  /*25a0*/  IMAD.MOV.U32 R13, RZ, RZ, R15 ;  /* 0x000000ffff0d7224 */ /* 0x000fe200078e000f */
[----:B------:R-:W-:-:S02]  /*25b0*/  PRMT R4, R4, 0x3340, R8 ;  /* 0x0000334004047816 */ /* 0x000fc40000000008 */
[----:B------:R-:W-:Y:S01]  /*25c0*/  I2I.S8.S32.SAT R26, R26 ;  /* 0x0000001a001a7238 */ /* 0x000fe20000001000 */
[C---:B0-----:R-:W-:Y:S02]  /*25d0*/  IMAD.IADD R28, R5.reuse, 0x1, R28 ;  /* 0x00000001051c7824 */ /* 0x041fe400078e021c */
[----:B------:R-:W0:Y:S01]  /*25e0*/  F2I.NTZ R11, R11 ;  /* 0x0000000b000b7305 */ /* 0x000e220000203100 */
[----:B------:R-:W-:Y:S02]  /*25f0*/  PRMT R26, R26, 0x8880, RZ ;  /* 0x000088801a1a7816 */ /* 0x000fe400000000ff */
[----:B------:R-:W-:Y:S02]  /*2600*/  MOV R16, R22 ;  /* 0x0000001600107202 */ /* 0x000fe40000000f00 */
[----:B------:R-:W-:Y:S01]  /*2610*/  I2I.S8.S32.SAT R28, R28 ;  /* 0x0000001c001c7238 */ /* 0x000fe20000001000 */
[----:B-1----:R-:W-:Y:S01]  /*2620*/  IMAD.IADD R14, R5, 0x1, R14 ;  /* 0x00000001050e7824 */ /* 0x002fe200078e020e */
[----:B------:R-:W-:-:S02]  /*2630*/  PRMT R19, R26, 0x3340, R24 ;  /* 0x000033401a137816 */ /* 0x000fc40000000018 */
[----:B------:R-:W-:Y:S02]  /*2640*/  PRMT R8, R28, 0x8880, RZ ;  /* 0x000088801c087816 */ /* 0x000fe400000000ff */
[----:B------:R-:W-:Y:S02]  /*2650*/  I2I.S8.S32.SAT R14, R14 ;  /* 0x0000000e000e7238 */ /* 0x000fe40000001000 */
[----:B------:R-:W-:Y:S02]  /*2660*/  PRMT R7, R7, 0x3340, R8 ;  /* 0x0000334007077816 */ /* 0x000fe40000000008 */
[----:B0-----:R-:W-:Y:S02]  /*2670*/  IADD3 R11, PT, PT, R5, R11, RZ ;  /* 0x0000000b050b7210 */ /* 0x001fe40007ffe0ff */
[----:B------:R-:W-:Y:S02]  /*2680*/  PRMT R14, R14, 0x8880, RZ ;  /* 0x000088800e0e7816 */ /* 0x000fe400000000ff */
[----:B------:R-:W-:-:S02]  /*2690*/  I2I.S8.S32.SAT R11, R11 ;  /* 0x0000000b000b7238 */ /* 0x000fc40000001000 */
[----:B------:R-:W-:Y:S02]  /*26a0*/  PRMT R16, R13, 0x3340, R16 ;  /* 0x000033400d107816 */ /* 0x000fe40000000010 */
[----:B------:R-:W-:Y:S02]  /*26b0*/  PRMT R11, R11, 0x8880, RZ ;  /* 0x000088800b0b7816 */ /* 0x000fe400000000ff */
[----:B------:R-:W-:Y:S02]  /*26c0*/  PRMT R9, R10, 0x5410, R19 ;  /* 0x000054100a097816 */ /* 0x000fe40000000013 */
[----:B------:R-:W-:Y:S02]  /*26d0*/  PRMT R11, R11, 0x3340, R14 ;  /* 0x000033400b0b7816 */ /* 0x000fe4000000000e */
[----:B------:R-:W-:Y:S01]  /*26e0*/  PRMT R10, R7, 0x5410, R12 ;  /* 0x00005410070a7816 */ /* 0x000fe2000000000c */
[----:B------:R-:W-:Y:S01]  /*26f0*/  IMAD.WIDE.U32 R12, R0, 0x10, R20 ;  /* 0x00000010000c7825 */ /* 0x000fe200078e0014 */
[----:B------:R-:W-:-:S02]  /*2700*/  PRMT R8, R4, 0x5410, R17 ;  /* 0x0000541004087816 */ /* 0x000fc40000000011 */
[----:B------:R-:W-:Y:S01]  /*2710*/  PRMT R11, R11, 0x5410, R16 ;  /* 0x000054100b0b7816 */ /* 0x000fe20000000010 */
[----:B------:R-:W-:-:S04]  /*2720*/  IMAD.MOV.U32 R4, RZ, RZ, R6 ;  /* 0x000000ffff047224 */ /* 0x000fc800078e0006 */
[----:B------:R1:W-:Y:S03]  /*2730*/  STG.E.128 desc[UR18][R12.64], R8 ;  /* 0x000000080c007986 */ /* 0x0003e6000c101d12 */
.L_x_290:
[----:B------:R-:W-:Y:S05]  /*2740*/  BSYNC.RECONVERGENT B1 ;  /* 0x0000000000017941 */ /* 0x000fea0003800200 */
.L_x_289:
[----:B------:R-:W-:Y:S05]  /*2750*/  @!P1 BRA `(.L_x_288) ;  /* 0x0000000c00c89947 */ /* 0x000fea0003800000 */
[----:B------:R-:W-:-:S07]  /*2760*/  IMAD.IADD R6, R4, 0x1, R3 ;  /* 0x0000000104067824 */ /* 0x000fce00078e0203 */
.L_x_291:
[----:B-12---:R-:W-:-:S04]  /*2770*/  IMAD.MOV.U32 R11, RZ, RZ, 0x20 ;  /* 0x00000020ff0b7424 */ /* 0x006fc800078e00ff */
[----:B------:R-:W-:-:S06]  /*2780*/  IMAD.WIDE.U32 R10, R4, R11, UR4 ;  /* 0x00000004040a7e25 */ /* 0x000fcc000f8e000b */
[----:B------:R-:W2:Y:S02]  /*2790*/  LDG.E.ENL2.256 R12, R8, desc[UR18][R10.64] ;  /* 0xfe0000120a08797e */ /* 0x000ea4000812190c */
[--C-:B--2---:R-:W-:Y:S02]  /*27a0*/  HADD2.F32 R7, -RZ, R8.reuse.H0_H0 ;  /* 0x20000008ff077230 */ /* 0x104fe40000004100 */
[----:B------:R-:W-:Y:S02]  /*27b0*/  HADD2.F32 R17, -RZ, R8.H1_H1 ;  /* 0x30000008ff117230 */ /* 0x000fe40000004100 */
[--C-:B------:R-:W-:Y:S02]  /*27c0*/  HADD2.F32 R19, -RZ, R10.reuse.H0_H0 ;  /* 0x2000000aff137230 */ /* 0x100fe40000004100 */
[C---:B0-----:R-:W-:Y:S01]  /*27d0*/  FMUL.FTZ R7, R2.reuse, R7 ;  /* 0x0000000702077220 */ /* 0x041fe20000410000 */
[----:B------:R-:W-:Y:S02]  /*27e0*/  HADD2.F32 R23, -RZ, R10.H1_H1 ;  /* 0x3000000aff177230 */ /* 0x000fe40000004100 */
[----:B------:R-:W-:Y:S01]  /*27f0*/  FMUL.FTZ R8, R2, R17 ;  /* 0x0000001102087220 */ /* 0x000fe20000410000 */
[--C-:B------:R-:W-:Y:S01]  /*2800*/  HADD2.F32 R17, -RZ, R9.reuse.H0_H0 ;  /* 0x20000009ff117230 */ /* 0x100fe20000004100 */
[----:B------:R0:W1:Y:S01]  /*2810*/  F2I.NTZ R16, R7 ;  /* 0x0000000700107305 */ /* 0x0000620000203100 */
[----:B------:R-:W-:-:S02]  /*2820*/  HADD2.F32 R9, -RZ, R9.H1_H1 ;  /* 0x30000009ff097230 */ /* 0x000fc40000004100 */
[C---:B------:R-:W-:Y:S01]  /*2830*/  FMUL.FTZ R19, R2.reuse, R19 ;  /* 0x0000001302137220 */ /* 0x040fe20000410000 */
[C---:B------:R-:W-:Y:S01]  /*2840*/  FMUL.FTZ R10, R2.reuse, R23 ;  /* 0x00000017020a7220 */ /* 0x040fe20000410000 */
[C---:B------:R-:W-:Y:S01]  /*2850*/  FMUL.FTZ R17, R2.reuse, R17 ;  /* 0x0000001102117220 */ /* 0x040fe20000410000 */
[----:B------:R-:W-:-:S03]  /*2860*/  FMUL.FTZ R9, R2, R9 ;  /* 0x0000000902097220 */ /* 0x000fc60000410000 */
[----:B------:R2:W3:Y:S01]  /*2870*/  F2I.NTZ R18, R17 ;  /* 0x0000001100127305 */ /* 0x0004e20000203100 */
[--C-:B0-----:R-:W-:Y:S02]  /*2880*/  HADD2.F32 R7, -RZ, R11.reuse.H0_H0 ;  /* 0x2000000bff077230 */ /* 0x101fe40000004100 */
[----:B------:R-:W-:-:S03]  /*2890*/  HADD2.F32 R11, -RZ, R11.H1_H1 ;  /* 0x3000000bff0b7230 */ /* 0x000fc60000004100 */
[C---:B------:R-:W-:Y:S01]  /*28a0*/  FMUL.FTZ R28, R2.reuse, R7 ;  /* 0x00000007021c7220 */ /* 0x040fe20000410000 */
[----:B------:R-:W-:Y:S01]  /*28b0*/  HADD2.F32 R7, -RZ, R12.H0_H0 ;  /* 0x2000000cff077230 */ /* 0x000fe20000004100 */
[----:B------:R0:W4:Y:S01]  /*28c0*/  F2I.NTZ R22, R9 ;  /* 0x0000000900167305 */ /* 0x0001220000203100 */
[----:B--2---:R-:W-:Y:S02]  /*28d0*/  HADD2.F32 R17, -RZ, R14.H1_H1 ;  /* 0x3000000eff117230 */ /* 0x004fe40000004100 */
[----:B------:R-:W-:Y:S01]  /*28e0*/  FMUL.FTZ R11, R2, R11 ;  /* 0x0000000b020b7220 */ /* 0x000fe20000410000 */
[----:B-1---5:R-:W-:-:S04]  /*28f0*/  IADD3 R16, PT, PT, R5, R16, RZ ;  /* 0x0000001005107210 */ /* 0x022fc80007ffe0ff */
[----:B------:R-:W-:Y:S01]  /*2900*/  I2I.S8.S32.SAT R16, R16 ;  /* 0x0000001000107238 */ /* 0x000fe20000001000 */
[----:B------:R1:W2:Y:S01]  /*2910*/  F2I.NTZ R24, R19 ;  /* 0x0000001300187305 */ /* 0x0002a20000203100 */
[----:B0-----:R-:W-:Y:S02]  /*2920*/  HADD2.F32 R9, -RZ, R12.H1_H1 ;  /* 0x3000000cff097230 */ /* 0x001fe40000004100 */
[----:B------:R-:W-:Y:S01]  /*2930*/  FMUL.FTZ R12, R2, R7 ;  /* 0x00000007020c7220 */ /* 0x000fe20000410000 */
[C---:B---3--:R-:W-:Y:S01]  /*2940*/  IMAD.IADD R18, R5.reuse, 0x1, R18 ;  /* 0x0000000105127824 */ /* 0x048fe200078e0212 */
[----:B------:R-:W-:Y:S01]  /*2950*/  PRMT R16, R16, 0x8880, RZ ;  /* 0x0000888010107816 */ /* 0x000fe200000000ff */
[----:B------:R-:W-:Y:S01]  /*2960*/  FMUL.FTZ R7, R2, R9 ;  /* 0x0000000902077220 */ /* 0x000fe20000410000 */
[--C-:B------:R-:W-:Y:S01]  /*2970*/  HADD2.F32 R9, -RZ, R13.reuse.H0_H0 ;  /* 0x2000000dff097230 */ /* 0x100fe20000004100 */
[----:B------:R-:W0:Y:S01]  /*2980*/  F2I.NTZ R8, R8 ;  /* 0x0000000800087305 */ /* 0x000e220000203100 */
[----:B------:R-:W-:Y:S01]  /*2990*/  HADD2.F32 R13, -RZ, R13.H1_H1 ;  /* 0x3000000dff0d7230 */ /* 0x000fe20000004100 */
[----:B------:R-:W-:Y:S01]  /*29a0*/  I2I.S8.S32.SAT R18, R18 ;  /* 0x0000001200127238 */ /* 0x000fe20000001000 */
[----:B----4-:R-:W-:-:S02]  /*29b0*/  IMAD.IADD R22, R5, 0x1, R22 ;  /* 0x0000000105167824 */ /* 0x010fc400078e0216 */
[C---:B------:R-:W-:Y:S01]  /*29c0*/  FMUL.FTZ R9, R2.reuse, R9 ;  /* 0x0000000902097220 */ /* 0x040fe20000410000 */
[C---:B-1----:R-:W-:Y:S01]  /*29d0*/  FMUL.FTZ R19, R2.reuse, R13 ;  /* 0x0000000d02137220 */ /* 0x042fe20000410000 */
[----:B------:R-:W-:Y:S02]  /*29e0*/  HADD2.F32 R13, -RZ, R14.H0_H0 ;  /* 0x2000000eff0d7230 */ /* 0x000fe40000004100 */
[C---:B------:R-:W-:Y:S01]  /*29f0*/  FMUL.FTZ R14, R2.reuse, R17 ;  /* 0x00000011020e7220 */ /* 0x040fe20000410000 */
[--C-:B------:R-:W-:Y:S01]  /*2a00*/  HADD2.F32 R17, -RZ, R15.reuse.H0_H0 ;  /* 0x2000000fff117230 */ /* 0x100fe20000004100 */
[----:B------:R-:W1:Y:S01]  /*2a10*/  F2I.NTZ R10, R10 ;  /* 0x0000000a000a7305 */ /* 0x000e620000203100 */
[----:B------:R-:W-:Y:S02]  /*2a20*/  HADD2.F32 R15, -RZ, R15.H1_H1 ;  /* 0x3000000fff0f7230 */ /* 0x000fe40000004100 */
[C---:B------:R-:W-:Y:S01]  /*2a30*/  FMUL.FTZ R13, R2.reuse, R13 ;  /* 0x0000000d020d7220 */ /* 0x040fe20000410000 */
[C---:B--2---:R-:W-:Y:S01]  /*2a40*/  IADD3 R24, PT, PT, R5.reuse, R24, RZ ;  /* 0x0000001805187210 */ /* 0x044fe20007ffe0ff */
[----:B------:R-:W-:Y:S01]  /*2a50*/  FMUL.FTZ R17, R2, R17 ;  /* 0x0000001102117220 */ /* 0x000fe20000410000 */
[----:B0-----:R-:W-:-:S02]  /*2a60*/  IMAD.IADD R8, R5, 0x1, R8 ;  /* 0x0000000105087824 */ /* 0x001fc400078e0208 */
[----:B------:R-:W-:Y:S01]  /*2a70*/  FMUL.FTZ R15, R2, R15 ;  /* 0x0000000f020f7220 */ /* 0x000fe20000410000 */
[----:B------:R-:W-:Y:S01]  /*2a80*/  I2I.S8.S32.SAT R24, R24 ;  /* 0x0000001800187238 */ /* 0x000fe20000001000 */
[----:B------:R-:W0:Y:S01]  /*2a90*/  F2I.NTZ R26, R11 ;  /* 0x0000000b001a7305 */ /* 0x000e220000203100 */
[----:B------:R-:W-:Y:S02]  /*2aa0*/  I2I.S8.S32.SAT R22, R22 ;  /* 0x0000001600167238 */ /* 0x000fe40000001000 */
[----:B------:R-:W-:Y:S02]  /*2ab0*/  I2I.S8.S32.SAT R8, R8 ;  /* 0x0000000800087238 */ /* 0x000fe40000001000 */
[----:B------:R-:W-:Y:S01]  /*2ac0*/  PRMT R24, R24, 0x8880, RZ ;  /* 0x0000888018187816 */ /* 0x000fe200000000ff */
[----:B-1----:R-:W-:Y:S02]  /*2ad0*/  IMAD.IADD R10, R5, 0x1, R10 ;  /* 0x00000001050a7824 */ /* 0x002fe400078e020a */
[----:B------:R-:W1:Y:S01]  /*2ae0*/  F2I.NTZ R11, R19 ;  /* 0x00000013000b7305 */ /* 0x000e620000203100 */
[----:B------:R-:W-:-:S02]  /*2af0*/  PRMT R8, R8, 0x8880, RZ ;  /* 0x0000888008087816 */ /* 0x000fc400000000ff */
[----:B------:R-:W-:Y:S02]  /*2b00*/  PRMT R18, R18, 0x8880, RZ ;  /* 0x0000888012127816 */ /* 0x000fe400000000ff */
[----:B------:R-:W-:Y:S01]  /*2b10*/  I2I.S8.S32.SAT R10, R10 ;  /* 0x0000000a000a7238 */ /* 0x000fe20000001000 */
[C---:B0-----:R-:W-:Y:S02]  /*2b20*/  IMAD.IADD R26, R5.reuse, 0x1, R26 ;  /* 0x00000001051a7824 */ /* 0x041fe400078e021a */
[----:B------:R-:W0:Y:S01]  /*2b30*/  F2I.NTZ R12, R12 ;  /* 0x0000000c000c7305 */ /* 0x000e220000203100 */
[----:B------:R-:W-:Y:S02]  /*2b40*/  PRMT R10, R10, 0x8880, RZ ;  /* 0x000088800a0a7816 */ /* 0x000fe400000000ff */
[----:B------:R-:W-:Y:S02]  /*2b50*/  PRMT R16, R16, 0x3340, R8 ;  /* 0x0000334010107816 */ /* 0x000fe40000000008 */
[----:B------:R-:W-:Y:S01]  /*2b60*/  PRMT R8, R24, 0x3340, R10 ;  /* 0x0000334018087816 */ /* 0x000fe2000000000a */
[----:B------:R-:W-:Y:S01]  /*2b70*/  IMAD.WIDE.U32 R24, R4, 0x10, R20 ;  /* 0x0000001004187825 */ /* 0x000fe200078e0014 */
[----:B------:R-:W-:Y:S01]  /*2b80*/  PRMT R22, R22, 0x8880, RZ ;  /* 0x0000888016167816 */ /* 0x000fe200000000ff */
[----:B------:R-:W2:Y:S01]  /*2b90*/  F2I.NTZ R13, R13 ;  /* 0x0000000d000d7305 */ /* 0x000ea20000203100 */
[----:B------:R-:W-:Y:S01]  /*2ba0*/  I2I.S8.S32.SAT R26, R26 ;  /* 0x0000001a001a7238 */ /* 0x000fe20000001000 */
[----:B-1----:R-:W-:Y:S01]  /*2bb0*/  IMAD.IADD R11, R5, 0x1, R11 ;  /* 0x00000001050b7824 */ /* 0x002fe200078e020b */
[----:B------:R-:W-:-:S02]  /*2bc0*/  PRMT R19, R18, 0x3340, R22 ;  /* 0x0000334012137816 */ /* 0x000fc40000000016 */
[----:B------:R-:W-:Y:S02]  /*2bd0*/  PRMT R26, R26, 0x8880, RZ ;  /* 0x000088801a1a7816 */ /* 0x000fe400000000ff */
[----:B0-----:R-:W-:Y:S01]  /*2be0*/  IADD3 R12, PT, PT, R5, R12, RZ ;  /* 0x0000000c050c7210 */ /* 0x001fe20007ffe0ff */
[----:B------:R-:W0:Y:S01]  /*2bf0*/  F2I.NTZ R17, R17 ;  /* 0x0000001100117305 */ /* 0x000e220000203100 */
[----:B------:R-:W-:Y:S02]  /*2c00*/  I2I.S8.S32.SAT R11, R11 ;  /* 0x0000000b000b7238 */ /* 0x000fe40000001000 */
[----:B------:R-:W-:Y:S02]  /*2c10*/  I2I.S8.S32.SAT R12, R12 ;  /* 0x0000000c000c7238 */ /* 0x000fe40000001000 */
[----:B------:R-:W-:Y:S02]  /*2c20*/  PRMT R11, R11, 0x8880, RZ ;  /* 0x000088800b0b7816 */ /* 0x000fe400000000ff */
[----:B--2---:R-:W-:Y:S01]  /*2c30*/  IADD3 R13, PT, PT, R5, R13, RZ ;  /* 0x0000000d050d7210 */ /* 0x004fe20007ffe0ff */
[----:B------:R-:W1:Y:S01]  /*2c40*/  F2I.NTZ R7, R7 ;  /* 0x0000000700077305 */ /* 0x000e620000203100 */
[----:B------:R-:W-:-:S02]  /*2c50*/  PRMT R12, R12, 0x8880, RZ ;  /* 0x000088800c0c7816 */ /* 0x000fc400000000ff */
        /* <DEDUP_REMOVED lines=8> */
[----:B------:R-:W-:Y:S02]  /*2ce0*/  PRMT R17, R17, 0x8880, RZ ;  /* 0x0000888011117816 */ /* 0x000fe400000000ff */
[----:B------:R-:W-:Y:S01]  /*2cf0*/  I2I.S8.S32.SAT R7, R7 ;  /* 0x0000000700077238 */ /* 0x000fe20000001000 */
[----:B0-----:R-:W-:-:S04]  /*2d00*/  IMAD.IADD R9, R5, 0x1, R9 ;  /* 0x0000000105097824 */ /* 0x001fc800078e0209 */
[----:B------:R-:W0:Y:S01]  /*2d10*/  F2I.NTZ R15, R15 ;  /* 0x0000000f000f7305 */ /* 0x000e220000203100 */
[----:B------:R-:W-:Y:S02]  /*2d20*/  PRMT R10, R7, 0x8880, RZ ;  /* 0x00008880070a7816 */ /* 0x000fe400000000ff */
[----:B------:R-:W-:Y:S01]  /*2d30*/  MOV R7, R12 ;  /* 0x0000000c00077202 */ /* 0x000fe20000000f00 */
[----:B------:R-:W-:Y:S01]  /*2d40*/  IMAD.MOV.U32 R12, RZ, RZ, R11 ;  /* 0x000000ffff0c7224 */ /* 0x000fe200078e000b */
[----:B------:R-:W-:Y:S01]  /*2d50*/  I2I.S8.S32.SAT R9, R9 ;  /* 0x0000000900097238 */ /* 0x000fe20000001000 */
[----:B------:R-:W-:Y:S01]  /*2d60*/  IMAD.MOV.U32 R11, RZ, RZ, R13 ;  /* 0x000000ffff0b7224 */ /* 0x000fe200078e000d */
[----:B------:R-:W-:Y:S01]  /*2d70*/  PRMT R7, R7, 0x3340, R10 ;  /* 0x0000334007077816 */ /* 0x000fe2000000000a */
[----:B------:R-:W2:Y:S01]  /*2d80*/  F2I.NTZ R28, R28 ;  /* 0x0000001c001c7305 */ /* 0x000ea20000203100 */
[----:B-1----:R-:W-:Y:S01]  /*2d90*/  IMAD.IADD R14, R5, 0x1, R14 ;  /* 0x00000001050e7824 */ /* 0x002fe200078e020e */
[----:B------:R-:W-:Y:S01]  /*2da0*/  PRMT R9, R9, 0x8880, RZ ;  /* 0x0000888009097816 */ /* 0x000fe200000000ff */
[----:B------:R-:W-:-:S03]  /*2db0*/  IMAD.MOV.U32 R13, RZ, RZ, R17 ;  /* 0x000000ffff0d7224 */ /* 0x000fc600078e0011 */
[----:B------:R-:W-:Y:S01]  /*2dc0*/  I2I.S8.S32.SAT R14, R14 ;  /* 0x0000000e000e7238 */ /* 0x000fe20000001000 */
[----:B0-----:R-:W-:Y:S01]  /*2dd0*/  IMAD.IADD R15, R5, 0x1, R15 ;  /* 0x00000001050f7824 */ /* 0x001fe200078e020f */
[----:B------:R-:W-:Y:S01]  /*2de0*/  PRMT R12, R9, 0x3340, R12 ;  /* 0x00003340090c7816 */ /* 0x000fe2000000000c */
[----:B------:R-:W-:Y:S01]  /*2df0*/  HFMA2 R9, -RZ, RZ, 0, 1.9073486328125e-06 ;  /* 0x00000020ff097431 */ /* 0x000fe200000001ff */
[----:B------:R-:W-:Y:S02]  /*2e00*/  PRMT R14, R14, 0x8880, RZ ;  /* 0x000088800e0e7816 */ /* 0x000fe400000000ff */
[----:B------:R-:W-:Y:S02]  /*2e10*/  I2I.S8.S32.SAT R15, R15 ;  /* 0x0000000f000f7238 */ /* 0x000fe40000001000 */
[----:B------:R-:W-:Y:S01]  /*2e20*/  PRMT R11, R11, 0x3340, R14 ;  /* 0x000033400b0b7816 */ /* 0x000fe2000000000e */
[----:B--2---:R-:W-:Y:S01]  /*2e30*/  IMAD.IADD R28, R5, 0x1, R28 ;  /* 0x00000001051c7824 */ /* 0x004fe200078e021c */
[----:B------:R-:W-:-:S04]  /*2e40*/  PRMT R18, R15, 0x8880, RZ ;  /* 0x000088800f127816 */ /* 0x000fc800000000ff */
[----:B------:R-:W-:Y:S02]  /*2e50*/  I2I.S8.S32.SAT R28, R28 ;  /* 0x0000001c001c7238 */ /* 0x000fe40000001000 */
[----:B------:R-:W-:Y:S02]  /*2e60*/  PRMT R10, R13, 0x3340, R18 ;  /* 0x000033400d0a7816 */ /* 0x000fe40000000012 */
[----:B------:R-:W-:Y:S02]  /*2e70*/  PRMT R28, R28, 0x8880, RZ ;  /* 0x000088801c1c7816 */ /* 0x000fe400000000ff */
[----:B------:R-:W-:Y:S01]  /*2e80*/  PRMT R19, R11, 0x5410, R10 ;  /* 0x000054100b137816 */ /* 0x000fe2000000000a */
[----:B------:R-:W-:Y:S01]  /*2e90*/  IMAD.WIDE.U32 R10, R6, R9, UR4 ;  /* 0x00000004060a7e25 */ /* 0x000fe2000f8e0009 */
[----:B------:R-:W-:Y:S02]  /*2ea0*/  PRMT R23, R28, 0x3340, R26 ;  /* 0x000033401c177816 */ /* 0x000fe4000000001a */
        /* <DEDUP_REMOVED lines=8> */
[--C-:B0-----:R-:W-:Y:S02]  /*2f30*/  HADD2.F32 R17, -RZ, R10.reuse.H0_H0 ;  /* 0x2000000aff117230 */ /* 0x101fe40000004100 */
[C---:B------:R-:W-:Y:S01]  /*2f40*/  FMUL.FTZ R7, R2.reuse, R7 ;  /* 0x0000000702077220 */ /* 0x040fe20000410000 */
        /* <DEDUP_REMOVED lines=8> */
[----:B------:R-:W-:Y:S02]  /*2fd0*/  FMUL.FTZ R9, R2, R9 ;  /* 0x0000000902097220 */ /* 0x000fe40000410000 */
        /* <DEDUP_REMOVED lines=8> */
[C---:B-1----:R-:W-:Y:S02]  /*3060*/  IMAD.IADD R22, R5.reuse, 0x1, R22 ;  /* 0x0000000105167824 */ /* 0x042fe400078e0216 */
[----:B---3--:R-:W-:Y:S02]  /*3070*/  IMAD.IADD R24, R5, 0x1, R24 ;  /* 0x0000000105187824 */ /* 0x008fe400078e0218 */
[----:B------:R-:W1:Y:S01]  /*3080*/  F2I.NTZ R16, R23 ;  /* 0x0000001700107305 */ /* 0x000e620000203100 */
[----:B0-----:R-:W-:-:S02]  /*3090*/  HADD2.F32 R9, -RZ, R12.H1_H1 ;  /* 0x3000000cff097230 */ /* 0x001fc40000004100 */
[C---:B------:R-:W-:Y:S01]  /*30a0*/  FMUL.FTZ R12, R2.reuse, R7 ;  /* 0x00000007020c7220 */ /* 0x040fe20000410000 */
[----:B------:R-:W-:Y:S02]  /*30b0*/  I2I.S8.S32.SAT R22, R22 ;  /* 0x0000001600167238 */ /* 0x000fe40000001000 */
[----:B------:R-:W-:Y:S01]  /*30c0*/  I2I.S8.S32.SAT R24, R24 ;  /* 0x0000001800187238 */ /* 0x000fe20000001000 */
[C---:B------:R-:W-:Y:S01]  /*30d0*/  FMUL.FTZ R7, R2.reuse, R9 ;  /* 0x0000000902077220 */ /* 0x040fe20000410000 */
[--C-:B------:R-:W-:Y:S01]  /*30e0*/  HADD2.F32 R9, -RZ, R13.reuse.H0_H0 ;  /* 0x2000000dff097230 */ /* 0x100fe20000004100 */
[----:B------:R-:W0:Y:S01]  /*30f0*/  F2I.NTZ R12, R12 ;  /* 0x0000000c000c7305 */ /* 0x000e220000203100 */
[----:B------:R-:W-:Y:S01]  /*3100*/  HADD2.F32 R13, -RZ, R13.H1_H1 ;  /* 0x3000000dff0d7230 */ /* 0x000fe20000004100 */
[----:B----4-:R-:W-:Y:S02]  /*3110*/  IADD3 R18, PT, PT, R5, R18, RZ ;  /* 0x0000001205127210 */ /* 0x010fe40007ffe0ff */
[----:B------:R-:W-:Y:S01]  /*3120*/  FMUL.FTZ R9, R2, R9 ;  /* 0x0000000902097220 */ /* 0x000fe20000410000 */
[----:B------:R-:W-:Y:S01]  /*3130*/  PRMT R24, R24, 0x8880, RZ ;  /* 0x0000888018187816 */ /* 0x000fe200000000ff */
[----:B------:R-:W-:Y:S01]  /*3140*/  FMUL.FTZ R19, R2, R13 ;  /* 0x0000000d02137220 */ /* 0x000fe20000410000 */
[----:B------:R-:W-:-:S02]  /*3150*/  HADD2.F32 R13, -RZ, R14.H0_H0 ;  /* 0x2000000eff0d7230 */ /* 0x000fc40000004100 */
[C---:B------:R-:W-:Y:S01]  /*3160*/  FMUL.FTZ R14, R2.reuse, R17 ;  /* 0x00000011020e7220 */ /* 0x040fe20000410000 */
[--C-:B------:R-:W-:Y:S01]  /*3170*/  HADD2.F32 R17, -RZ, R15.reuse.H0_H0 ;  /* 0x2000000fff117230 */ /* 0x100fe20000004100 */
[----:B------:R-:W2:Y:S01]  /*3180*/  F2I.NTZ R26, R11 ;  /* 0x0000000b001a7305 */ /* 0x000ea20000203100 */
[----:B------:R-:W-:Y:S02]  /*3190*/  HADD2.F32 R15, -RZ, R15.H1_H1 ;  /* 0x3000000fff0f7230 */ /* 0x000fe40000004100 */
[C---:B------:R-:W-:Y:S01]  /*31a0*/  FMUL.FTZ R13, R2.reuse, R13 ;  /* 0x0000000d020d7220 */ /* 0x040fe20000410000 */
[C---:B-1----:R-:W-:Y:S02]  /*31b0*/  IMAD.IADD R16, R5.reuse, 0x1, R16 ;  /* 0x0000000105107824 */ /* 0x042fe400078e0210 */
[C---:B------:R-:W-:Y:S01]  /*31c0*/  FMUL.FTZ R17, R2.reuse, R17 ;  /* 0x0000001102117220 */ /* 0x040fe20000410000 */
[----:B0-----:R-:W-:Y:S02]  /*31d0*/  IMAD.IADD R12, R5, 0x1, R12 ;  /* 0x00000001050c7824 */ /* 0x001fe400078e020c */
[----:B------:R-:W-:Y:S01]  /*31e0*/  FMUL.FTZ R15, R2, R15 ;  /* 0x0000000f020f7220 */ /* 0x000fe20000410000 */
[----:B------:R-:W-:Y:S01]  /*31f0*/  I2I.S8.S32.SAT R18, R18 ;  /* 0x0000001200127238 */ /* 0x000fe20000001000 */
[----:B------:R-:W0:Y:S01]  /*3200*/  F2I.NTZ R7, R7 ;  /* 0x0000000700077305 */ /* 0x000e220000203100 */
[----:B------:R-:W-:-:S02]  /*3210*/  I2I.S8.S32.SAT R16, R16 ;  /* 0x0000001000107238 */ /* 0x000fc40000001000 */
[----:B------:R-:W-:Y:S02]  /*3220*/  PRMT R18, R18, 0x8880, RZ ;  /* 0x0000888012127816 */ /* 0x000fe400000000ff */
[----:B------:R-:W-:Y:S02]  /*3230*/  PRMT R16, R16, 0x8880, RZ ;  /* 0x0000888010107816 */ /* 0x000fe400000000ff */
[----:B------:R-:W-:Y:S01]  /*3240*/  I2I.S8.S32.SAT R12, R12 ;  /* 0x0000000c000c7238 */ /* 0x000fe20000001000 */
[----:B------:R1:W3:Y:S01]  /*3250*/  F2I.NTZ R11, R19 ;  /* 0x00000013000b7305 */ /* 0x0002e20000203100 */
[C---:B--2---:R-:W-:Y:S02]  /*3260*/  IADD3 R26, PT, PT, R5.reuse, R26, RZ ;  /* 0x0000001a051a7210 */ /* 0x044fe40007ffe0ff */
[----:B------:R-:W-:Y:S02]  /*3270*/  PRMT R12, R12, 0x8880, RZ ;  /* 0x000088800c0c7816 */ /* 0x000fe400000000ff */
[----:B------:R-:W-:Y:S01]  /*3280*/  I2I.S8.S32.SAT R26, R26 ;  /* 0x0000001a001a7238 */ /* 0x000fe20000001000 */
[----:B0-----:R-:W-:-:S02]  /*3290*/  IMAD.IADD R7, R5, 0x1, R7 ;  /* 0x0000000105077824 */ /* 0x001fc400078e0207 */
[----:B------:R-:W0:Y:S01]  /*32a0*/  F2I.NTZ R14, R14 ;  /* 0x0000000e000e7305 */ /* 0x000e220000203100 */
[----:B-1----:R-:W-:Y:S02]  /*32b0*/  PRMT R19, R16, 0x3340, R18 ;  /* 0x0000334010137816 */ /* 0x002fe40000000012 */
[----:B------:R-:W-:Y:S02]  /*32c0*/  PRMT R26, R26, 0x8880, RZ ;  /* 0x000088801a1a7816 */ /* 0x000fe400000000ff */
[----:B------:R-:W-:Y:S02]  /*32d0*/  I2I.S8.S32.SAT R7, R7 ;  /* 0x0000000700077238 */ /* 0x000fe40000001000 */
[----:B---3--:R-:W-:Y:S01]  /*32e0*/  IADD3 R11, PT, PT, R5, R11, RZ ;  /* 0x0000000b050b7210 */ /* 0x008fe20007ffe0ff */
[----:B------:R-:W1:Y:S01]  /*32f0*/  F2I.NTZ R13, R13 ;  /* 0x0000000d000d7305 */ /* 0x000e620000203100 */
[----:B------:R-:W-:Y:S01]  /*3300*/  PRMT R16, R7, 0x8880, RZ ;  /* 0x0000888007107816 */ /* 0x000fe200000000ff */
[----:B------:R-:W-:Y:S01]  /*3310*/  IMAD.MOV.U32 R7, RZ, RZ, R12 ;  /* 0x000000ffff077224 */ /* 0x000fe200078e000c */
[----:B------:R-:W-:-:S02]  /*3320*/  I2I.S8.S32.SAT R11, R11 ;  /* 0x0000000b000b7238 */ /* 0x000fc40000001000 */
[----:B------:R-:W-:Y:S01]  /*3330*/  PRMT R22, R22, 0x8880, RZ ;  /* 0x0000888016167816 */ /* 0x000fe200000000ff */
[----:B------:R-:W-:Y:S01]  /*3340*/  IMAD.MOV.U32 R12, RZ, RZ, R16 ;  /* 0x000000ffff0c7224 */ /* 0x000fe200078e0010 */
[----:B------:R-:W-:Y:S01]  /*3350*/  PRMT R11, R11, 0x8880, RZ ;  /* 0x000088800b0b7816 */ /* 0x000fe200000000ff */
[----:B------:R-:W2:Y:S01]  /*3360*/  F2I.NTZ R17, R17 ;  /* 0x0000001100117305 */ /* 0x000ea20000203100 */
[----:B0-----:R-:W-:Y:S02]  /*3370*/  IMAD.IADD R14, R5, 0x1, R14 ;  /* 0x00000001050e7824 */ /* 0x001fe400078e020e */
[----:B------:R-:W-:-:S03]  /*3380*/  PRMT R7, R7, 0x3340, R12 ;  /* 0x0000334007077816 */ /* 0x000fc6000000000c */
[----:B------:R-:W-:Y:S01]  /*3390*/  I2I.S8.S32.SAT R14, R14 ;  /* 0x0000000e000e7238 */ /* 0x000fe20000001000 */
[C---:B-1----:R-:W-:Y:S01]  /*33a0*/  IMAD.IADD R13, R5.reuse, 0x1, R13 ;  /* 0x00000001050d7824 */ /* 0x042fe200078e020d */
[----:B------:R-:W0:Y:S02]  /*33b0*/  F2I.NTZ R15, R15 ;  /* 0x0000000f000f7305 */ /* 0x000e240000203100 */
[----:B------:R-:W-:Y:S01]  /*33c0*/  PRMT R18, R14, 0x8880, RZ ;  /* 0x000088800e127816 */ /* 0x000fe200000000ff */
[----:B------:R-:W-:Y:S01]  /*33d0*/  IMAD.MOV.U32 R14, RZ, RZ, R11 ;  /* 0x000000ffff0e7224 */ /* 0x000fe200078e000b */
[----:B------:R-:W-:Y:S01]  /*33e0*/  I2I.S8.S32.SAT R13, R13 ;  /* 0x0000000d000d7238 */ /* 0x000fe20000001000 */
[----:B--2---:R-:W-:-:S03]  /*33f0*/  IMAD.IADD R17, R5, 0x1, R17 ;  /* 0x0000000105117824 */ /* 0x004fc600078e0211 */
[----:B------:R-:W1:Y:S01]  /*3400*/  F2I.NTZ R10, R10 ;  /* 0x0000000a000a7305 */ /* 0x000e620000203100 */
[----:B------:R-:W-:Y:S01]  /*3410*/  PRMT R13, R13, 0x8880, RZ ;  /* 0x000088800d0d7816 */ /* 0x000fe200000000ff */
[----:B------:R-:W-:Y:S01]  /*3420*/  IMAD.MOV.U32 R16, RZ, RZ, R18 ;  /* 0x000000ffff107224 */ /* 0x000fe200078e0012 */
[----:B------:R-:W-:Y:S02]  /*3430*/  I2I.S8.S32.SAT R17, R17 ;  /* 0x0000001100117238 */ /* 0x000fe40000001000 */
[----:B------:R-:W-:-:S03]  /*3440*/  MOV R11, R13 ;  /* 0x0000000d000b7202 */ /* 0x000fc60000000f00 */
[----:B------:R-:W2:Y:S01]  /*3450*/  F2I.NTZ R28, R28 ;  /* 0x0000001c001c7305 */ /* 0x000ea20000203100 */
[----:B0-----:R-:W-:Y:S02]  /*3460*/  IADD3 R15, PT, PT, R5, R15, RZ ;  /* 0x0000000f050f7210 */ /* 0x001fe40007ffe0ff */
[----:B------:R-:W-:Y:S02]  /*3470*/  PRMT R17, R17, 0x8880, RZ ;  /* 0x0000888011117816 */ /* 0x000fe400000000ff */
[----:B------:R-:W-:Y:S01]  /*3480*/  I2I.S8.S32.SAT R15, R15 ;  /* 0x0000000f000f7238 */ /* 0x000fe20000001000 */
[----:B-1----:R-:W-:Y:S02]  /*3490*/  IMAD.IADD R10, R5, 0x1, R10 ;  /* 0x00000001050a7824 */ /* 0x002fe400078e020a */
[----:B------:R-:W0:Y:S01]  /*34a0*/  F2I.NTZ R8, R8 ;  /* 0x0000000800087305 */ /* 0x000e220000203100 */
[----:B------:R-:W-:Y:S01]  /*34b0*/  PRMT R15, R15, 0x8880, RZ ;  /* 0x000088800f0f7816 */ /* 0x000fe200000000ff */
[----:B------:R-:W-:Y:S01]  /*34c0*/  IMAD.MOV.U32 R13, RZ, RZ, R17 ;  /* 0x000000ffff0d7224 */ /* 0x000fe200078e0011 */
[----:B------:R-:W-:-:S02]  /*34d0*/  PRMT R11, R11, 0x3340, R16 ;  /* 0x000033400b0b7816 */ /* 0x000fc40000000010 */
[----:B------:R-:W-:Y:S01]  /*34e0*/  I2I.S8.S32.SAT R10, R10 ;  /* 0x0000000a000a7238 */ /* 0x000fe20000001000 */
[----:B------:R-:W-:Y:S02]  /*34f0*/  IMAD.MOV.U32 R18, RZ, RZ, R15 ;  /* 0x000000ffff127224 */ /* 0x000fe400078e000f */
[----:B------:R-:W1:Y:S01]  /*3500*/  F2I.NTZ R9, R9 ;  /* 0x0000000900097305 */ /* 0x000e620000203100 */
[----:B--2---:R-:W-:Y:S01]  /*3510*/  IMAD.IADD R28, R5, 0x1, R28 ;  /* 0x00000001051c7824 */ /* 0x004fe200078e021c */
[----:B------:R-:W-:Y:S02]  /*3520*/  PRMT R10, R10, 0x8880, RZ ;  /* 0x000088800a0a7816 */ /* 0x000fe400000000ff */
[----:B------:R-:W-:Y:S01]  /*3530*/  PRMT R18, R13, 0x3340, R18 ;  /* 0x000033400d127816 */ /* 0x000fe20000000012 */
[----:B------:R-:W-:Y:S01]  /*3540*/  IMAD.WIDE.U32 R12, R6, 0x10, R20 ;  /* 0x00000010060c7825 */ /* 0x000fe200078e0014 */
[----:B------:R-:W-:Y:S02]  /*3550*/  I2I.S8.S32.SAT R28, R28 ;  /* 0x0000001c001c7238 */ /* 0x000fe40000001000 */
[----:B------:R-:W-:Y:S01]  /*3560*/  PRMT R10, R24, 0x3340, R10 ;  /* 0x00003340180a7816 */ /* 0x000fe2000000000a */
[----:B0-----:R-:W-:Y:S01]  /*3570*/  IMAD.IADD R8, R5, 0x1, R8 ;  /* 0x0000000105087824 */ /* 0x001fe200078e0208 */
[----:B------:R-:W-:-:S02]  /*3580*/  PRMT R28, R28, 0x8880, RZ ;  /* 0x000088801c1c7816 */ /* 0x000fc400000000ff */
[----:B------:R-:W-:Y:S02]  /*3590*/  PRMT R11, R11, 0x5410, R18 ;  /* 0x000054100b0b7816 */ /* 0x000fe40000000012 */
[----:B------:R-:W-:Y:S01]  /*35a0*/  I2I.S8.S32.SAT R8, R8 ;  /* 0x0000000800087238 */ /* 0x000fe20000001000 */
[----:B-1----:R-:W-:Y:S01]  /*35b0*/  IMAD.IADD R9, R5, 0x1, R9 ;  /* 0x0000000105097824 */ /* 0x002fe200078e0209 */
[----:B------:R-:W-:Y:S02]  /*35c0*/  PRMT R23, R28, 0x3340, R26 ;  /* 0x000033401c177816 */ /* 0x000fe4000000001a */
[----:B------:R-:W-:Y:S02]  /*35d0*/  PRMT R8, R8, 0x8880, RZ ;  /* 0x0000888008087816 */ /* 0x000fe400000000ff */
[----:B------:R-:W-:Y:S02]  /*35e0*/  I2I.S8.S32.SAT R9, R9 ;  /* 0x0000000900097238 */ /* 0x000fe40000001000 */
[----:B------:R-:W-:-:S02]  /*35f0*/  PRMT R8, R22, 0x3340, R8 ;  /* 0x0000334016087816 */ /* 0x000fc40000000008 */
[----:B------:R-:W-:Y:S02]  /*3600*/  PRMT R9, R9, 0x8880, RZ ;  /* 0x0000888009097816 */ /* 0x000fe400000000ff */
[----:B------:R-:W-:Y:S02]  /*3610*/  PRMT R8, R8, 0x5410, R19 ;  /* 0x0000541008087816 */ /* 0x000fe40000000013 */
[----:B------:R-:W-:Y:S02]  /*3620*/  PRMT R14, R9, 0x3340, R14 ;  /* 0x00003340090e7816 */ /* 0x000fe4000000000e */
[----:B------:R-:W-:Y:S02]  /*3630*/  PRMT R9, R10, 0x5410, R23 ;  /* 0x000054100a097816 */ /* 0x000fe40000000017 */
[----:B------:R-:W-:Y:S02]  /*3640*/  PRMT R10, R7, 0x5410, R14 ;  /* 0x00005410070a7816 */ /* 0x000fe4000000000e */
[----:B------:R-:W-:-:S03]  /*3650*/  LEA R6, R3, R6, 0x1 ;  /* 0x0000000603067211 */ /* 0x000fc600078e08ff */
[----:B------:R2:W-:Y:S01]  /*3660*/  STG.E.128 desc[UR18][R12.64], R8 ;  /* 0x000000080c007986 */ /* 0x0005e2000c101d12 */
[----:B------:R-:W-:Y:S05]  /*3670*/  @!P0 BRA `(.L_x_291) ;  /* 0xfffffff0003c8947 */ /* 0x000fea000383ffff */
.L_x_288:
[----:B------:R-:W-:Y:S05]  /*3680*/  BSYNC.RECONVERGENT B0 ;  /* 0x0000000000007941 */ /* 0x000fea0003800200 */
.L_x_287:
        /* <DEDUP_REMOVED lines=35> */
[----:B------:R-:W-:Y:S02]  /*38c0*/  VIADD R4, R4, 0x1 ;  /* 0x0000000104047836 */ /* 0x000fe40000000000 */
[----:B------:R-:W-:-:S03]  /*38d0*/  IMAD.U32 R8, RZ, RZ, UR9 ;  /* 0x00000009ff087e24 */ /* 0x000fc6000f8e00ff */
[----:B------:R-:W-:Y:S02]  /*38e0*/  LOP3.LUT R4, R4, 0x3, RZ, 0xc0, !PT ;  /* 0x0000000304047812 */ /* 0x000fe400078ec0ff */
[----:B------:R-:W3:Y:S03]  /*38f0*/  LDC.64 R6, c[0x0][0x380] ;  /* 0x0000e000ff067b82 */ /* 0x000ee60000000a00 */
[----:B------:R-:W-:Y:S01]  /*3900*/  IMAD.MOV R4, RZ, RZ, -R4 ;  /* 0x000000ffff047224 */ /* 0x000fe200078e0a04 */
[----:B-1----:R-:W-:-:S04]  /*3910*/  UIMAD UR8, UR17, UR7, URZ ;  /* 0x00000007110872a4 */ /* 0x002fc8000f8e02ff */
[----:B------:R-:W-:Y:S02]  /*3920*/  USHF.L.U32 UR7, UR8, 0x1, URZ ;  /* 0x0000000108077899 */ /* 0x000fe400080006ff */
[----:B------:R-:W-:Y:S01]  /*3930*/  MOV R15, UR8 ;  /* 0x00000008000f7c02 */ /* 0x000fe20008000f00 */
[----:B------:R-:W-:Y:S02]  /*3940*/  USHF.L.U64.HI UR8, UR8, 0x1, UR9 ;  /* 0x0000000108087899 */ /* 0x000fe40008010209 */
[----:B------:R-:W-:Y:S02]  /*3950*/  ULEA UR7, UP0, UR6, UR7, 0x1 ;  /* 0x0000000706077291 */ /* 0x000fe4000f8008ff */
[----:B--2---:R-:W-:Y:S02]  /*3960*/  IADD3 R15, P2, P3, R16, UR6, R15 ;  /* 0x00000006100f7c10 */ /* 0x004fe4000fb5e00f */
[----:B------:R-:W-:Y:S02]  /*3970*/  ULEA.HI.X UR8, UR6, UR8, UR12, 0x1, UP0 ;  /* 0x0000000806087291 */ /* 0x000fe400080f0c0c */
[----:B------:R-:W-:-:S02]  /*3980*/  IADD3.X R17, PT, PT, R17, UR12, R8, P2, P3 ;  /* 0x0000000c11117c10 */ /* 0x000fc400097e6408 */
[----:B---3--:R-:W-:-:S04]  /*3990*/  IADD3 R6, P1, PT, R6, UR7, RZ ;  /* 0x0000000706067c10 */ /* 0x008fc8000ff3e0ff */
[----:B------:R-:W-:-:S09]  /*39a0*/  IADD3.X R7, PT, PT, R7, UR8, RZ, P1, !PT ;  /* 0x0000000807077c10 */ /* 0x000fd20008ffe4ff */
.L_x_294:
[----:B------:R-:W-:-:S06]  /*39b0*/  IMAD.WIDE R8, R0, 0x2, R6 ;  /* 0x0000000200087825 */ /* 0x000fcc00078e0206 */
[----:B------:R-:W2:Y:S01]  /*39c0*/  LDG.E.U16 R8, desc[UR18][R8.64] ;  /* 0x0000001208087981 */ /* 0x000ea2000c1e1500 */
[----:B------:R-:W-:Y:S02]  /*39d0*/  VIADD R4, R4, 0x1 ;  /* 0x0000000104047836 */ /* 0x000fe40000000000 */
[----:B-12---:R-:W-:-:S05]  /*39e0*/  HADD2.F32 R11, -RZ, R8.H0_H0 ;  /* 0x20000008ff0b7230 */ /* 0x006fca0000004100 */
[----:B0-----:R-:W-:-:S06]  /*39f0*/  FMUL.FTZ R12, R2, R11 ;  /* 0x0000000b020c7220 */ /* 0x001fcc0000410000 */
[----:B------:R-:W0:Y:S02]  /*3a00*/  F2I.NTZ R12, R12 ;  /* 0x0000000c000c7305 */ /* 0x000e240000203100 */
[----:B0----5:R-:W-:-:S04]  /*3a10*/  IADD3 R10, PT, PT, R5, R12, RZ ;  /* 0x0000000c050a7210 */ /* 0x021fc80007ffe0ff */
        /* <DEDUP_REMOVED lines=8> */
.L_x_293:
[----:B------:R-:W-:Y:S05]  /*3aa0*/  BSYNC.RECONVERGENT B0 ;  /* 0x0000000000007941 */ /* 0x000fea0003800200 */
.L_x_292:
[----:B------:R-:W-:Y:S05]  /*3ab0*/  @!P0 EXIT ;  /* 0x000000000000894d */ /* 0x000fea0003800000 */
[----:B------:R-:W-:-:S07]  /*3ac0*/  IMAD.SHL.U32 R4, R3, 0x2, RZ ;  /* 0x0000000203047824 */ /* 0x000fce00078e00ff */
.L_x_295:
[----:B-12---:R-:W-:-:S05]  /*3ad0*/  HFMA2 R11, -RZ, RZ, 0, 1.1920928955078125e-07 ;  /* 0x00000002ff0b7431 */ /* 0x006fca00000001ff */
[----:B------:R-:W-:-:S05]  /*3ae0*/  IMAD.WIDE R10, R0, R11, UR4 ;  /* 0x00000004000a7e25 */ /* 0x000fca000f8e020b */
[----:B------:R-:W2:Y:S01]  /*3af0*/  LDG.E.U16 R6, desc[UR18][R10.64] ;  /* 0x000000120a067981 */ /* 0x000ea2000c1e1500 */
[----:B------:R-:W-:-:S05]  /*3b00*/  IADD3 R8, P1, PT, R4, R10, RZ ;  /* 0x0000000a04087210 */ /* 0x000fca0007f3e0ff */
[----:B------:R-:W-:Y:S02]  /*3b10*/  IMAD.X R9, RZ, RZ, R11, P1 ;  /* 0x000000ffff097224 */ /* 0x000fe400008e060b */
[----:B--2---:R-:W-:-:S05]  /*3b20*/  HADD2.F32 R7, -RZ, R6.H0_H0 ;  /* 0x20000006ff077230 */ /* 0x004fca0000004100 */
        /* <DEDUP_REMOVED lines=11> */
[----:B--2---:R-:W-:-:S05]  /*3be0*/  HADD2.F32 R11, -RZ, R10.H0_H0 ;  /* 0x2000000aff0b7230 */ /* 0x004fca0000004100 */
[----:B------:R-:W-:-:S06]  /*3bf0*/  FMUL.FTZ R14, R2, R11 ;  /* 0x0000000b020e7220 */ /* 0x000fcc0000410000 */
[----:B------:R-:W1:Y:S02]  /*3c00*/  F2I.NTZ R14, R14 ;  /* 0x0000000e000e7305 */ /* 0x000e640000203100 */
[----:B-1----:R-:W-:-:S04]  /*3c10*/  IADD3 R10, PT, PT, R5, R14, RZ ;  /* 0x0000000e050a7210 */ /* 0x002fc80007ffe0ff */
[----:B------:R-:W-:Y:S02]  /*3c20*/  I2I.S8.S32.SAT R11, R10 ;  /* 0x0000000a000b7238 */ /* 0x000fe40000001000 */
[----:B------:R-:W-:Y:S02]  /*3c30*/  IADD3 R10, P1, PT, R4, R8, RZ ;  /* 0x00000008040a7210 */ /* 0x000fe40007f3e0ff */
[----:B------:R-:W-:-:S03]  /*3c40*/  PRMT R16, R11, 0x8880, RZ ;  /* 0x000088800b107816 */ /* 0x000fc600000000ff */
[----:B------:R-:W-:Y:S01]  /*3c50*/  IMAD.X R11, RZ, RZ, R9, P1 ;  /* 0x000000ffff0b7224 */ /* 0x000fe200008e0609 */
[----:B0-----:R-:W-:-:S05]  /*3c60*/  MOV R15, R16 ;  /* 0x00000010000f7202 */ /* 0x001fca0000000f00 */
[----:B------:R0:W-:Y:S04]  /*3c70*/  STG.E.U8 desc[UR18][R12.64], R15 ;  /* 0x0000000f0c007986 */ /* 0x0001e8000c101112 */
[----:B------:R-:W2:Y:S01]  /*3c80*/  LDG.E.U16 R6, desc[UR18][R10.64] ;  /* 0x000000120a067981 */ /* 0x000ea2000c1e1500 */
[----:B------:R-:W-:-:S04]  /*3c90*/  IADD3 R8, P1, PT, R4, R10, RZ ;  /* 0x0000000a04087210 */ /* 0x000fc80007f3e0ff */
[----:B------:R-:W-:Y:S01]  /*3ca0*/  IADD3.X R9, PT, PT, RZ, R11, RZ, P1, !PT ;  /* 0x0000000bff097210 */ /* 0x000fe20000ffe4ff */
[----:B--2---:R-:W-:-:S05]  /*3cb0*/  HADD2.F32 R7, -RZ, R6.H0_H0 ;  /* 0x20000006ff077230 */ /* 0x004fca0000004100 */
        /* <DEDUP_REMOVED lines=11> */
[----:B---3--:R-:W-:-:S05]  /*3d70*/  HADD2.F32 R11, -RZ, R8.H0_H0 ;  /* 0x20000008ff0b7230 */ /* 0x008fca0000004100 */
[----:B------:R-:W-:-:S06]  /*3d80*/  FMUL.FTZ R12, R2, R11 ;  /* 0x0000000b020c7220 */ /* 0x000fcc0000410000 */
[----:B------:R-:W0:Y:S02]  /*3d90*/  F2I.NTZ R12, R12 ;  /* 0x0000000c000c7305 */ /* 0x000e240000203100 */
[----:B0-----:R-:W-:-:S05]  /*3da0*/  IMAD.IADD R10, R5, 0x1, R12 ;  /* 0x00000001050a7824 */ /* 0x001fca00078e020c */
[----:B------:R-:W-:Y:S02]  /*3db0*/  I2I.S8.S32.SAT R11, R10 ;  /* 0x0000000a000b7238 */ /* 0x000fe40000001000 */
[----:B------:R-:W-:Y:S02]  /*3dc0*/  IADD3 R10, P0, PT, R3, R6, RZ ;  /* 0x00000006030a7210 */ /* 0x000fe40007f1e0ff */
[----:B------:R-:W-:Y:S02]  /*3dd0*/  PRMT R15, R11, 0x8880, RZ ;  /* 0x000088800b0f7816 */ /* 0x000fe400000000ff */
[----:B------:R-:W-:Y:S02]  /*3de0*/  IADD3.X R11, PT, PT, RZ, R7, RZ, P0, !PT ;  /* 0x00000007ff0b7210 */ /* 0x000fe400007fe4ff */
[----:B------:R-:W-:-:S03]  /*3df0*/  ISETP.GE.AND P0, PT, R0, UR16, PT ;  /* 0x0000001000007c0c */ /* 0x000fc6000bf06270 */
[----:B------:R2:W-:Y:S10]  /*3e00*/  STG.E.U8 desc[UR18][R10.64], R15 ;  /* 0x0000000f0a007986 */ /* 0x0005f4000c101112 */
[----:B------:R-:W-:Y:S05]  /*3e10*/  @!P0 BRA `(.L_x_295) ;  /* 0xfffffffc002c8947 */ /* 0x000fea000383ffff */
[----:B------:R-:W-:Y:S05]  /*3e20*/  EXIT ;  /* 0x000000000000794d */ /* 0x000fea0003800000 */
.L_x_296:
        /* <DEDUP_REMOVED lines=13> */
.L_x_357:


//--------------------- .text._ZN4vllm31static_scaled_int8_quant_kernelIN3c104HalfEfEEvPKT_PaPKT0_i --------------------------
	.section	.text._ZN4vllm31static_scaled_int8_quant_kernelIN3c104HalfEfEEvPKT_PaPKT0_i,"ax",@progbits
	.align	128
        .global         _ZN4vllm31static_scaled_int8_quant_kernelIN3c104HalfEfEEvPKT_PaPKT0_i
        .type           _ZN4vllm31static_scaled_int8_quant_kernelIN3c104HalfEfEEvPKT_PaPKT0_i,@function
        .size           _ZN4vllm31static_scaled_int8_quant_kernelIN3c104HalfEfEEvPKT_PaPKT0_i,(.L_x_358 - _ZN4vllm31static_scaled_int8_quant_kernelIN3c104HalfEfEEvPKT_PaPKT0_i)
        .other          _ZN4vllm31static_scaled_int8_quant_kernelIN3c104HalfEfEEvPKT_PaPKT0_i,@"STO_CUDA_ENTRY STV_DEFAULT"
_ZN4vllm31static_scaled_int8_quant_kernelIN3c104HalfEfEEvPKT_PaPKT0_i:
.text._ZN4vllm31static_scaled_int8_quant_kernelIN3c104HalfEfEEvPKT_PaPKT0_i:
        /* <DEDUP_REMOVED lines=20> */
[----:B-1----:R-:W-:Y:S01]  /*0140*/  MOV R4, UR8 ;  /* 0x0000000800047c02 */ /* 0x002fe20008000f00 */
[----:B------:R-:W-:Y:S01]  /*0150*/  UPLOP3.LUT UP0, UPT, UP0, UP1, UPT, 0xf8, 0x8f ;  /* 0x00000000008f789c */ /* 0x000fe20000703f70 */
[----:B------:R-:W-:Y:S01]  /*0160*/  MOV R5, UR10 ;  /* 0x0000000a00057c02 */ /* 0x000fe20008000f00 */
[----:B------:R-:W-:-:S07]  /*0170*/  UIADD3.X UR5, UPT, UPT, UR11, UR13, URZ, UP2, !UPT ;  /* 0x0000000d0b057290 */ /* 0x000fce00097fe4ff */
[----:B----4-:R-:W-:Y:S05]  /*0180*/  BRA.U UP0, `(.L_x_297) ;  /* 0x0000000d00b87547 */ /* 0x010fea000b800000 */
[----:B------:R-:W-:-:S06]  /*0190*/  USHF.R.S32.HI UR6, URZ, 0x4, UR22 ;  /* 0x00000004ff067899 */ /* 0x000fcc0008011416 */
[----:B------:R-:W-:-:S13]  /*01a0*/  ISETP.GE.AND P0, PT, R3, UR6, PT ;  /* 0x0000000603007c0c */ /* 0x000fda000bf06270 */
[----:B------:R-:W-:Y:S05]  /*01b0*/  @P0 EXIT ;  /* 0x000000000000094d */ /* 0x000fea0003800000 */
[----:B0-----:R-:W0:Y:S01]  /*01c0*/  I2F.U32.RP R11, R0 ;  /* 0x00000000000b7306 */ /* 0x001e220000209000 */
[----:B------:R-:W-:Y:S01]  /*01d0*/  IADD3 R6, PT, PT, R3, R0, RZ ;  /* 0x0000000003067210 */ /* 0x000fe20007ffe0ff */
[----:B------:R-:W-:Y:S01]  /*01e0*/  BSSY.RECONVERGENT B0, `(.L_x_298) ;  /* 0x000005e000007945 */ /* 0x000fe20003800200 */
[----:B------:R-:W-:Y:S02]  /*01f0*/  ISETP.NE.U32.AND P2, PT, R0, RZ, PT ;  /* 0x000000ff0000720c */ /* 0x000fe40003f45070 */
[C---:B------:R-:W-:Y:S02]  /*0200*/  ISETP.GE.U32.AND P0, PT, R6.reuse, UR6, PT ;  /* 0x0000000606007c0c */ /* 0x040fe4000bf06070 */
[----:B------:R-:W-:Y:S02]  /*0210*/  VIMNMX.U32 R7, PT, PT, R6, UR6, !PT ;  /* 0x0000000606077c48 */ /* 0x000fe4000ffe0000 */
[----:B------:R-:W-:-:S04]  /*0220*/  SEL R10, RZ, 0x1, P0 ;  /* 0x00000001ff0a7807 */ /* 0x000fc80000000000 */
[----:B------:R-:W-:Y:S01]  /*0230*/  IADD3 R7, PT, PT, R7, -R6, -R10 ;  /* 0x8000000607077210 */ /* 0x000fe20007ffe80a */
[----:B0-----:R-:W0:Y:S02]  /*0240*/  MUFU.RCP R11, R11 ;  /* 0x0000000b000b7308 */ /* 0x001e240000001000 */
[----:B0-----:R-:W-:-:S06]  /*0250*/  IADD3 R8, PT, PT, R11, 0xffffffe, RZ ;  /* 0x0ffffffe0b087810 */ /* 0x001fcc0007ffe0ff */
[----:B------:R0:W1:Y:S02]  /*0260*/  F2I.FTZ.U32.TRUNC.NTZ R9, R8 ;  /* 0x0000000800097305 */ /* 0x000064000021f000 */
[----:B0-----:R-:W-:Y:S01]  /*0270*/  HFMA2 R8, -RZ, RZ, 0, 0 ;  /* 0x00000000ff087431 */ /* 0x001fe200000001ff */
[----:B-1----:R-:W-:-:S05]  /*0280*/  IADD3 R13, PT, PT, RZ, -R9, RZ ;  /* 0x80000009ff0d7210 */ /* 0x002fca0007ffe0ff */
[----:B------:R-:W-:-:S04]  /*0290*/  IMAD R13, R13, R0, RZ ;  /* 0x000000000d0d7224 */ /* 0x000fc800078e02ff */
[----:B------:R-:W-:-:S06]  /*02a0*/  IMAD.HI.U32 R12, R9, R13, R8 ;  /* 0x0000000d090c7227 */ /* 0x000fcc00078e0008 */
[----:B------:R-:W-:-:S05]  /*02b0*/  IMAD.HI.U32 R9, R12, R7, RZ ;  /* 0x000000070c097227 */ /* 0x000fca00078e00ff */
[----:B------:R-:W-:-:S05]  /*02c0*/  IADD3 R8, PT, PT, -R9, RZ, RZ ;  /* 0x000000ff09087210 */ /* 0x000fca0007ffe1ff */
[----:B------:R-:W-:-:S05]  /*02d0*/  IMAD R7, R0, R8, R7 ;  /* 0x0000000800077224 */ /* 0x000fca00078e0207 */
[----:B------:R-:W-:-:S13]  /*02e0*/  ISETP.GE.U32.AND P0, PT, R7, R0, PT ;  /* 0x000000000700720c */ /* 0x000fda0003f06070 */
[-C--:B------:R-:W-:Y:S02]  /*02f0*/  @P0 IADD3 R7, PT, PT, R7, -R0.reuse, RZ ;  /* 0x8000000007070210 */ /* 0x080fe40007ffe0ff */
[----:B------:R-:W-:Y:S02]  /*0300*/  @P0 IADD3 R9, PT, PT, R9, 0x1, RZ ;  /* 0x0000000109090810 */ /* 0x000fe40007ffe0ff */
[----:B------:R-:W-:-:S13]  /*0310*/  ISETP.GE.U32.AND P1, PT, R7, R0, PT ;  /* 0x000000000700720c */ /* 0x000fda0003f26070 */
[----:B------:R-:W-:Y:S02]  /*0320*/  @P1 IADD3 R9, PT, PT, R9, 0x1, RZ ;  /* 0x0000000109091810 */ /* 0x000fe40007ffe0ff */
[----:B------:R-:W-:-:S04]  /*0330*/  @!P2 LOP3.LUT R9, RZ, R0, RZ, 0x33, !PT ;  /* 0x00000000ff09a212 */ /* 0x000fc800078e33ff */
[----:B------:R-:W-:-:S04]  /*0340*/  IADD3 R9, PT, PT, R10, R9, RZ ;  /* 0x000000090a097210 */ /* 0x000fc80007ffe0ff */
        /* <DEDUP_REMOVED lines=8> */
[--C-:B--2---:R-:W-:Y:S02]  /*03d0*/  HADD2.F32 R16, -RZ, R8.reuse.H0_H0 ;  /* 0x20000008ff107230 */ /* 0x104fe40000004100 */
[----:B------:R-:W-:Y:S02]  /*03e0*/  HADD2.F32 R18, -RZ, R8.H1_H1 ;  /* 0x30000008ff127230 */ /* 0x000fe40000004100 */
[----:B------:R-:W-:Y:S02]  /*03f0*/  HADD2.F32 R20, -RZ, R10.H1_H1 ;  /* 0x3000000aff147230 */ /* 0x000fe40000004100 */
[-C--:B0-----:R-:W-:Y:S01]  /*0400*/  FMUL.FTZ R8, R16, R7.reuse ;  /* 0x0000000710087220 */ /* 0x081fe20000410000 */
[--C-:B------:R-:W-:Y:S02]  /*0410*/  HADD2.F32 R16, -RZ, R9.reuse.H0_H0 ;  /* 0x20000009ff107230 */ /* 0x100fe40000004100 */
[----:B------:R-:W-:Y:S01]  /*0420*/  FMUL.FTZ R17, R18, R7 ;  /* 0x0000000712117220 */ /* 0x000fe20000410000 */
[----:B------:R-:W-:-:S02]  /*0430*/  HADD2.F32 R18, -RZ, R9.H1_H1 ;  /* 0x30000009ff127230 */ /* 0x000fc40000004100 */
[-C--:B------:R-:W-:Y:S01]  /*0440*/  FMUL.FTZ R19, R20, R7.reuse ;  /* 0x0000000714137220 */ /* 0x080fe20000410000 */
[----:B------:R-:W-:Y:S02]  /*0450*/  HADD2.F32 R20, -RZ, R11.H1_H1 ;  /* 0x3000000bff147230 */ /* 0x000fe40000004100 */
[-C--:B------:R-:W-:Y:S01]  /*0460*/  FMUL.FTZ R9, R16, R7.reuse ;  /* 0x0000000710097220 */ /* 0x080fe20000410000 */
[----:B------:R-:W-:Y:S02]  /*0470*/  HADD2.F32 R22, -RZ, R12.H1_H1 ;  /* 0x3000000cff167230 */ /* 0x000fe40000004100 */
[-C--:B------:R-:W-:Y:S01]  /*0480*/  FMUL.FTZ R16, R18, R7.reuse ;  /* 0x0000000712107220 */ /* 0x080fe20000410000 */
[----:B------:R-:W-:Y:S01]  /*0490*/  HADD2.F32 R18, -RZ, R10.H0_H0 ;  /* 0x2000000aff127230 */ /* 0x000fe20000004100 */
[----:B------:R-:W-:Y:S01]  /*04a0*/  F2I.S8.NTZ R8, R8 ;  /* 0x0000000800087305 */ /* 0x000fe20000202100 */
[----:B------:R-:W-:Y:S02]  /*04b0*/  HADD2.F32 R24, -RZ, R14.H1_H1 ;  /* 0x3000000eff187230 */ /* 0x000fe40000004100 */
[----:B------:R-:W-:Y:S01]  /*04c0*/  FMUL.FTZ R21, R22, R7 ;  /* 0x0000000716157220 */ /* 0x000fe20000410000 */
[----:B------:R-:W-:-:S02]  /*04d0*/  HADD2.F32 R22, -RZ, R13.H1_H1 ;  /* 0x3000000dff167230 */ /* 0x000fc40000004100 */
[-C--:B------:R-:W-:Y:S01]  /*04e0*/  FMUL.FTZ R10, R18, R7.reuse ;  /* 0x00000007120a7220 */ /* 0x080fe20000410000 */
[----:B------:R-:W-:Y:S02]  /*04f0*/  HADD2.F32 R18, -RZ, R11.H0_H0 ;  /* 0x2000000bff127230 */ /* 0x000fe40000004100 */
[-C--:B------:R-:W-:Y:S01]  /*0500*/  FMUL.FTZ R23, R24, R7.reuse ;  /* 0x0000000718177220 */ /* 0x080fe20000410000 */
[----:B------:R-:W-:Y:S01]  /*0510*/  HADD2.F32 R24, -RZ, R15.H1_H1 ;  /* 0x3000000fff187230 */ /* 0x000fe20000004100 */
[----:B------:R-:W0:Y:S01]  /*0520*/  F2I.S8.NTZ R17, R17 ;  /* 0x0000001100117305 */ /* 0x000e220000202100 */
[-C--:B------:R-:W-:Y:S01]  /*0530*/  FMUL.FTZ R11, R18, R7.reuse ;  /* 0x00000007120b7220 */ /* 0x080fe20000410000 */
[-C--:B------:R-:W-:Y:S01]  /*0540*/  FMUL.FTZ R18, R20, R7.reuse ;  /* 0x0000000714127220 */ /* 0x080fe20000410000 */
[----:B------:R-:W-:Y:S02]  /*0550*/  HADD2.F32 R20, -RZ, R12.H0_H0 ;  /* 0x2000000cff147230 */ /* 0x000fe40000004100 */
[----:B------:R-:W-:-:S03]  /*0560*/  FMUL.FTZ R24, R24, R7 ;  /* 0x0000000718187220 */ /* 0x000fc60000410000 */
[----:B------:R-:W-:Y:S01]  /*0570*/  F2I.S8.NTZ R9, R9 ;  /* 0x0000000900097305 */ /* 0x000fe20000202100 */
[----:B------:R-:W-:Y:S01]  /*0580*/  FMUL.FTZ R12, R20, R7 ;  /* 0x00000007140c7220 */ /* 0x000fe20000410000 */
[----:B------:R-:W-:-:S05]  /*0590*/  HADD2.F32 R20, -RZ, R13.H0_H0 ;  /* 0x2000000dff147230 */ /* 0x000fca0000004100 */
[-C--:B------:R-:W-:Y:S01]  /*05a0*/  FMUL.FTZ R13, R20, R7.reuse ;  /* 0x00000007140d7220 */ /* 0x080fe20000410000 */
[----:B------:R-:W-:Y:S01]  /*05b0*/  FMUL.FTZ R20, R22, R7 ;  /* 0x0000000716147220 */ /* 0x000fe20000410000 */
[----:B------:R-:W-:Y:S01]  /*05c0*/  HADD2.F32 R22, -RZ, R14.H0_H0 ;  /* 0x2000000eff167230 */ /* 0x000fe20000004100 */
[----:B------:R-:W1:Y:S01]  /*05d0*/  F2I.S8.NTZ R16, R16 ;  /* 0x0000001000107305 */ /* 0x000e620000202100 */
[----:B0-----:R-:W-:-:S03]  /*05e0*/  PRMT R8, R8, 0x3340, R17 ;  /* 0x0000334008087816 */ /* 0x001fc60000000011 */
[----:B------:R-:W-:Y:S01]  /*05f0*/  FMUL.FTZ R14, R22, R7 ;  /* 0x00000007160e7220 */ /* 0x000fe20000410000 */
[----:B------:R-:W-:-:S03]  /*0600*/  HADD2.F32 R22, -RZ, R15.H0_H0 ;  /* 0x2000000fff167230 */ /* 0x000fc60000004100 */
[----:B------:R-:W-:Y:S02]  /*0610*/  F2I.S8.NTZ R10, R10 ;  /* 0x0000000a000a7305 */ /* 0x000fe40000202100 */
[----:B------:R-:W-:Y:S01]  /*0620*/  FMUL.FTZ R15, R22, R7 ;  /* 0x00000007160f7220 */ /* 0x000fe20000410000 */
[----:B-1----:R-:W-:-:S05]  /*0630*/  PRMT R9, R9, 0x3340, R16 ;  /* 0x0000334009097816 */ /* 0x002fca0000000010 */
        /* <DEDUP_REMOVED lines=16> */
[----:B------:R-:W-:Y:S01]  /*0740*/  IMAD.WIDE.U32 R12, R3, 0x10, R4 ;  /* 0x00000010030c7825 */ /* 0x000fe200078e0004 */
[----:B------:R-:W-:-:S05]  /*0750*/  MOV R3, R6 ;  /* 0x0000000600037202 */ /* 0x000fca0000000f00 */
[----:B------:R-:W-:Y:S01]  /*0760*/  F2I.S8.NTZ R15, R15 ;  /* 0x0000000f000f7305 */ /* 0x000fe20000202100 */
[----:B0-----:R-:W-:-:S07]  /*0770*/  PRMT R14, R14, 0x3340, R23 ;  /* 0x000033400e0e7816 */ /* 0x001fce0000000017 */
[----:B------:R-:W0:Y:S02]  /*0780*/  F2I.S8.NTZ R24, R24 ;  /* 0x0000001800187305 */ /* 0x000e240000202100 */
[----:B0-----:R-:W-:-:S04]  /*0790*/  PRMT R7, R15, 0x3340, R24 ;  /* 0x000033400f077816 */ /* 0x001fc80000000018 */
[----:B------:R-:W-:-:S05]  /*07a0*/  PRMT R11, R14, 0x5410, R7 ;  /* 0x000054100e0b7816 */ /* 0x000fca0000000007 */
[----:B------:R0:W-:Y:S02]  /*07b0*/  STG.E.128 desc[UR18][R12.64], R8 ;  /* 0x000000080c007986 */ /* 0x0001e4000c101d12 */
.L_x_299:
[----:B------:R-:W-:Y:S05]  /*07c0*/  BSYNC.RECONVERGENT B0 ;  /* 0x0000000000007941 */ /* 0x000fea0003800200 */
.L_x_298:
[----:B------:R-:W-:Y:S05]  /*07d0*/  @!P1 EXIT ;  /* 0x000000000000994d */ /* 0x000fea0003800000 */
[----:B------:R-:W-:-:S07]  /*07e0*/  IADD3 R7, PT, PT, R3, R0, RZ ;  /* 0x0000000003077210 */ /* 0x000fce0007ffe0ff */
.L_x_300:
[----:B01----:R-:W-:-:S05]  /*07f0*/  MOV R10, 0x20 ;  /* 0x00000020000a7802 */ /* 0x003fca0000000f00 */
[----:B------:R-:W-:-:S06]  /*0800*/  IMAD.WIDE.U32 R10, R3, R10, UR4 ;  /* 0x00000004030a7e25 */ /* 0x000fcc000f8e000a */
[----:B------:R-:W2:Y:S01]  /*0810*/  LDG.E.ENL2.256 R12, R8, desc[UR18][R10.64] ;  /* 0xfe0000120a08797e */ /* 0x000ea2000812190c */
[----:B-----5:R-:W0:Y:S01]  /*0820*/  MUFU.RCP R6, R2 ;  /* 0x0000000200067308 */ /* 0x020e220000001000 */
[--C-:B--2---:R-:W-:Y:S02]  /*0830*/  HADD2.F32 R17, -RZ, R8.reuse.H0_H0 ;  /* 0x20000008ff117230 */ /* 0x104fe40000004100 */
[----:B------:R-:W-:Y:S02]  /*0840*/  HADD2.F32 R19, -RZ, R8.H1_H1 ;  /* 0x30000008ff137230 */ /* 0x000fe40000004100 */
[----:B------:R-:W-:Y:S02]  /*0850*/  HADD2.F32 R21, -RZ, R9.H1_H1 ;  /* 0x30000009ff157230 */ /* 0x000fe40000004100 */
[-C--:B0-----:R-:W-:Y:S01]  /*0860*/  FMUL.FTZ R8, R17, R6.reuse ;  /* 0x0000000611087220 */ /* 0x081fe20000410000 */
        /* <DEDUP_REMOVED lines=35> */
[----:B------:R-:W0:Y:S01]  /*0aa0*/  F2I.S8.NTZ R19, R19 ;  /* 0x0000001300137305 */ /* 0x000e220000202100 */
[----:B------:R-:W-:Y:S01]  /*0ab0*/  PRMT R16, R8, 0x5410, R9 ;  /* 0x0000541008107816 */ /* 0x000fe20000000009 */
[----:B------:R-:W-:-:S06]  /*0ac0*/  HFMA2 R8, -RZ, RZ, 0, 1.9073486328125e-06 ;  /* 0x00000020ff087431 */ /* 0x000fcc00000001ff */
        /* <DEDUP_REMOVED lines=18> */
[----:B0-----:R-:W-:Y:S01]  /*0bf0*/  PRMT R19, R15, 0x3340, R22 ;  /* 0x000033400f137816 */ /* 0x001fe20000000016 */
[----:B------:R-:W-:-:S03]  /*0c00*/  IMAD.WIDE.U32 R22, R3, 0x10, R4 ;  /* 0x0000001003167825 */ /* 0x000fc600078e0004 */
[----:B------:R-:W-:-:S05]  /*0c10*/  PRMT R19, R14, 0x5410, R19 ;  /* 0x000054100e137816 */ /* 0x000fca0000000013 */
[----:B------:R0:W-:Y:S04]  /*0c20*/  STG.E.128 desc[UR18][R22.64], R16 ;  /* 0x0000001016007986 */ /* 0x0001e8000c101d12 */
[----:B------:R-:W0:Y:S01]  /*0c30*/  LDG.E.ENL2.256 R12, R8, desc[UR18][R10.64] ;  /* 0xfe0000120a08797e */ /* 0x000e22000812190c */
[----:B------:R-:W-:-:S04]  /*0c40*/  IADD3 R3, PT, PT, R0, R3, R0 ;  /* 0x0000000300037210 */ /* 0x000fc80007ffe000 */
        /* <DEDUP_REMOVED lines=57> */
[----:B------:R-:W-:-:S05]  /*0fe0*/  LEA R7, R0, R7, 0x1 ;  /* 0x0000000700077211 */ /* 0x000fca00078e08ff */
        /* <DEDUP_REMOVED lines=8> */
.L_x_297:
        /* <DEDUP_REMOVED lines=10> */
[----:B-----5:R1:W2:Y:S01]  /*1110*/  MUFU.RCP R17, R2 ;  /* 0x0000000200117308 */ /* 0x0202a20000001000 */
[----:B------:R-:W-:Y:S02]  /*1120*/  MOV R5, UR11 ;  /* 0x0000000b00057c02 */ /* 0x000fe40008000f00 */
[----:B------:R-:W-:Y:S02]  /*1130*/  MOV R6, UR14 ;  /* 0x0000000e00067c02 */ /* 0x000fe40008000f00 */
[----:B------:R-:W-:Y:S01]  /*1140*/  MOV R10, UR15 ;  /* 0x0000000f000a7c02 */ /* 0x000fe20008000f00 */
[----:B------:R-:W-:Y:S01]  /*1150*/  IMAD.WIDE.U32 R4, R3, 0x2, R4 ;  /* 0x0000000203047825 */ /* 0x000fe200078e0004 */
[----:B------:R-:W-:Y:S02]  /*1160*/  IADD3 R15, P1, P2, R6, UR20, R3 ;  /* 0x00000014060f7c10 */ /* 0x000fe4000fa3e003 */
[----:B------:R-:W-:-:S02]  /*1170*/  MOV R11, R3 ;  /* 0x00000003000b7202 */ /* 0x000fc40000000f00 */
[----:B------:R-:W-:Y:S02]  /*1180*/  IADD3 R4, P0, PT, R4, UR12, RZ ;  /* 0x0000000c04047c10 */ /* 0x000fe4000ff1e0ff */
[----:B------:R-:W-:Y:S02]  /*1190*/  IADD3.X R10, PT, PT, R10, UR9, RZ, P1, P2 ;  /* 0x000000090a0a7c10 */ /* 0x000fe40008fe44ff */
[----:B-1----:R-:W-:-:S09]  /*11a0*/  IADD3.X R5, PT, PT, R5, UR13, RZ, P0, !PT ;  /* 0x0000000d05057c10 */ /* 0x002fd200087fe4ff */
.L_x_303:
[----:B------:R-:W-:Y:S02]  /*11b0*/  MOV R6, R4 ;  /* 0x0000000400067202 */ /* 0x000fe40000000f00 */
[----:B------:R-:W-:-:S05]  /*11c0*/  MOV R7, R5 ;  /* 0x0000000500077202 */ /* 0x000fca0000000f00 */
[----:B------:R-:W3:Y:S01]  /*11d0*/  LDG.E.U16 R4, desc[UR18][R6.64] ;  /* 0x0000001206047981 */ /* 0x000ee2000c1e1500 */
[----:B-1----:R-:W-:Y:S02]  /*11e0*/  MOV R9, R10 ;  /* 0x0000000a00097202 */ /* 0x002fe40000000f00 */
[----:B0-----:R-:W-:-:S04]  /*11f0*/  IADD3 R11, PT, PT, R0, R11, RZ ;  /* 0x0000000b000b7210 */ /* 0x001fc80007ffe0ff */
[----:B------:R-:W-:Y:S01]  /*1200*/  ISETP.GE.AND P0, PT, R11, UR6, PT ;  /* 0x000000060b007c0c */ /* 0x000fe2000bf06270 */
[----:B---3--:R-:W-:-:S05]  /*1210*/  HADD2.F32 R4, -RZ, R4.H0_H0 ;  /* 0x20000004ff047230 */ /* 0x008fca0000004100 */
[----:B--2---:R-:W-:Y:S01]  /*1220*/  FMUL.FTZ R8, R4, R17 ;  /* 0x0000001104087220 */ /* 0x004fe20000410000 */
[----:B------:R-:W-:-:S03]  /*1230*/  IMAD.WIDE.U32 R4, R0, 0x2, R6 ;  /* 0x0000000200047825 */ /* 0x000fc600078e0006 */
[----:B------:R0:W1:Y:S02]  /*1240*/  F2I.S8.NTZ R13, R8 ;  /* 0x00000008000d7305 */ /* 0x0000640000202100 */
[-C--:B0-----:R-:W-:Y:S02]  /*1250*/  MOV R8, R15.reuse ;  /* 0x0000000f00087202 */ /* 0x081fe40000000f00 */
[----:B------:R-:W-:-:S03]  /*1260*/  IADD3 R15, P1, PT, R0, R15, RZ ;  /* 0x0000000f000f7210 */ /* 0x000fc60007f3e0ff */
[----:B-1----:R1:W-:Y:S01]  /*1270*/  STG.E.U8 desc[UR18][R8.64], R13 ;  /* 0x0000000d08007986 */ /* 0x0023e2000c101112 */
[----:B------:R-:W-:Y:S01]  /*1280*/  IADD3.X R10, PT, PT, RZ, R10, RZ, P1, !PT ;  /* 0x0000000aff0a7210 */ /* 0x000fe20000ffe4ff */
[----:B------:R-:W-:Y:S08]  /*1290*/  @!P0 BRA `(.L_x_303) ;  /* 0xfffffffc00c48947 */ /* 0x000ff0000383ffff */
.L_x_302:
[----:B------:R-:W-:Y:S05]  /*12a0*/  BSYNC.RECONVERGENT B0 ;  /* 0x0000000000007941 */ /* 0x000fea0003800200 */
.L_x_301:
        /* <DEDUP_REMOVED lines=11> */
[----:B------:R-:W-:Y:S01]  /*1360*/  IADD3 R12, PT, PT, R3, R0, RZ ;  /* 0x00000000030c7210 */ /* 0x000fe20007ffe0ff */
[----:B------:R-:W-:Y:S01]  /*1370*/  BSSY.RECONVERGENT B1, `(.L_x_306) ;  /* 0x0000061000017945 */ /* 0x000fe20003800200 */
[----:B------:R-:W-:Y:S02]  /*1380*/  ISETP.NE.U32.AND P2, PT, R0, RZ, PT ;  /* 0x000000ff0000720c */ /* 0x000fe40003f45070 */
[C---:B------:R-:W-:Y:S02]  /*1390*/  ISETP.GE.U32.AND P0, PT, R12.reuse, UR7, PT ;  /* 0x000000070c007c0c */ /* 0x040fe4000bf06070 */
[----:B------:R-:W-:Y:S02]  /*13a0*/  VIMNMX.U32 R7, PT, PT, R12, UR7, !PT ;  /* 0x000000070c077c48 */ /* 0x000fe4000ffe0000 */
[----:B------:R-:W-:Y:S02]  /*13b0*/  SEL R6, RZ, 0x1, P0 ;  /* 0x00000001ff067807 */ /* 0x000fe40000000000 */
[----:B------:R-:W-:-:S02]  /*13c0*/  MOV R20, UR11 ;  /* 0x0000000b00147c02 */ /* 0x000fc40008000f00 */
[----:B------:R-:W-:Y:S01]  /*13d0*/  IADD3 R7, PT, PT, R7, -R12, -R6 ;  /* 0x8000000c07077210 */ /* 0x000fe20007ffe806 */
[----:B0-----:R-:W0:Y:S01]  /*13e0*/  MUFU.RCP R8, R8 ;  /* 0x0000000800087308 */ /* 0x001e220000001000 */
[----:B------:R-:W-:Y:S02]  /*13f0*/  MOV R21, UR10 ;  /* 0x0000000a00157c02 */ /* 0x000fe40008000f00 */
[----:B0-----:R-:W-:-:S05]  /*1400*/  IADD3 R4, PT, PT, R8, 0xffffffe, RZ ;  /* 0x0ffffffe08047810 */ /* 0x001fca0007ffe0ff */
        /* <DEDUP_REMOVED lines=17> */
[----:B------:R-:W-:Y:S02]  /*1520*/  ISETP.NE.U32.AND P0, PT, R4, 0x1, PT ;  /* 0x000000010400780c */ /* 0x000fe40003f05070 */
[----:B------:R-:W-:-:S11]  /*1530*/  MOV R5, R3 ;  /* 0x0000000300057202 */ /* 0x000fd60000000f00 */
        /* <DEDUP_REMOVED lines=26> */
[----:B------:R-:W-:Y:S01]  /*16e0*/  F2I.S8.NTZ R5, R5 ;  /* 0x0000000500057305 */ /* 0x000fe20000202100 */
[-C--:B------:R-:W-:Y:S01]  /*16f0*/  FMUL.FTZ R7, R16, R13.reuse ;  /* 0x0000000d10077220 */ /* 0x080fe20000410000 */
[-C--:B------:R-:W-:Y:S01]  /*1700*/  FMUL.FTZ R16, R18, R13.reuse ;  /* 0x0000000d12107220 */ /* 0x080fe20000410000 */
[----:B------:R-:W-:Y:S02]  /*1710*/  HADD2.F32 R18, -RZ, R8.H0_H0 ;  /* 0x20000008ff127230 */ /* 0x000fe40000004100 */
[----:B------:R-:W-:-:S03]  /*1720*/  FMUL.FTZ R24, R24, R13 ;  /* 0x0000000d18187220 */ /* 0x000fc60000410000 */
[----:B------:R-:W0:Y:S01]  /*1730*/  F2I.S8.NTZ R14, R14 ;  /* 0x0000000e000e7305 */ /* 0x000e220000202100 */
[----:B------:R-:W-:Y:S01]  /*1740*/  FMUL.FTZ R8, R18, R13 ;  /* 0x0000000d12087220 */ /* 0x000fe20000410000 */
[----:B------:R-:W-:-:S05]  /*1750*/  HADD2.F32 R18, -RZ, R9.H0_H0 ;  /* 0x20000009ff127230 */ /* 0x000fca0000004100 */
[-C--:B------:R-:W-:Y:S01]  /*1760*/  FMUL.FTZ R9, R18, R13.reuse ;  /* 0x0000000d12097220 */ /* 0x080fe20000410000 */
[-C--:B------:R-:W-:Y:S01]  /*1770*/  FMUL.FTZ R18, R22, R13.reuse ;  /* 0x0000000d16127220 */ /* 0x080fe20000410000 */
[----:B------:R-:W-:Y:S01]  /*1780*/  HADD2.F32 R22, -RZ, R10.H0_H0 ;  /* 0x2000000aff167230 */ /* 0x000fe20000004100 */
[----:B------:R-:W1:Y:S04]  /*1790*/  F2I.S8.NTZ R6, R6 ;  /* 0x0000000600067305 */ /* 0x000e680000202100 */
[-C--:B------:R-:W-:Y:S01]  /*17a0*/  FMUL.FTZ R10, R22, R13.reuse ;  /* 0x0000000d160a7220 */ /* 0x080fe20000410000 */
[----:B------:R-:W-:Y:S01]  /*17b0*/  HADD2.F32 R22, -RZ, R11.H0_H0 ;  /* 0x2000000bff167230 */ /* 0x000fe20000004100 */
[----:B0-----:R-:W-:Y:S02]  /*17c0*/  PRMT R5, R5, 0x3340, R14 ;  /* 0x0000334005057816 */ /* 0x001fe4000000000e */
[----:B------:R-:W-:Y:S02]  /*17d0*/  F2I.S8.NTZ R7, R7 ;  /* 0x0000000700077305 */ /* 0x000fe40000202100 */
[----:B------:R-:W-:Y:S01]  /*17e0*/  FMUL.FTZ R11, R22, R13 ;  /* 0x0000000d160b7220 */ /* 0x000fe20000410000 */
[----:B-1----:R-:W-:-:S05]  /*17f0*/  PRMT R6, R6, 0x3340, R17 ;  /* 0x0000334006067816 */ /* 0x002fca0000000011 */
[----:B------:R-:W0:Y:S08]  /*1800*/  F2I.S8.NTZ R16, R16 ;  /* 0x0000001000107305 */ /* 0x000e300000202100 */
[----:B------:R-:W-:Y:S01]  /*1810*/  F2I.S8.NTZ R4, R4 ;  /* 0x0000000400047305 */ /* 0x000fe20000202100 */
[----:B0-----:R-:W-:-:S07]  /*1820*/  PRMT R7, R7, 0x3340, R16 ;  /* 0x0000334007077816 */ /* 0x001fce0000000010 */
        /* <DEDUP_REMOVED lines=8> */
[----:B------:R-:W-:-:S05]  /*18b0*/  MOV R5, R12 ;  /* 0x0000000c00057202 */ /* 0x000fca0000000f00 */
[----:B------:R-:W-:Y:S01]  /*18c0*/  F2I.S8.NTZ R10, R10 ;  /* 0x0000000a000a7305 */ /* 0x000fe20000202100 */
[----:B0-----:R-:W-:-:S07]  /*18d0*/  PRMT R18, R9, 0x3340, R18 ;  /* 0x0000334009127816 */ /* 0x001fce0000000012 */
[----:B------:R-:W0:Y:S01]  /*18e0*/  F2I.S8.NTZ R23, R23 ;  /* 0x0000001700177305 */ /* 0x000e220000202100 */
[----:B------:R-:W-:Y:S01]  /*18f0*/  PRMT R9, R6, 0x5410, R7 ;  /* 0x0000541006097816 */ /* 0x000fe20000000007 */
[----:B------:R-:W-:-:S06]  /*1900*/  IMAD.WIDE.U32 R6, R3, 0x10, R20 ;  /* 0x0000001003067825 */ /* 0x000fcc00078e0014 */
[----:B------:R-:W-:Y:S01]  /*1910*/  F2I.S8.NTZ R11, R11 ;  /* 0x0000000b000b7305 */ /* 0x000fe20000202100 */
[----:B0-----:R-:W-:-:S07]  /*1920*/  PRMT R23, R10, 0x3340, R23 ;  /* 0x000033400a177816 */ /* 0x001fce0000000017 */
[----:B------:R-:W0:Y:S01]  /*1930*/  F2I.S8.NTZ R24, R24 ;  /* 0x0000001800187305 */ /* 0x000e220000202100 */
[----:B------:R-:W-:Y:S02]  /*1940*/  PRMT R10, R19, 0x5410, R18 ;  /* 0x00005410130a7816 */ /* 0x000fe40000000012 */
[----:B0-----:R-:W-:-:S04]  /*1950*/  PRMT R14, R11, 0x3340, R24 ;  /* 0x000033400b0e7816 */ /* 0x001fc80000000018 */
[----:B------:R-:W-:-:S05]  /*1960*/  PRMT R11, R23, 0x5410, R14 ;  /* 0x00005410170b7816 */ /* 0x000fca000000000e */
[----:B------:R0:W-:Y:S02]  /*1970*/  STG.E.128 desc[UR18][R6.64], R8 ;  /* 0x0000000806007986 */ /* 0x0001e4000c101d12 */
.L_x_307:
[----:B------:R-:W-:Y:S05]  /*1980*/  BSYNC.RECONVERGENT B1 ;  /* 0x0000000000017941 */ /* 0x000fea0003800200 */
.L_x_306:
[----:B------:R-:W-:Y:S05]  /*1990*/  @!P1 BRA `(.L_x_305) ;  /* 0x0000000800209947 */ /* 0x000fea0003800000 */
[----:B0-----:R-:W-:-:S07]  /*19a0*/  IADD3 R7, PT, PT, R5, R0, RZ ;  /* 0x0000000005077210 */ /* 0x001fce0007ffe0ff */
.L_x_308:
[----:B--2---:R-:W-:-:S05]  /*19b0*/  HFMA2 R8, -RZ, RZ, 0, 1.9073486328125e-06 ;  /* 0x00000020ff087431 */ /* 0x004fca00000001ff */
[----:B------:R-:W-:-:S06]  /*19c0*/  IMAD.WIDE.U32 R8, R5, R8, UR4 ;  /* 0x0000000405087e25 */ /* 0x000fcc000f8e0008 */
[----:B------:R-:W2:Y:S01]  /*19d0*/  LDG.E.ENL2.256 R12, R8, desc[UR18][R8.64] ;  /* 0xfe0000120808797e */ /* 0x000ea2000812190c */
[----:B-----5:R-:W0:Y:S01]  /*19e0*/  MUFU.RCP R4, R2 ;  /* 0x0000000200047308 */ /* 0x020e220000001000 */
[--C-:B--2---:R-:W-:Y:S02]  /*19f0*/  HADD2.F32 R19, -RZ, R8.reuse.H1_H1 ;  /* 0x30000008ff137230 */ /* 0x104fe40000004100 */
[--C-:B------:R-:W-:Y:S02]  /*1a00*/  HADD2.F32 R23, -RZ, R9.reuse.H1_H1 ;  /* 0x30000009ff177230 */ /* 0x100fe40000004100 */
[----:B------:R-:W-:Y:S02]  /*1a10*/  HADD2.F32 R17, -RZ, R8.H0_H0 ;  /* 0x20000008ff117230 */ /* 0x000fe40000004100 */
[-C--:B0-----:R-:W-:Y:S01]  /*1a20*/  FMUL.FTZ R6, R19, R4.reuse ;  /* 0x0000000413067220 */ /* 0x081fe20000410000 */
        /* <DEDUP_REMOVED lines=8> */
[----:B------:R-:W-:Y:S01]  /*1ab0*/  HADD2.F32 R23, -RZ, R11.H0_H0 ;  /* 0x2000000bff177230 */ /* 0x000fe20000004100 */
[----:B------:R0:W-:Y:S01]  /*1ac0*/  F2I.S8.NTZ R9, R16 ;  /* 0x0000001000097305 */ /* 0x0001e20000202100 */
        /* <DEDUP_REMOVED lines=8> */
[-C--:B0-----:R-:W-:Y:S01]  /*1b50*/  FMUL.FTZ R16, R25, R4.reuse ;  /* 0x0000000419107220 */ /* 0x081fe20000410000 */
[----:B------:R-:W-:Y:S02]  /*1b60*/  HADD2.F32 R25, -RZ, R12.H1_H1 ;  /* 0x3000000cff197230 */ /* 0x000fe40000004100 */
[-C--:B------:R-:W-:Y:S01]  /*1b70*/  FMUL.FTZ R12, R23, R4.reuse ;  /* 0x00000004170c7220 */ /* 0x080fe20000410000 */
[----:B------:R-:W-:-:S02]  /*1b80*/  FMUL.FTZ R22, R29, R4 ;  /* 0x000000041d167220 */ /* 0x000fc40000410000 */
[-C--:B------:R-:W-:Y:S01]  /*1b90*/  FMUL.FTZ R23, R25, R4.reuse ;  /* 0x0000000419177220 */ /* 0x080fe20000410000 */
[----:B------:R-:W-:Y:S01]  /*1ba0*/  HADD2.F32 R25, -RZ, R13.H0_H0 ;  /* 0x2000000dff197230 */ /* 0x000fe20000004100 */
[----:B------:R-:W0:Y:S04]  /*1bb0*/  F2I.S8.NTZ R6, R6 ;  /* 0x0000000600067305 */ /* 0x000e280000202100 */
[----:B------:R-:W-:Y:S01]  /*1bc0*/  FMUL.FTZ R13, R25, R4 ;  /* 0x00000004190d7220 */ /* 0x000fe20000410000 */
[----:B------:R-:W-:-:S03]  /*1bd0*/  HADD2.F32 R25, -RZ, R14.H0_H0 ;  /* 0x2000000eff197230 */ /* 0x000fc60000004100 */
[----:B------:R-:W1:Y:S02]  /*1be0*/  F2I.S8.NTZ R8, R8 ;  /* 0x0000000800087305 */ /* 0x000e640000202100 */
[-C--:B------:R-:W-:Y:S01]  /*1bf0*/  FMUL.FTZ R14, R25, R4.reuse ;  /* 0x00000004190e7220 */ /* 0x080fe20000410000 */
[----:B------:R-:W-:Y:S01]  /*1c00*/  FMUL.FTZ R25, R27, R4 ;  /* 0x000000041b197220 */ /* 0x000fe20000410000 */
[----:B------:R-:W-:Y:S01]  /*1c10*/  HADD2.F32 R27, -RZ, R15.H0_H0 ;  /* 0x2000000fff1b7230 */ /* 0x000fe20000004100 */
[----:B0-----:R-:W-:-:S03]  /*1c20*/  PRMT R6, R17, 0x3340, R6 ;  /* 0x0000334011067816 */ /* 0x001fc60000000006 */
[----:B------:R-:W-:Y:S01]  /*1c30*/  F2I.S8.NTZ R11, R11 ;  /* 0x0000000b000b7305 */ /* 0x000fe20000202100 */
[----:B------:R-:W-:Y:S01]  /*1c40*/  FMUL.FTZ R15, R27, R4 ;  /* 0x000000041b0f7220 */ /* 0x000fe20000410000 */
[----:B-1----:R-:W-:-:S06]  /*1c50*/  PRMT R9, R9, 0x3340, R8 ;  /* 0x0000334009097816 */ /* 0x002fcc0000000008 */
        /* <DEDUP_REMOVED lines=21> */
[----:B------:R-:W-:Y:S01]  /*1db0*/  IMAD.WIDE.U32 R24, R5, 0x10, R20 ;  /* 0x0000001005187825 */ /* 0x000fe200078e0014 */
[----:B0-----:R-:W-:-:S04]  /*1dc0*/  PRMT R19, R15, 0x3340, R22 ;  /* 0x000033400f137816 */ /* 0x001fc80000000016 */
[----:B------:R-:W-:-:S05]  /*1dd0*/  PRMT R19, R14, 0x5410, R19 ;  /* 0x000054100e137816 */ /* 0x000fca0000000013 */
[----:B------:R0:W-:Y:S04]  /*1de0*/  STG.E.128 desc[UR18][R24.64], R16 ;  /* 0x0000001018007986 */ /* 0x0001e8000c101d12 */
[----:B------:R-:W0:Y:S01]  /*1df0*/  LDG.E.ENL2.256 R12, R8, desc[UR18][R10.64] ;  /* 0xfe0000120a08797e */ /* 0x000e22000812190c */
[----:B------:R-:W-:-:S04]  /*1e00*/  IADD3 R5, PT, PT, R0, R5, R0 ;  /* 0x0000000500057210 */ /* 0x000fc80007ffe000 */
[----:B------:R-:W-:Y:S01]  /*1e10*/  ISETP.GE.AND P0, PT, R5, UR7, PT ;  /* 0x0000000705007c0c */ /* 0x000fe2000bf06270 */
[--C-:B0-----:R-:W-:Y:S02]  /*1e20*/  HADD2.F32 R17, -RZ, R10.reuse.H0_H0 ;  /* 0x2000000aff117230 */ /* 0x101fe40000004100 */
[----:B------:R-:W-:Y:S02]  /*1e30*/  HADD2.F32 R19, -RZ, R10.H1_H1 ;  /* 0x3000000aff137230 */ /* 0x000fe40000004100 */
[--C-:B------:R-:W-:Y:S02]  /*1e40*/  HADD2.F32 R25, -RZ, R11.reuse.H1_H1 ;  /* 0x3000000bff197230 */ /* 0x100fe40000004100 */
[-C--:B------:R-:W-:Y:S01]  /*1e50*/  FMUL.FTZ R10, R17, R4.reuse ;  /* 0x00000004110a7220 */ /* 0x080fe20000410000 */
[----:B------:R-:W-:Y:S02]  /*1e60*/  HADD2.F32 R27, -RZ, R8.H1_H1 ;  /* 0x30000008ff1b7230 */ /* 0x000fe40000004100 */
[----:B------:R-:W-:Y:S01]  /*1e70*/  FMUL.FTZ R17, R19, R4 ;  /* 0x0000000413117220 */ /* 0x000fe20000410000 */
[----:B------:R-:W-:-:S02]  /*1e80*/  HADD2.F32 R19, -RZ, R11.H0_H0 ;  /* 0x2000000bff137230 */ /* 0x000fc40000004100 */
[-C--:B------:R-:W-:Y:S01]  /*1e90*/  FMUL.FTZ R16, R25, R4.reuse ;  /* 0x0000000419107220 */ /* 0x080fe20000410000 */
[--C-:B------:R-:W-:Y:S02]  /*1ea0*/  HADD2.F32 R25, -RZ, R12.reuse.H1_H1 ;  /* 0x3000000cff197230 */ /* 0x100fe40000004100 */
[-C--:B------:R-:W-:Y:S01]  /*1eb0*/  FMUL.FTZ R6, R27, R4.reuse ;  /* 0x000000041b067220 */ /* 0x080fe20000410000 */
[--C-:B------:R-:W-:Y:S02]  /*1ec0*/  HADD2.F32 R27, -RZ, R9.reuse.H0_H0 ;  /* 0x20000009ff1b7230 */ /* 0x100fe40000004100 */
[-C--:B------:R-:W-:Y:S01]  /*1ed0*/  FMUL.FTZ R11, R19, R4.reuse ;  /* 0x00000004130b7220 */ /* 0x080fe20000410000 */
[----:B------:R-:W-:Y:S01]  /*1ee0*/  HADD2.F32 R19, -RZ, R12.H0_H0 ;  /* 0x2000000cff137230 */ /* 0x000fe20000004100 */
[----:B------:R-:W-:Y:S01]  /*1ef0*/  F2I.S8.NTZ R10, R10 ;  /* 0x0000000a000a7305 */ /* 0x000fe20000202100 */
[----:B------:R-:W-:Y:S02]  /*1f00*/  HADD2.F32 R29, -RZ, R9.H1_H1 ;  /* 0x30000009ff1d7230 */ /* 0x000fe40000004100 */
[----:B------:R-:W-:Y:S01]  /*1f10*/  FMUL.FTZ R9, R27, R4 ;  /* 0x000000041b097220 */ /* 0x000fe20000410000 */
[----:B------:R-:W-:-:S02]  /*1f20*/  HADD2.F32 R27, -RZ, R13.H1_H1 ;  /* 0x3000000dff1b7230 */ /* 0x000fc40000004100 */
[-C--:B------:R-:W-:Y:S01]  /*1f30*/  FMUL.FTZ R12, R19, R4.reuse ;  /* 0x00000004130c7220 */ /* 0x080fe20000410000 */
[-C--:B------:R-:W-:Y:S01]  /*1f40*/  FMUL.FTZ R19, R25, R4.reuse ;  /* 0x0000000419137220 */ /* 0x080fe20000410000 */
[----:B------:R-:W-:Y:S02]  /*1f50*/  HADD2.F32 R25, -RZ, R13.H0_H0 ;  /* 0x2000000dff197230 */ /* 0x000fe40000004100 */
[-C--:B------:R-:W-:Y:S01]  /*1f60*/  FMUL.FTZ R18, R27, R4.reuse ;  /* 0x000000041b127220 */ /* 0x080fe20000410000 */
[--C-:B------:R-:W-:Y:S01]  /*1f70*/  HADD2.F32 R27, -RZ, R14.reuse.H1_H1 ;  /* 0x3000000eff1b7230 */ /* 0x100fe20000004100 */
[----:B------:R-:W-:Y:S01]  /*1f80*/  F2I.S8.NTZ R6, R6 ;  /* 0x0000000600067305 */ /* 0x000fe20000202100 */
[----:B------:R-:W-:Y:S01]  /*1f90*/  FMUL.FTZ R13, R25, R4 ;  /* 0x00000004190d7220 */ /* 0x000fe20000410000 */
[----:B------:R-:W-:Y:S02]  /*1fa0*/  HADD2.F32 R25, -RZ, R14.H0_H0 ;  /* 0x2000000eff197230 */ /* 0x000fe40000004100 */
[----:B------:R-:W-:-:S02]  /*1fb0*/  HADD2.F32 R23, -RZ, R8.H0_H0 ;  /* 0x20000008ff177230 */ /* 0x000fc40000004100 */
[-C--:B------:R-:W-:Y:S01]  /*1fc0*/  FMUL.FTZ R8, R29, R4.reuse ;  /* 0x000000041d087220 */ /* 0x080fe20000410000 */
[--C-:B------:R-:W-:Y:S02]  /*1fd0*/  HADD2.F32 R29, -RZ, R15.reuse.H1_H1 ;  /* 0x3000000fff1d7230 */ /* 0x100fe40000004100 */
[-C--:B------:R-:W-:Y:S01]  /*1fe0*/  FMUL.FTZ R14, R25, R4.reuse ;  /* 0x00000004190e7220 */ /* 0x080fe20000410000 */
[-C--:B------:R-:W-:Y:S01]  /*1ff0*/  FMUL.FTZ R25, R27, R4.reuse ;  /* 0x000000041b197220 */ /* 0x080fe20000410000 */
[----:B------:R-:W-:Y:S02]  /*2000*/  HADD2.F32 R27, -RZ, R15.H0_H0 ;  /* 0x2000000fff1b7230 */ /* 0x000fe40000004100 */
[-C--:B------:R-:W-:Y:S01]  /*2010*/  FMUL.FTZ R23, R23, R4.reuse ;  /* 0x0000000417177220 */ /* 0x080fe20000410000 */
[----:B------:R-:W-:Y:S02]  /*2020*/  F2I.S8.NTZ R9, R9 ;  /* 0x0000000900097305 */ /* 0x000fe40000202100 */
[-C--:B------:R-:W-:Y:S01]  /*2030*/  FMUL.FTZ R15, R27, R4.reuse ;  /* 0x000000041b0f7220 */ /* 0x080fe20000410000 */
[----:B------:R-:W-:-:S05]  /*2040*/  FMUL.FTZ R4, R29, R4 ;  /* 0x000000041d047220 */ /* 0x000fca0000410000 */
[----:B------:R-:W0:Y:S08]  /*2050*/  F2I.S8.NTZ R23, R23 ;  /* 0x0000001700177305 */ /* 0x000e300000202100 */
[----:B------:R-:W1:Y:S01]  /*2060*/  F2I.S8.NTZ R8, R8 ;  /* 0x0000000800087305 */ /* 0x000e620000202100 */
[----:B0-----:R-:W-:-:S07]  /*2070*/  PRMT R6, R23, 0x3340, R6 ;  /* 0x0000334017067816 */ /* 0x001fce0000000006 */
[----:B------:R-:W0:Y:S01]  /*2080*/  F2I.S8.NTZ R17, R17 ;  /* 0x0000001100117305 */ /* 0x000e220000202100 */
[----:B-1----:R-:W-:-:S07]  /*2090*/  PRMT R9, R9, 0x3340, R8 ;  /* 0x0000334009097816 */ /* 0x002fce0000000008 */
[----:B------:R-:W-:Y:S01]  /*20a0*/  F2I.S8.NTZ R11, R11 ;  /* 0x0000000b000b7305 */ /* 0x000fe20000202100 */
[----:B------:R-:W-:Y:S02]  /*20b0*/  PRMT R8, R6, 0x5410, R9 ;  /* 0x0000541006087816 */ /* 0x000fe40000000009 */
[----:B0-----:R-:W-:-:S05]  /*20c0*/  PRMT R10, R10, 0x3340, R17 ;  /* 0x000033400a0a7816 */ /* 0x001fca0000000011 */
        /* <DEDUP_REMOVED lines=21> */
.L_x_305:
[----:B------:R-:W-:Y:S05]  /*2220*/  BSYNC.RECONVERGENT B0 ;  /* 0x0000000000007941 */ /* 0x000fea0003800200 */
.L_x_304:
[----:B------:R-:W-:-:S04]  /*2230*/  MOV R4, UR7 ;  /* 0x0000000700047c02 */ /* 0x000fc80008000f00 */
[----:B------:R-:W-:-:S04]  /*2240*/  LEA R3, R4, R3, 0x4 ;  /* 0x0000000304037211 */ /* 0x000fc800078e20ff */
[----:B------:R-:W-:-:S13]  /*2250*/  ISETP.GE.AND P0, PT, R3, UR16, PT ;  /* 0x0000001003007c0c */ /* 0x000fda000bf06270 */
[----:B------:R-:W-:Y:S05]  /*2260*/  @P0 EXIT ;  /* 0x000000000000094d */ /* 0x000fea0003800000 */
[----:B012---:R-:W0:Y:S01]  /*2270*/  I2F.U32.RP R9, R0 ;  /* 0x0000000000097306 */ /* 0x007e220000209000 */
        /* <DEDUP_REMOVED lines=25> */
[----:B------:R-:W-:Y:S02]  /*2410*/  ISETP.GE.U32.AND P0, PT, R5, 0x3, PT ;  /* 0x000000030500780c */ /* 0x000fe40003f06070 */
[----:B------:R-:W-:-:S13]  /*2420*/  ISETP.NE.AND P1, PT, R4, 0x3, PT ;  /* 0x000000030400780c */ /* 0x000fda0003f25270 */
[----:B------:R-:W-:Y:S05]  /*2430*/  @!P1 BRA `(.L_x_310) ;  /* 0x0000000000789947 */ /* 0x000fea0003800000 */
[----:B------:R-:W0:Y:S01]  /*2440*/  LDCU UR7, c[0x0][0x398] ;  /* 0x00007300ff0777ac */ /* 0x000e220008000800 */
[----:B------:R-:W1:Y:S01]  /*2450*/  LDC.64 R6, c[0x0][0x388] ;  /* 0x0000e200ff067b82 */ /* 0x000e620000000a00 */
[----:B-----5:R2:W3:Y:S01]  /*2460*/  MUFU.RCP R13, R2 ;  /* 0x00000002000d7308 */ /* 0x0204e20000001000 */
[----:B------:R-:W-:Y:S02]  /*2470*/  IADD3 R5, PT, PT, R5, 0x1, RZ ;  /* 0x0000000105057810 */ /* 0x000fe40007ffe0ff */
[----:B------:R-:W-:-:S04]  /*2480*/  MOV R14, UR9 ;  /* 0x00000009000e7c02 */ /* 0x000fc80008000f00 */
[----:B------:R-:W4:Y:S01]  /*2490*/  LDC.64 R8, c[0x0][0x380] ;  /* 0x0000e000ff087b82 */ /* 0x000f220000000a00 */
[----:B0-----:R-:W-:-:S04]  /*24a0*/  UIMAD UR8, UR17, UR7, URZ ;  /* 0x00000007110872a4 */ /* 0x001fc8000f8e02ff */
[----:B------:R-:W-:Y:S02]  /*24b0*/  USHF.L.U32 UR7, UR8, 0x1, URZ ;  /* 0x0000000108077899 */ /* 0x000fe400080006ff */
[----:B------:R-:W-:Y:S01]  /*24c0*/  MOV R11, UR8 ;  /* 0x00000008000b7c02 */ /* 0x000fe20008000f00 */
[----:B------:R-:W-:Y:S02]  /*24d0*/  USHF.L.U64.HI UR8, UR8, 0x1, UR9 ;  /* 0x0000000108087899 */ /* 0x000fe40008010209 */
[----:B------:R-:W-:Y:S02]  /*24e0*/  ULEA UR7, UP0, UR6, UR7, 0x1 ;  /* 0x0000000706077291 */ /* 0x000fe4000f8008ff */
[----:B-1----:R-:W-:Y:S02]  /*24f0*/  IADD3 R12, P2, P3, R6, UR6, R11 ;  /* 0x00000006060c7c10 */ /* 0x002fe4000fb5e00b */
[----:B------:R-:W-:Y:S01]  /*2500*/  LOP3.LUT R6, R5, 0x3, RZ, 0xc0, !PT ;  /* 0x0000000305067812 */ /* 0x000fe200078ec0ff */
[----:B------:R-:W-:-:S02]  /*2510*/  ULEA.HI.X UR8, UR6, UR8, UR12, 0x1, UP0 ;  /* 0x0000000806087291 */ /* 0x000fc400080f0c0c */
[----:B------:R-:W-:Y:S02]  /*2520*/  IADD3.X R14, PT, PT, R7, UR12, R14, P2, P3 ;  /* 0x0000000c070e7c10 */ /* 0x000fe400097e640e */
[----:B----4-:R-:W-:Y:S02]  /*2530*/  IADD3 R4, P1, PT, R8, UR7, RZ ;  /* 0x0000000708047c10 */ /* 0x010fe4000ff3e0ff */
[----:B------:R-:W-:Y:S02]  /*2540*/  IADD3 R10, PT, PT, -R6, RZ, RZ ;  /* 0x000000ff060a7210 */ /* 0x000fe40007ffe1ff */
[----:B--23--:R-:W-:-:S09]  /*2550*/  IADD3.X R5, PT, PT, R9, UR8, RZ, P1, !PT ;  /* 0x0000000809057c10 */ /* 0x00cfd20008ffe4ff */
.L_x_311:
[----:B------:R-:W-:-:S06]  /*2560*/  IMAD.WIDE R6, R3, 0x2, R4 ;  /* 0x0000000203067825 */ /* 0x000fcc00078e0204 */
[----:B------:R-:W2:Y:S01]  /*2570*/  LDG.E.U16 R6, desc[UR18][R6.64] ;  /* 0x0000001206067981 */ /* 0x000ea2000c1e1500 */
[----:B------:R-:W-:Y:S01]  /*2580*/  IADD3 R10, PT, PT, R10, 0x1, RZ ;  /* 0x000000010a0a7810 */ /* 0x000fe20007ffe0ff */
[----:B0-2---:R-:W-:-:S05]  /*2590*/  HADD2.F32 R8, -RZ, R6.H0_H0 ;  /* 0x20000006ff087230 */ /* 0x005fca0000004100 */
[----:B------:R-:W-:Y:S01]  /*25a0*/  FMUL.FTZ R11, R8, R13 ;  /* 0x0000000d080b7220 */ /* 0x000fe20000410000 */
[----:B------:R-:W-:-:S04]  /*25b0*/  IADD3 R8, P1, PT, R3, R12, RZ ;  /* 0x0000000c03087210 */ /* 0x000fc80007f3e0ff */
[----:B------:R-:W-:Y:S01]  /*25c0*/  LEA.HI.X.SX32 R9, R3, R14, 0x1, P1 ;  /* 0x0000000e03097211 */ /* 0x000fe200008f0eff */
[----:B------:R-:W0:Y:S01]  /*25d0*/  F2I.S8.NTZ R11, R11 ;  /* 0x0000000b000b7305 */ /* 0x000e220000202100 */
[----:B------:R-:W-:Y:S02]  /*25e0*/  ISETP.NE.AND P1, PT, R10, RZ, PT ;  /* 0x000000ff0a00720c */ /* 0x000fe40003f25270 */
[----:B------:R-:W-:Y:S01]  /*25f0*/  IADD3 R3, PT, PT, R0, R3, RZ ;  /* 0x0000000300037210 */ /* 0x000fe20007ffe0ff */
[----:B0-----:R0:W-:Y:S10]  /*2600*/  STG.E.U8 desc[UR18][R8.64], R11 ;  /* 0x0000000b08007986 */ /* 0x0011f4000c101112 */
[----:B------:R-:W-:Y:S05]  /*2610*/  @P1 BRA `(.L_x_311) ;  /* 0xfffffffc00d01947 */ /* 0x000fea000383ffff */
.L_x_310:
[----:B------:R-:W-:Y:S05]  /*2620*/  BSYNC.RECONVERGENT B0 ;  /* 0x0000000000007941 */ /* 0x000fea0003800200 */
.L_x_309:
[----:B------:R-:W-:Y:S05]  /*2630*/  @!P0 EXIT ;  /* 0x000000000000894d */ /* 0x000fea0003800000 */
[----:B-----5:R-:W1:Y:S01]  /*2640*/  MUFU.RCP R2, R2 ;  /* 0x0000000200027308 */ /* 0x020e620000001000 */
[----:B------:R-:W-:-:S07]  /*2650*/  SHF.L.U32 R4, R0, 0x1, RZ ;  /* 0x0000000100047819 */ /* 0x000fce00000006ff */
.L_x_312:
        /* <DEDUP_REMOVED lines=8> */
[----:B-1----:R-:W-:-:S06]  /*26e0*/  FMUL.FTZ R5, R5, R2 ;  /* 0x0000000205057220 */ /* 0x002fcc0000410000 */
[----:B------:R-:W0:Y:S02]  /*26f0*/  F2I.S8.NTZ R5, R5 ;  /* 0x0000000500057305 */ /* 0x000e240000202100 */
[----:B0-----:R0:W-:Y:S04]  /*2700*/  STG.E.U8 desc[UR18][R8.64], R5 ;  /* 0x0000000508007986 */ /* 0x0011e8000c101112 */
[----:B------:R-:W2:Y:S01]  /*2710*/  LDG.E.U16 R12, desc[UR18][R10.64] ;  /* 0x000000120a0c7981 */ /* 0x000ea2000c1e1500 */
[----:B------:R-:W-:-:S04]  /*2720*/  IADD3 R6, P0, PT, R0, R8, RZ ;  /* 0x0000000800067210 */ /* 0x000fc80007f1e0ff */
[----:B------:R-:W-:Y:S01]  /*2730*/  IADD3.X R7, PT, PT, RZ, R9, RZ, P0, !PT ;  /* 0x00000009ff077210 */ /* 0x000fe200007fe4ff */
        /* <DEDUP_REMOVED lines=9> */
[----:B------:R-:W-:-:S02]  /*27d0*/  IADD3.X R9, PT, PT, RZ, R7, RZ, P0, !PT ;  /* 0x00000007ff097210 */ /* 0x000fc400007fe4ff */
[----:B------:R-:W-:Y:S01]  /*27e0*/  IADD3.X R11, PT, PT, RZ, R13, RZ, P1, !PT ;  /* 0x0000000dff0b7210 */ /* 0x000fe20000ffe4ff */
        /* <DEDUP_REMOVED lines=15> */
.L_x_313:
        /* <DEDUP_REMOVED lines=10> */
.L_x_358:


//--------------------- .text._ZN4vllm35static_scaled_int8_azp_quant_kernelIffiEEvPKT_PaPKT0_PKT1_i --------------------------
	.section	.text._ZN4vllm35static_scaled_int8_azp_quant_kernelIffiEEvPKT_PaPKT0_PKT1_i,"ax",@progbits
	.align	128
        .global         _ZN4vllm35static_scaled_int8_azp_quant_kernelIffiEEvPKT_PaPKT0_PKT1_i
        .type           _ZN4vllm35static_scaled_int8_azp_quant_kernelIffiEEvPKT_PaPKT0_PKT1_i,@function
        .size           _ZN4vllm35static_scaled_int8_azp_quant_kernelIffiEEvPKT_PaPKT0_PKT1_i,(.L_x_359 - _ZN4vllm35static_scaled_int8_azp_quant_kernelIffiEEvPKT_PaPKT0_PKT1_i)
        .other          _ZN4vllm35static_scaled_int8_azp_quant_kernelIffiEEvPKT_PaPKT0_PKT1_i,@"STO_CUDA_ENTRY STV_DEFAULT"
_ZN4vllm35static_scaled_int8_azp_quant_kernelIffiEEvPKT_PaPKT0_PKT1_i:
.text._ZN4vllm35static_scaled_int8_azp_quant_kernelIffiEEvPKT_PaPKT0_PKT1_i:
[----:B------:R-:W-:Y:S08]  /*0000*/  LDC R1, c[0x0][0x37c] ;  /* 0x0000df00ff017b82 */ /* 0x000ff00000000800 */
[----:B------:R-:W0:Y:S01]  /*0010*/  LDC.64 R4, c[0x0][0x390] ;  /* 0x0000e400ff047b82 */ /* 0x000e220000000a00 */
[----:B------:R-:W0:Y:S01]  /*0020*/  LDCU.64 UR18, c[0x0][0x358] ;  /* 0x00006b00ff1277ac */ /* 0x000e220008000a00 */
[----:B------:R-:W1:Y:S06]  /*0030*/  LDCU UR22, c[0x0][0x3a0] ;  /* 0x00007400ff1677ac */ /* 0x000e6c0008000800 */
[----:B------:R-:W2:Y:S01]  /*0040*/  LDC.64 R20, c[0x0][0x398] ;  /* 0x0000e600ff147b82 */ /* 0x000ea20000000a00 */
[----:B------:R-:W3:Y:S01]  /*0050*/  LDCU.128 UR12, c[0x0][0x380] ;  /* 0x00007000ff0c77ac */ /* 0x000ee20008000c00 */
[----:B0-----:R-:W4:Y:S04]  /*0060*/  LDG.E R2, desc[UR18][R4.64] ;  /* 0x0000001204027981 */ /* 0x001f28000c1e1900 */
[----:B--2---:R0:W5:Y:S02]  /*0070*/  LDG.E R20, desc[UR18][R20.64] ;  /* 0x0000001214147981 */ /* 0x004164000c1e1900 */
[----:B------:R-:W2:Y:S01]  /*0080*/  S2UR UR17, SR_CTAID.X ;  /* 0x00000000001179c3 */ /* 0x000ea20000002500 */
[----:B-1----:R-:W-:Y:S01]  /*0090*/  USHF.R.S32.HI UR4, URZ, 0x1f, UR22 ;  /* 0x0000001fff047899 */ /* 0x002fe20008011416 */
[----:B------:R-:W1:Y:S01]  /*00a0*/  S2R R3, SR_TID.X ;  /* 0x0000000000037919 */ /* 0x000e620000002100 */
[----:B------:R-:W-:-:S05]  /*00b0*/  ULOP3.LUT UP0, URZ, UR22, 0xf, URZ, 0xc0, !UPT ;  /* 0x0000000f16ff7892 */ /* 0x000fca000f80c0ff */
[----:B------:R-:W0:Y:S01]  /*00c0*/  LDC R0, c[0x0][0x360] ;  /* 0x0000d800ff007b82 */ /* 0x000e220000000800 */
[----:B--2---:R-:W-:Y:S02]  /*00d0*/  UIMAD.WIDE.U32 UR20, UR17, UR22, URZ ;  /* 0x00000016111472a5 */ /* 0x004fe4000f8e00ff */
[----:B------:R-:W-:Y:S02]  /*00e0*/  UIMAD UR4, UR4, UR17, URZ ;  /* 0x00000011040472a4 */ /* 0x000fe4000f8e02ff */
[----:B------:R-:W-:Y:S02]  /*00f0*/  USHF.L.U32 UR7, UR20, 0x2, URZ ;  /* 0x0000000214077899 */ /* 0x000fe400080006ff */
[----:B---3--:R-:W-:Y:S02]  /*0100*/  UIADD3 UR8, UP1, UPT, UR20, UR14, URZ ;  /* 0x0000000e14087290 */ /* 0x008fe4000ff3e0ff */
[----:B------:R-:W-:Y:S02]  /*0110*/  UIADD3 UR9, UPT, UPT, UR21, UR4, URZ ;  /* 0x0000000415097290 */ /* 0x000fe4000fffe0ff */
[----:B------:R-:W-:-:S02]  /*0120*/  UIADD3 UR4, UP2, UPT, UR7, UR12, URZ ;  /* 0x0000000c07047290 */ /* 0x000fc4000ff5e0ff */
[----:B------:R-:W-:Y:S01]  /*0130*/  UIADD3.X UR10, UPT, UPT, UR9, UR15, URZ, UP1, !UPT ;  /* 0x0000000f090a7290 */ /* 0x000fe20008ffe4ff */
[----:B------:R-:W-:Y:S01]  /*0140*/  IMAD.U32 R22, RZ, RZ, UR8 ;  /* 0x00000008ff167e24 */ /* 0x000fe2000f8e00ff */
[----:B------:R-:W-:Y:S02]  /*0150*/  ULOP3.LUT UP1, URZ, UR4, 0x3f, URZ, 0xc0, !UPT ;  /* 0x0000003f04ff7892 */ /* 0x000fe4000f82c0ff */
[----:B------:R-:W-:Y:S02]  /*0160*/  USHF.L.U64.HI UR11, UR20, 0x2, UR9 ;  /* 0x00000002140b7899 */ /* 0x000fe40008010209 */
[----:B------:R-:W-:Y:S01]  /*0170*/  UPLOP3.LUT UP0, UPT, UP0, UP1, UPT, 0xf8, 0x8f ;  /* 0x00000000008f789c */ /* 0x000fe20000703f70 */
[----:B------:R-:W-:Y:S01]  /*0180*/  IMAD.U32 R23, RZ, RZ, UR10 ;  /* 0x0000000aff177e24 */ /* 0x000fe2000f8e00ff */
[----:B------:R-:W-:Y:S01]  /*0190*/  UIADD3.X UR5, UPT, UPT, UR11, UR13, URZ, UP2, !UPT ;  /* 0x0000000d0b057290 */ /* 0x000fe200097fe4ff */
[----:B----4-:R-:W2:Y:S06]  /*01a0*/  MUFU.RCP R2, R2 ;  /* 0x0000000200027308 */ /* 0x010eac0000001000 */
[----:B01----:R-:W-:Y:S05]  /*01b0*/  BRA.U UP0, `(.L_x_314) ;  /* 0x0000001500447547 */ /* 0x003fea000b800000 */
        /* <DEDUP_REMOVED lines=32> */
[----:B------:R-:W-:-:S04]  /*03c0*/  IMAD.MOV.U32 R28, RZ, RZ, 0x40 ;  /* 0x00000040ff1c7424 */ /* 0x000fc800078e00ff */
[----:B------:R-:W-:-:S05]  /*03d0*/  IMAD.WIDE.U32 R28, R3, R28, UR4 ;  /* 0x00000004031c7e25 */ /* 0x000fca000f8e001c */
[----:B------:R-:W2:Y:S04]  /*03e0*/  LDG.E.ENL2.256 R8, R4, desc[UR18][R28.64] ;  /* 0xfe0000121c04797e */ /* 0x000ea80008121908 */
[----:B------:R-:W3:Y:S01]  /*03f0*/  LDG.E.ENL2.256 R16, R12, desc[UR18][R28.64+0x20] ;  /* 0xfe0001121c0c797e */ /* 0x000ee20008121910 */
[C---:B--2---:R-:W-:Y:S01]  /*0400*/  FMUL.FTZ R4, R2.reuse, R4 ;  /* 0x0000000402047220 */ /* 0x044fe20000410000 */
[C---:B------:R-:W-:Y:S01]  /*0410*/  FMUL.FTZ R5, R2.reuse, R5 ;  /* 0x0000000502057220 */ /* 0x040fe20000410000 */
[C---:B------:R-:W-:Y:S01]  /*0420*/  FMUL.FTZ R7, R2.reuse, R7 ;  /* 0x0000000702077220 */ /* 0x040fe20000410000 */
[C---:B------:R-:W-:Y:S01]  /*0430*/  FMUL.FTZ R6, R2.reuse, R6 ;  /* 0x0000000602067220 */ /* 0x040fe20000410000 */
[----:B------:R0:W1:Y:S01]  /*0440*/  F2I.NTZ R25, R4 ;  /* 0x0000000400197305 */ /* 0x0000620000203100 */
[C---:B------:R-:W-:Y:S01]  /*0450*/  FMUL.FTZ R9, R2.reuse, R9 ;  /* 0x0000000902097220 */ /* 0x040fe20000410000 */
[C---:B------:R-:W-:Y:S01]  /*0460*/  FMUL.FTZ R11, R2.reuse, R11 ;  /* 0x0000000b020b7220 */ /* 0x040fe20000410000 */
[C---:B------:R-:W-:Y:S01]  /*0470*/  FMUL.FTZ R8, R2.reuse, R8 ;  /* 0x0000000802087220 */ /* 0x040fe20000410000 */
[C---:B---3--:R-:W-:Y:S01]  /*0480*/  FMUL.FTZ R13, R2.reuse, R13 ;  /* 0x0000000d020d7220 */ /* 0x048fe20000410000 */
[C---:B------:R-:W-:Y:S01]  /*0490*/  FMUL.FTZ R15, R2.reuse, R15 ;  /* 0x0000000f020f7220 */ /* 0x040fe20000410000 */
[C---:B------:R-:W-:Y:S01]  /*04a0*/  FMUL.FTZ R17, R2.reuse, R17 ;  /* 0x0000001102117220 */ /* 0x040fe20000410000 */
[C---:B------:R-:W-:Y:S01]  /*04b0*/  FMUL.FTZ R19, R2.reuse, R19 ;  /* 0x0000001302137220 */ /* 0x040fe20000410000 */
[----:B------:R-:W2:Y:S01]  /*04c0*/  F2I.NTZ R5, R5 ;  /* 0x0000000500057305 */ /* 0x000ea20000203100 */
[C---:B0-----:R-:W-:Y:S01]  /*04d0*/  FMUL.FTZ R4, R2.reuse, R10 ;  /* 0x0000000a02047220 */ /* 0x041fe20000410000 */
[----:B------:R-:W-:Y:S01]  /*04e0*/  FMUL.FTZ R10, R2, R16 ;  /* 0x00000010020a7220 */ /* 0x000fe20000410000 */
[----:B-1---5:R-:W-:-:S05]  /*04f0*/  IMAD.IADD R25, R20, 0x1, R25 ;  /* 0x0000000114197824 */ /* 0x022fca00078e0219 */
[----:B------:R-:W0:Y:S01]  /*0500*/  F2I.NTZ R4, R4 ;  /* 0x0000000400047305 */ /* 0x000e220000203100 */
[----:B------:R-:W-:Y:S01]  /*0510*/  I2I.S8.S32.SAT R25, R25 ;  /* 0x0000001900197238 */ /* 0x000fe20000001000 */
[----:B--2---:R-:W-:-:S06]  /*0520*/  IMAD.IADD R5, R20, 0x1, R5 ;  /* 0x0000000114057824 */ /* 0x004fcc00078e0205 */
[----:B------:R1:W2:Y:S01]  /*0530*/  F2I.NTZ R27, R6 ;  /* 0x00000006001b7305 */ /* 0x0002a20000203100 */
[----:B------:R-:W-:Y:S02]  /*0540*/  PRMT R25, R25, 0x8880, RZ ;  /* 0x0000888019197816 */ /* 0x000fe400000000ff */
[----:B------:R-:W-:Y:S01]  /*0550*/  I2I.S8.S32.SAT R5, R5 ;  /* 0x0000000500057238 */ /* 0x000fe20000001000 */
[----:B0-----:R-:W-:-:S04]  /*0560*/  IMAD.IADD R4, R20, 0x1, R4 ;  /* 0x0000000114047824 */ /* 0x001fc800078e0204 */
[----:B------:R-:W0:Y:S01]  /*0570*/  F2I.NTZ R7, R7 ;  /* 0x0000000700077305 */ /* 0x000e220000203100 */
[C---:B-1----:R-:W-:Y:S01]  /*0580*/  FMUL.FTZ R6, R2.reuse, R12 ;  /* 0x0000000c02067220 */ /* 0x042fe20000410000 */
[----:B------:R-:W-:Y:S01]  /*0590*/  FMUL.FTZ R12, R2, R18 ;  /* 0x00000012020c7220 */ /* 0x000fe20000410000 */
[----:B------:R-:W-:Y:S02]  /*05a0*/  PRMT R5, R5, 0x8880, RZ ;  /* 0x0000888005057816 */ /* 0x000fe400000000ff */
[----:B------:R-:W-:Y:S01]  /*05b0*/  I2I.S8.S32.SAT R4, R4 ;  /* 0x0000000400047238 */ /* 0x000fe20000001000 */
[----:B--2---:R-:W-:Y:S02]  /*05c0*/  IMAD.IADD R27, R20, 0x1, R27 ;  /* 0x00000001141b7824 */ /* 0x004fe400078e021b */
[----:B------:R1:W2:Y:S01]  /*05d0*/  F2I.NTZ R29, R8 ;  /* 0x00000008001d7305 */ /* 0x0002a20000203100 */
[----:B------:R-:W-:Y:S02]  /*05e0*/  PRMT R4, R4, 0x8880, RZ ;  /* 0x0000888004047816 */ /* 0x000fe400000000ff */
[----:B------:R-:W-:Y:S01]  /*05f0*/  I2I.S8.S32.SAT R27, R27 ;  /* 0x0000001b001b7238 */ /* 0x000fe20000001000 */
[----:B0-----:R-:W-:-:S04]  /*0600*/  IMAD.IADD R7, R20, 0x1, R7 ;  /* 0x0000000114077824 */ /* 0x001fc800078e0207 */
[----:B------:R-:W0:Y:S01]  /*0610*/  F2I.NTZ R9, R9 ;  /* 0x0000000900097305 */ /* 0x000e220000203100 */
[----:B-1----:R-:W-:Y:S01]  /*0620*/  FMUL.FTZ R8, R2, R14 ;  /* 0x0000000e02087220 */ /* 0x002fe20000410000 */
[----:B------:R-:W-:Y:S01]  /*0630*/  PRMT R27, R27, 0x8880, RZ ;  /* 0x000088801b1b7816 */ /* 0x000fe200000000ff */
[----:B------:R-:W-:Y:S01]  /*0640*/  IMAD.MOV.U32 R14, RZ, RZ, R4 ;  /* 0x000000ffff0e7224 */ /* 0x000fe200078e0004 */
[----:B------:R-:W-:Y:S02]  /*0650*/  I2I.S8.S32.SAT R7, R7 ;  /* 0x0000000700077238 */ /* 0x000fe40000001000 */
[----:B------:R-:W-:Y:S01]  /*0660*/  PRMT R4, R25, 0x3340, R5 ;  /* 0x0000334019047816 */ /* 0x000fe20000000005 */
[----:B--2---:R-:W-:Y:S01]  /*0670*/  IMAD.IADD R29, R20, 0x1, R29 ;  /* 0x00000001141d7824 */ /* 0x004fe200078e021d */
[----:B------:R-:W1:Y:S01]  /*0680*/  F2I.NTZ R11, R11 ;  /* 0x0000000b000b7305 */ /* 0x000e620000203100 */
[----:B------:R-:W-:-:S03]  /*0690*/  PRMT R7, R7, 0x8880, RZ ;  /* 0x0000888007077816 */ /* 0x000fc600000000ff */
[----:B------:R-:W-:Y:S02]  /*06a0*/  I2I.S8.S32.SAT R29, R29 ;  /* 0x0000001d001d7238 */ /* 0x000fe40000001000 */
[----:B------:R-:W-:Y:S01]  /*06b0*/  PRMT R5, R27, 0x3340, R7 ;  /* 0x000033401b057816 */ /* 0x000fe20000000007 */
[----:B0-----:R-:W-:Y:S01]  /*06c0*/  IMAD.IADD R9, R20, 0x1, R9 ;  /* 0x0000000114097824 */ /* 0x001fe200078e0209 */
[----:B------:R-:W0:Y:S01]  /*06d0*/  F2I.NTZ R13, R13 ;  /* 0x0000000d000d7305 */ /* 0x000e220000203100 */
[----:B------:R-:W-:Y:S02]  /*06e0*/  PRMT R29, R29, 0x8880, RZ ;  /* 0x000088801d1d7816 */ /* 0x000fe400000000ff */
[----:B------:R-:W-:Y:S02]  /*06f0*/  PRMT R4, R4, 0x5410, R5 ;  /* 0x0000541004047816 */ /* 0x000fe40000000005 */
[----:B------:R-:W-:Y:S01]  /*0700*/  I2I.S8.S32.SAT R9, R9 ;  /* 0x0000000900097238 */ /* 0x000fe20000001000 */
[----:B-1----:R-:W-:-:S02]  /*0710*/  IMAD.IADD R11, R20, 0x1, R11 ;  /* 0x00000001140b7824 */ /* 0x002fc400078e020b */
        /* <DEDUP_REMOVED lines=12> */
[----:B------:R-:W-:Y:S02]  /*07e0*/  PRMT R5, R7, 0x5410, R14 ;  /* 0x0000541007057816 */ /* 0x000fe4000000000e */
[----:B------:R-:W-:Y:S01]  /*07f0*/  I2I.S8.S32.SAT R15, R15 ;  /* 0x0000000f000f7238 */ /* 0x000fe20000001000 */
[----:B0-----:R-:W-:Y:S02]  /*0800*/  IMAD.IADD R6, R20, 0x1, R6 ;  /* 0x0000000114067824 */ /* 0x001fe400078e0206 */
[----:B------:R-:W0:Y:S01]  /*0810*/  F2I.NTZ R10, R10 ;  /* 0x0000000a000a7305 */ /* 0x000e220000203100 */
[----:B------:R-:W-:-:S02]  /*0820*/  PRMT R11, R15, 0x8880, RZ ;  /* 0x000088800f0b7816 */ /* 0x000fc400000000ff */
        /* <DEDUP_REMOVED lines=11> */
[----:B-1----:R-:W-:Y:S02]  /*08e0*/  IMAD.IADD R17, R20, 0x1, R17 ;  /* 0x0000000114117824 */ /* 0x002fe400078e0211 */
[----:B------:R-:W1:Y:S01]  /*08f0*/  F2I.NTZ R19, R19 ;  /* 0x0000001300137305 */ /* 0x000e620000203100 */
[----:B------:R-:W-:Y:S01]  /*0900*/  PRMT R10, R10, 0x8880, RZ ;  /* 0x000088800a0a7816 */ /* 0x000fe200000000ff */
[----:B------:R-:W-:Y:S01]  /*0910*/  IMAD.WIDE.U32 R8, R3, 0x10, R22 ;  /* 0x0000001003087825 */ /* 0x000fe200078e0016 */
[----:B------:R-:W-:Y:S02]  /*0920*/  PRMT R6, R6, 0x5410, R11 ;  /* 0x0000541006067816 */ /* 0x000fe4000000000b */
[----:B------:R-:W-:Y:S01]  /*0930*/  I2I.S8.S32.SAT R17, R17 ;  /* 0x0000001100117238 */ /* 0x000fe20000001000 */
[----:B------:R-:W-:Y:S02]  /*0940*/  IMAD.MOV.U32 R3, RZ, RZ, R21 ;  /* 0x000000ffff037224 */ /* 0x000fe400078e0015 */
[----:B0-----:R-:W-:Y:S01]  /*0950*/  IMAD.IADD R12, R20, 0x1, R12 ;  /* 0x00000001140c7824 */ /* 0x001fe200078e020c */
[----:B------:R-:W-:-:S04]  /*0960*/  PRMT R13, R17, 0x8880, RZ ;  /* 0x00008880110d7816 */ /* 0x000fc800000000ff */
[----:B------:R-:W-:Y:S01]  /*0970*/  I2I.S8.S32.SAT R12, R12 ;  /* 0x0000000c000c7238 */ /* 0x000fe20000001000 */
[----:B-1----:R-:W-:Y:S01]  /*0980*/  IMAD.IADD R19, R20, 0x1, R19 ;  /* 0x0000000114137824 */ /* 0x002fe200078e0213 */
[----:B------:R-:W-:Y:S02]  /*0990*/  PRMT R10, R10, 0x3340, R13 ;  /* 0x000033400a0a7816 */ /* 0x000fe4000000000d */
[----:B------:R-:W-:Y:S02]  /*09a0*/  PRMT R12, R12, 0x8880, RZ ;  /* 0x000088800c0c7816 */ /* 0x000fe400000000ff */
[----:B------:R-:W-:-:S04]  /*09b0*/  I2I.S8.S32.SAT R19, R19 ;  /* 0x0000001300137238 */ /* 0x000fc80000001000 */
[----:B------:R-:W-:-:S04]  /*09c0*/  PRMT R15, R19, 0x8880, RZ ;  /* 0x00008880130f7816 */ /* 0x000fc800000000ff */
[----:B------:R-:W-:-:S04]  /*09d0*/  PRMT R15, R12, 0x3340, R15 ;  /* 0x000033400c0f7816 */ /* 0x000fc8000000000f */
[----:B------:R-:W-:-:S05]  /*09e0*/  PRMT R7, R10, 0x5410, R15 ;  /* 0x000054100a077816 */ /* 0x000fca000000000f */
[----:B------:R0:W-:Y:S02]  /*09f0*/  STG.E.128 desc[UR18][R8.64], R4 ;  /* 0x0000000408007986 */ /* 0x0001e4000c101d12 */
.L_x_316:
[----:B------:R-:W-:Y:S05]  /*0a00*/  BSYNC.RECONVERGENT B0 ;  /* 0x0000000000007941 */ /* 0x000fea0003800200 */
.L_x_315:
[----:B------:R-:W-:Y:S05]  /*0a10*/  @!P1 EXIT ;  /* 0x000000000000994d */ /* 0x000fea0003800000 */
[----:B------:R-:W-:-:S07]  /*0a20*/  IMAD.IADD R21, R3, 0x1, R0 ;  /* 0x0000000103157824 */ /* 0x000fce00078e0200 */
.L_x_317:
[----:B------:R-:W-:-:S04]  /*0a30*/  IMAD.MOV.U32 R28, RZ, RZ, 0x40 ;  /* 0x00000040ff1c7424 */ /* 0x000fc800078e00ff */
[----:B------:R-:W-:-:S05]  /*0a40*/  IMAD.WIDE.U32 R28, R3, R28, UR4 ;  /* 0x00000004031c7e25 */ /* 0x000fca000f8e001c */
[----:B01----:R-:W2:Y:S04]  /*0a50*/  LDG.E.ENL2.256 R8, R4, desc[UR18][R28.64] ;  /* 0xfe0000121c04797e */ /* 0x003ea80008121908 */
        /* <DEDUP_REMOVED lines=13> */
[----:B------:R2:W3:Y:S01]  /*0b30*/  F2I.NTZ R27, R6 ;  /* 0x00000006001b7305 */ /* 0x0004e20000203100 */
[C---:B0-----:R-:W-:Y:S01]  /*0b40*/  FMUL.FTZ R4, R2.reuse, R10 ;  /* 0x0000000a02047220 */ /* 0x041fe20000410000 */
[----:B------:R-:W-:Y:S01]  /*0b50*/  FMUL.FTZ R10, R2, R16 ;  /* 0x00000010020a7220 */ /* 0x000fe20000410000 */
[----:B-1---5:R-:W-:-:S05]  /*0b60*/  IMAD.IADD R25, R20, 0x1, R25 ;  /* 0x0000000114197824 */ /* 0x022fca00078e0219 */
[----:B------:R-:W0:Y:S01]  /*0b70*/  F2I.NTZ R5, R5 ;  /* 0x0000000500057305 */ /* 0x000e220000203100 */
[C---:B--2---:R-:W-:Y:S01]  /*0b80*/  FMUL.FTZ R6, R2.reuse, R12 ;  /* 0x0000000c02067220 */ /* 0x044fe20000410000 */
[----:B------:R-:W-:Y:S01]  /*0b90*/  FMUL.FTZ R12, R2, R18 ;  /* 0x00000012020c7220 */ /* 0x000fe20000410000 */
[----:B------:R-:W-:Y:S01]  /*0ba0*/  I2I.S8.S32.SAT R25, R25 ;  /* 0x0000001900197238 */ /* 0x000fe20000001000 */
[----:B---3--:R-:W-:-:S04]  /*0bb0*/  IMAD.IADD R27, R20, 0x1, R27 ;  /* 0x00000001141b7824 */ /* 0x008fc800078e021b */
[----:B------:R1:W2:Y:S01]  /*0bc0*/  F2I.NTZ R29, R8 ;  /* 0x00000008001d7305 */ /* 0x0002a20000203100 */
[----:B------:R-:W-:Y:S02]  /*0bd0*/  PRMT R25, R25, 0x8880, RZ ;  /* 0x0000888019197816 */ /* 0x000fe400000000ff */
[----:B------:R-:W-:Y:S01]  /*0be0*/  I2I.S8.S32.SAT R27, R27 ;  /* 0x0000001b001b7238 */ /* 0x000fe20000001000 */
[----:B0-----:R-:W-:-:S04]  /*0bf0*/  IMAD.IADD R5, R20, 0x1, R5 ;  /* 0x0000000114057824 */ /* 0x001fc800078e0205 */
[----:B------:R-:W0:Y:S01]  /*0c00*/  F2I.NTZ R7, R7 ;  /* 0x0000000700077305 */ /* 0x000e220000203100 */
[----:B-1----:R-:W-:Y:S01]  /*0c10*/  FMUL.FTZ R8, R2, R14 ;  /* 0x0000000e02087220 */ /* 0x002fe20000410000 */
[----:B------:R-:W-:Y:S02]  /*0c20*/  PRMT R27, R27, 0x8880, RZ ;  /* 0x000088801b1b7816 */ /* 0x000fe400000000ff */
[----:B------:R-:W-:Y:S01]  /*0c30*/  I2I.S8.S32.SAT R5, R5 ;  /* 0x0000000500057238 */ /* 0x000fe20000001000 */
[----:B--2---:R-:W-:-:S03]  /*0c40*/  IMAD.IADD R29, R20, 0x1, R29 ;  /* 0x00000001141d7824 */ /* 0x004fc600078e021d */
[----:B------:R-:W1:Y:S01]  /*0c50*/  F2I.NTZ R9, R9 ;  /* 0x0000000900097305 */ /* 0x000e620000203100 */
[----:B------:R-:W-:Y:S02]  /*0c60*/  PRMT R5, R5, 0x8880, RZ ;  /* 0x0000888005057816 */ /* 0x000fe400000000ff */
[----:B------:R-:W-:Y:S02]  /*0c70*/  I2I.S8.S32.SAT R29, R29 ;  /* 0x0000001d001d7238 */ /* 0x000fe40000001000 */
[----:B------:R-:W-:Y:S01]  /*0c80*/  PRMT R24, R25, 0x3340, R5 ;  /* 0x0000334019187816 */ /* 0x000fe20000000005 */
        /* <DEDUP_REMOVED lines=12> */
[----:B------:R-:W-:-:S02]  /*0d50*/  PRMT R24, R24, 0x5410, R5 ;  /* 0x0000541018187816 */ /* 0x000fc40000000005 */
[----:B------:R-:W-:Y:S01]  /*0d60*/  I2I.S8.S32.SAT R4, R4 ;  /* 0x0000000400047238 */ /* 0x000fe20000001000 */
[----:B-1----:R-:W-:Y:S02]  /*0d70*/  IMAD.IADD R11, R20, 0x1, R11 ;  /* 0x00000001140b7824 */ /* 0x002fe400078e020b */
[----:B------:R-:W1:Y:S01]  /*0d80*/  F2I.NTZ R6, R6 ;  /* 0x0000000600067305 */ /* 0x000e620000203100 */
[----:B------:R-:W-:Y:S02]  /*0d90*/  PRMT R4, R4, 0x8880, RZ ;  /* 0x0000888004047816 */ /* 0x000fe400000000ff */
[----:B------:R-:W-:Y:S01]  /*0da0*/  PRMT R25, R29, 0x3340, R9 ;  /* 0x000033401d197816 */ /* 0x000fe20000000009 */
[----:B------:R-:W-:Y:S01]  /*0db0*/  IMAD.WIDE.U32 R28, R3, 0x10, R22 ;  /* 0x00000010031c7825 */ /* 0x000fe200078e0016 */
[----:B------:R-:W-:-:S03]  /*0dc0*/  I2I.S8.S32.SAT R11, R11 ;  /* 0x0000000b000b7238 */ /* 0x000fc60000001000 */
[----:B------:R-:W2:Y:S01]  /*0dd0*/  F2I.NTZ R8, R8 ;  /* 0x0000000800087305 */ /* 0x000ea20000203100 */
[----:B0-----:R-:W-:Y:S01]  /*0de0*/  IMAD.IADD R13, R20, 0x1, R13 ;  /* 0x00000001140d7824 */ /* 0x001fe200078e020d */
[----:B------:R-:W-:-:S04]  /*0df0*/  PRMT R11, R11, 0x8880, RZ ;  /* 0x000088800b0b7816 */ /* 0x000fc800000000ff */
[----:B------:R-:W-:Y:S01]  /*0e00*/  I2I.S8.S32.SAT R13, R13 ;  /* 0x0000000d000d7238 */ /* 0x000fe20000001000 */
[----:B-1----:R-:W-:Y:S01]  /*0e10*/  IMAD.IADD R6, R20, 0x1, R6 ;  /* 0x0000000114067824 */ /* 0x002fe200078e0206 */
[----:B------:R-:W0:Y:S01]  /*0e20*/  F2I.NTZ R15, R15 ;  /* 0x0000000f000f7305 */ /* 0x000e220000203100 */
[----:B------:R-:W-:Y:S02]  /*0e30*/  PRMT R4, R4, 0x3340, R11 ;  /* 0x0000334004047816 */ /* 0x000fe4000000000b */
[----:B------:R-:W-:Y:S02]  /*0e40*/  PRMT R7, R13, 0x8880, RZ ;  /* 0x000088800d077816 */ /* 0x000fe400000000ff */
[----:B------:R-:W-:Y:S01]  /*0e50*/  I2I.S8.S32.SAT R6, R6 ;  /* 0x0000000600067238 */ /* 0x000fe20000001000 */
[----:B--2---:R-:W-:Y:S02]  /*0e60*/  IMAD.IADD R8, R20, 0x1, R8 ;  /* 0x0000000114087824 */ /* 0x004fe400078e0208 */
[----:B------:R-:W1:Y:S01]  /*0e70*/  F2I.NTZ R10, R10 ;  /* 0x0000000a000a7305 */ /* 0x000e620000203100 */
[----:B------:R-:W-:-:S02]  /*0e80*/  PRMT R6, R6, 0x8880, RZ ;  /* 0x0000888006067816 */ /* 0x000fc400000000ff */
[----:B------:R-:W-:Y:S02]  /*0e90*/  PRMT R25, R25, 0x5410, R4 ;  /* 0x0000541019197816 */ /* 0x000fe40000000004 */
[----:B------:R-:W-:Y:S01]  /*0ea0*/  I2I.S8.S32.SAT R8, R8 ;  /* 0x0000000800087238 */ /* 0x000fe20000001000 */
[----:B0-----:R-:W-:Y:S02]  /*0eb0*/  IMAD.IADD R15, R20, 0x1, R15 ;  /* 0x00000001140f7824 */ /* 0x001fe400078e020f */
        /* <DEDUP_REMOVED lines=14> */
[----:B-1----:R-:W-:-:S03]  /*0fa0*/  IMAD.IADD R12, R20, 0x1, R12 ;  /* 0x00000001140c7824 */ /* 0x002fc600078e020c */
[----:B------:R-:W-:Y:S02]  /*0fb0*/  PRMT R11, R17, 0x8880, RZ ;  /* 0x00008880110b7816 */ /* 0x000fe400000000ff */
[----:B------:R-:W-:Y:S02]  /*0fc0*/  I2I.S8.S32.SAT R12, R12 ;  /* 0x0000000c000c7238 */ /* 0x000fe40000001000 */
[----:B------:R-:W-:Y:S01]  /*0fd0*/  PRMT R10, R10, 0x3340, R11 ;  /* 0x000033400a0a7816 */ /* 0x000fe2000000000b */
[----:B0-----:R-:W-:Y:S01]  /*0fe0*/  IMAD.IADD R19, R20, 0x1, R19 ;  /* 0x0000000114137824 */ /* 0x001fe200078e0213 */
[----:B------:R-:W-:-:S04]  /*0ff0*/  PRMT R12, R12, 0x8880, RZ ;  /* 0x000088800c0c7816 */ /* 0x000fc800000000ff */
[----:B------:R-:W-:-:S04]  /*1000*/  I2I.S8.S32.SAT R19, R19 ;  /* 0x0000001300137238 */ /* 0x000fc80000001000 */
[----:B------:R-:W-:-:S04]  /*1010*/  PRMT R13, R19, 0x8880, RZ ;  /* 0x00008880130d7816 */ /* 0x000fc800000000ff */
[----:B------:R-:W-:Y:S01]  /*1020*/  PRMT R13, R12, 0x3340, R13 ;  /* 0x000033400c0d7816 */ /* 0x000fe2000000000d */
[----:B------:R-:W-:-:S03]  /*1030*/  IMAD.MOV.U32 R12, RZ, RZ, 0x40 ;  /* 0x00000040ff0c7424 */ /* 0x000fc600078e00ff */
[----:B------:R-:W-:Y:S01]  /*1040*/  PRMT R27, R10, 0x5410, R13 ;  /* 0x000054100a1b7816 */ /* 0x000fe2000000000d */
[----:B------:R-:W-:-:S04]  /*1050*/  IMAD.WIDE.U32 R12, R21, R12, UR4 ;  /* 0x00000004150c7e25 */ /* 0x000fc8000f8e000c */
[----:B------:R0:W-:Y:S04]  /*1060*/  STG.E.128 desc[UR18][R28.64], R24 ;  /* 0x000000181c007986 */ /* 0x0001e8000c101d12 */
[----:B------:R-:W2:Y:S04]  /*1070*/  LDG.E.ENL2.256 R8, R4, desc[UR18][R12.64] ;  /* 0xfe0000120c04797e */ /* 0x000ea80008121908 */
[----:B------:R-:W3:Y:S01]  /*1080*/  LDG.E.ENL2.256 R16, R12, desc[UR18][R12.64+0x20] ;  /* 0xfe0001120c0c797e */ /* 0x000ee20008121910 */
[----:B------:R-:W-:-:S04]  /*1090*/  IADD3 R3, PT, PT, R0, R3, R0 ;  /* 0x0000000300037210 */ /* 0x000fc80007ffe000 */
[----:B------:R-:W-:Y:S01]  /*10a0*/  ISETP.GE.AND P0, PT, R3, UR6, PT ;  /* 0x0000000603007c0c */ /* 0x000fe2000bf06270 */
[C---:B--2---:R-:W-:Y:S01]  /*10b0*/  FMUL.FTZ R4, R2.reuse, R4 ;  /* 0x0000000402047220 */ /* 0x044fe20000410000 */
[C---:B------:R-:W-:Y:S01]  /*10c0*/  FMUL.FTZ R6, R2.reuse, R6 ;  /* 0x0000000602067220 */ /* 0x040fe20000410000 */
[C---:B------:R-:W-:Y:S01]  /*10d0*/  FMUL.FTZ R5, R2.reuse, R5 ;  /* 0x0000000502057220 */ /* 0x040fe20000410000 */
[C---:B------:R-:W-:Y:S01]  /*10e0*/  FMUL.FTZ R7, R2.reuse, R7 ;  /* 0x0000000702077220 */ /* 0x040fe20000410000 */
[----:B0-----:R-:W0:Y:S01]  /*10f0*/  F2I.NTZ R29, R4 ;  /* 0x00000004001d7305 */ /* 0x001e220000203100 */
[C---:B------:R-:W-:Y:S01]  /*1100*/  FMUL.FTZ R9, R2.reuse, R9 ;  /* 0x0000000902097220 */ /* 0x040fe20000410000 */
[C---:B------:R-:W-:Y:S01]  /*1110*/  FMUL.FTZ R11, R2.reuse, R11 ;  /* 0x0000000b020b7220 */ /* 0x040fe20000410000 */
[C---:B------:R-:W-:Y:S01]  /*1120*/  FMUL.FTZ R8, R2.reuse, R8 ;  /* 0x0000000802087220 */ /* 0x040fe20000410000 */
[C---:B------:R-:W-:Y:S01]  /*1130*/  FMUL.FTZ R10, R2.reuse, R10 ;  /* 0x0000000a020a7220 */ /* 0x040fe20000410000 */
[C---:B---3--:R-:W-:Y:S01]  /*1140*/  FMUL.FTZ R13, R2.reuse, R13 ;  /* 0x0000000d020d7220 */ /* 0x048fe20000410000 */
[----:B------:R-:W-:-:S02]  /*1150*/  FMUL.FTZ R15, R2, R15 ;  /* 0x0000000f020f7220 */ /* 0x000fc40000410000 */
[----:B------:R1:W2:Y:S01]  /*1160*/  F2I.NTZ R4, R6 ;  /* 0x0000000600047305 */ /* 0x0002a20000203100 */
[C---:B------:R-:W-:Y:S01]  /*1170*/  FMUL.FTZ R17, R2.reuse, R17 ;  /* 0x0000001102117220 */ /* 0x040fe20000410000 */
[----:B------:R-:W-:Y:S01]  /*1180*/  FMUL.FTZ R19, R2, R19 ;  /* 0x0000001302137220 */ /* 0x000fe20000410000 */
[----:B0-----:R-:W-:-:S05]  /*1190*/  IMAD.IADD R29, R20, 0x1, R29 ;  /* 0x00000001141d7824 */ /* 0x001fca00078e021d */
[----:B------:R-:W0:Y:S01]  /*11a0*/  F2I.NTZ R5, R5 ;  /* 0x0000000500057305 */ /* 0x000e220000203100 */
[C---:B-1----:R-:W-:Y:S01]  /*11b0*/  FMUL.FTZ R6, R2.reuse, R12 ;  /* 0x0000000c02067220 */ /* 0x042fe20000410000 */
[----:B------:R-:W-:Y:S01]  /*11c0*/  FMUL.FTZ R12, R2, R18 ;  /* 0x00000012020c7220 */ /* 0x000fe20000410000 */
[----:B------:R-:W-:Y:S01]  /*11d0*/  I2I.S8.S32.SAT R29, R29 ;  /* 0x0000001d001d7238 */ /* 0x000fe20000001000 */
[----:B--2---:R-:W-:-:S04]  /*11e0*/  IMAD.IADD R4, R20, 0x1, R4 ;  /* 0x0000000114047824 */ /* 0x004fc800078e0204 */
[----:B------:R-:W1:Y:S01]  /*11f0*/  F2I.NTZ R7, R7 ;  /* 0x0000000700077305 */ /* 0x000e620000203100 */
[----:B------:R-:W-:Y:S02]  /*1200*/  PRMT R29, R29, 0x8880, RZ ;  /* 0x000088801d1d7816 */ /* 0x000fe400000000ff */
[----:B------:R-:W-:Y:S01]  /*1210*/  I2I.S8.S32.SAT R4, R4 ;  /* 0x0000000400047238 */ /* 0x000fe20000001000 */
[----:B0-----:R-:W-:-:S04]  /*1220*/  IMAD.IADD R5, R20, 0x1, R5 ;  /* 0x0000000114057824 */ /* 0x001fc800078e0205 */
[----:B------:R0:W2:Y:S01]  /*1230*/  F2I.NTZ R25, R8 ;  /* 0x0000000800197305 */ /* 0x0000a20000203100 */
[----:B------:R-:W-:Y:S02]  /*1240*/  PRMT R4, R4, 0x8880, RZ ;  /* 0x0000888004047816 */ /* 0x000fe400000000ff */
[----:B------:R-:W-:Y:S01]  /*1250*/  I2I.S8.S32.SAT R5, R5 ;  /* 0x0000000500057238 */ /* 0x000fe20000001000 */
[----:B-1----:R-:W-:-:S04]  /*1260*/  IMAD.IADD R7, R20, 0x1, R7 ;  /* 0x0000000114077824 */ /* 0x002fc800078e0207 */
[----:B------:R1:W3:Y:S01]  /*1270*/  F2I.NTZ R27, R10 ;  /* 0x0000000a001b7305 */ /* 0x0002e20000203100 */
[----:B0-----:R-:W-:Y:S01]  /*1280*/  FMUL.FTZ R8, R2, R14 ;  /* 0x0000000e02087220 */ /* 0x001fe20000410000 */
[----:B------:R-:W-:Y:S01]  /*1290*/  PRMT R5, R5, 0x8880, RZ ;  /* 0x0000888005057816 */ /* 0x000fe200000000ff */
[----:B------:R-:W-:Y:S01]  /*12a0*/  IMAD.MOV.U32 R14, RZ, RZ, R4 ;  /* 0x000000ffff0e7224 */ /* 0x000fe200078e0004 */
[----:B------:R-:W-:Y:S02]  /*12b0*/  I2I.S8.S32.SAT R7, R7 ;  /* 0x0000000700077238 */ /* 0x000fe40000001000 */
[----:B------:R-:W-:Y:S01]  /*12c0*/  PRMT R4, R29, 0x3340, R5 ;  /* 0x000033401d047816 */ /* 0x000fe20000000005 */
[----:B--2---:R-:W-:Y:S01]  /*12d0*/  IMAD.IADD R25, R20, 0x1, R25 ;  /* 0x0000000114197824 */ /* 0x004fe200078e0219 */
[----:B------:R-:W0:Y:S01]  /*12e0*/  F2I.NTZ R9, R9 ;  /* 0x0000000900097305 */ /* 0x000e220000203100 */
[----:B-1----:R-:W-:Y:S01]  /*12f0*/  FMUL.FTZ R10, R2, R16 ;  /* 0x00000010020a7220 */ /* 0x002fe20000410000 */
[----:B------:R-:W-:-:S02]  /*1300*/  PRMT R7, R7, 0x8880, RZ ;  /* 0x0000888007077816 */ /* 0x000fc400000000ff */
[----:B------:R-:W-:Y:S02]  /*1310*/  I2I.S8.S32.SAT R25, R25 ;  /* 0x0000001900197238 */ /* 0x000fe40000001000 */
[----:B------:R-:W-:Y:S01]  /*1320*/  PRMT R5, R14, 0x3340, R7 ;  /* 0x000033400e057816 */ /* 0x000fe20000000007 */
[----:B---3--:R-:W-:Y:S01]  /*1330*/  IMAD.IADD R27, R20, 0x1, R27 ;  /* 0x00000001141b7824 */ /* 0x008fe200078e021b */
[----:B------:R-:W1:Y:S01]  /*1340*/  F2I.NTZ R11, R11 ;  /* 0x0000000b000b7305 */ /* 0x000e620000203100 */
[----:B------:R-:W-:Y:S02]  /*1350*/  PRMT R25, R25, 0x8880, RZ ;  /* 0x0000888019197816 */ /* 0x000fe400000000ff */
[----:B------:R-:W-:Y:S02]  /*1360*/  PRMT R4, R4, 0x5410, R5 ;  /* 0x0000541004047816 */ /* 0x000fe40000000005 */
[----:B------:R-:W-:Y:S01]  /*1370*/  I2I.S8.S32.SAT R27, R27 ;  /* 0x0000001b001b7238 */ /* 0x000fe20000001000 */
        /* <DEDUP_REMOVED lines=39> */
[----:B------:R-:W-:Y:S02]  /*15f0*/  IMAD R21, R0, 0x2, R21 ;  /* 0x0000000200157824 */ /* 0x000fe400078e0215 */
        /* <DEDUP_REMOVED lines=13> */
.L_x_314:
        /* <DEDUP_REMOVED lines=19> */
.L_x_320:
[----:B------:R-:W2:Y:S01]  /*1800*/  LDG.E R7, desc[UR18][R4.64] ;  /* 0x0000001204077981 */ /* 0x000ea2000c1e1900 */
[----:B0-----:R-:W-:Y:S02]  /*1810*/  IMAD.MOV.U32 R9, RZ, RZ, R10 ;  /* 0x000000ffff097224 */ /* 0x001fe400078e000a */
[----:B------:R-:W-:-:S05]  /*1820*/  IMAD.IADD R11, R0, 0x1, R11 ;  /* 0x00000001000b7824 */ /* 0x000fca00078e020b */
[----:B------:R-:W-:Y:S01]  /*1830*/  ISETP.GE.AND P0, PT, R11, UR6, PT ;  /* 0x000000060b007c0c */ /* 0x000fe2000bf06270 */
[----:B--2---:R-:W-:-:S04]  /*1840*/  FMUL.FTZ R8, R2, R7 ;  /* 0x0000000702087220 */ /* 0x004fc80000410000 */
[----:B------:R0:W1:Y:S02]  /*1850*/  F2I.NTZ R7, R8 ;  /* 0x0000000800077305 */ /* 0x0000640000203100 */
[----:B0-----:R-:W-:Y:S01]  /*1860*/  IMAD.MOV.U32 R8, RZ, RZ, R15 ;  /* 0x000000ffff087224 */ /* 0x001fe200078e000f */
[----:B------:R-:W-:Y:S01]  /*1870*/  IADD3 R15, P1, PT, R0, R15, RZ ;  /* 0x0000000f000f7210 */ /* 0x000fe20007f3e0ff */
[----:B-1---5:R-:W-:-:S04]  /*1880*/  IMAD.IADD R7, R20, 0x1, R7 ;  /* 0x0000000114077824 */ /* 0x022fc800078e0207 */
[----:B------:R-:W-:Y:S01]  /*1890*/  IMAD.X R10, RZ, RZ, R10, P1 ;  /* 0x000000ffff0a7224 */ /* 0x000fe200008e060a */
[----:B------:R-:W-:-:S04]  /*18a0*/  I2I.S8.S32.SAT R7, R7 ;  /* 0x0000000700077238 */ /* 0x000fc80000001000 */
[----:B------:R-:W-:Y:S01]  /*18b0*/  PRMT R13, R7, 0x8880, RZ ;  /* 0x00008880070d7816 */ /* 0x000fe200000000ff */
[----:B------:R-:W-:-:S04]  /*18c0*/  IMAD.WIDE.U32 R6, R0, 0x4, R4 ;  /* 0x0000000400067825 */ /* 0x000fc800078e0004 */
[----:B------:R0:W-:Y:S01]  /*18d0*/  STG.E.U8 desc[UR18][R8.64], R13 ;  /* 0x0000000d08007986 */ /* 0x0001e2000c101112 */
[----:B------:R-:W-:Y:S02]  /*18e0*/  IMAD.MOV.U32 R4, RZ, RZ, R6 ;  /* 0x000000ffff047224 */ /* 0x000fe400078e0006 */
[----:B------:R-:W-:Y:S01]  /*18f0*/  IMAD.MOV.U32 R5, RZ, RZ, R7 ;  /* 0x000000ffff057224 */ /* 0x000fe200078e0007 */
[----:B------:R-:W-:Y:S06]  /*1900*/  @!P0 BRA `(.L_x_320) ;  /* 0xfffffffc00bc8947 */ /* 0x000fec000383ffff */
.L_x_319:
[----:B------:R-:W-:Y:S05]  /*1910*/  BSYNC.RECONVERGENT B0 ;  /* 0x0000000000007941 */ /* 0x000fea0003800200 */
.L_x_318:
        /* <DEDUP_REMOVED lines=48> */
[C---:B------:R-:W-:Y:S01]  /*1c20*/  FMUL.FTZ R9, R2.reuse, R9 ;  /* 0x0000000902097220 */ /* 0x040fe20000410000 */
[C---:B------:R-:W-:Y:S01]  /*1c30*/  FMUL.FTZ R8, R2.reuse, R8 ;  /* 0x0000000802087220 */ /* 0x040fe20000410000 */
[C---:B------:R-:W-:Y:S01]  /*1c40*/  FMUL.FTZ R6, R2.reuse, R11 ;  /* 0x0000000b02067220 */ /* 0x040fe20000410000 */
[----:B------:R0:W1:Y:S01]  /*1c50*/  F2I.NTZ R23, R4 ;  /* 0x0000000400177305 */ /* 0x0000620000203100 */
[C---:B------:R-:W-:Y:S01]  /*1c60*/  FMUL.FTZ R10, R2.reuse, R10 ;  /* 0x0000000a020a7220 */ /* 0x040fe20000410000 */
[C---:B---3--:R-:W-:Y:S01]  /*1c70*/  FMUL.FTZ R11, R2.reuse, R12 ;  /* 0x0000000c020b7220 */ /* 0x048fe20000410000 */
[C---:B------:R-:W-:Y:S01]  /*1c80*/  FMUL.FTZ R13, R2.reuse, R13 ;  /* 0x0000000d020d7220 */ /* 0x040fe20000410000 */
[C---:B------:R-:W-:Y:S01]  /*1c90*/  FMUL.FTZ R15, R2.reuse, R15 ;  /* 0x0000000f020f7220 */ /* 0x040fe20000410000 */
[C---:B------:R-:W-:Y:S01]  /*1ca0*/  FMUL.FTZ R17, R2.reuse, R17 ;  /* 0x0000001102117220 */ /* 0x040fe20000410000 */
[----:B------:R-:W-:-:S02]  /*1cb0*/  FMUL.FTZ R19, R2, R19 ;  /* 0x0000001302137220 */ /* 0x000fc40000410000 */
[----:B------:R-:W2:Y:S01]  /*1cc0*/  F2I.NTZ R5, R5 ;  /* 0x0000000500057305 */ /* 0x000ea20000203100 */
[----:B0-----:R-:W-:Y:S01]  /*1cd0*/  FMUL.FTZ R4, R2, R14 ;  /* 0x0000000e02047220 */ /* 0x001fe20000410000 */
[----:B-1---5:R-:W-:-:S06]  /*1ce0*/  IMAD.IADD R23, R20, 0x1, R23 ;  /* 0x0000000114177824 */ /* 0x022fcc00078e0217 */
[----:B------:R-:W0:Y:S01]  /*1cf0*/  F2I.NTZ R25, R25 ;  /* 0x0000001900197305 */ /* 0x000e220000203100 */
[----:B------:R-:W-:Y:S01]  /*1d00*/  I2I.S8.S32.SAT R23, R23 ;  /* 0x0000001700177238 */ /* 0x000fe20000001000 */
[----:B--2---:R-:W-:-:S06]  /*1d10*/  IMAD.IADD R5, R20, 0x1, R5 ;  /* 0x0000000114057824 */ /* 0x004fcc00078e0205 */
[----:B------:R-:W1:Y:S01]  /*1d20*/  F2I.NTZ R7, R7 ;  /* 0x0000000700077305 */ /* 0x000e620000203100 */
[----:B------:R-:W-:Y:S02]  /*1d30*/  PRMT R23, R23, 0x8880, RZ ;  /* 0x0000888017177816 */ /* 0x000fe400000000ff */
[----:B------:R-:W-:Y:S01]  /*1d40*/  I2I.S8.S32.SAT R5, R5 ;  /* 0x0000000500057238 */ /* 0x000fe20000001000 */
[----:B0-----:R-:W-:-:S04]  /*1d50*/  IMAD.IADD R25, R20, 0x1, R25 ;  /* 0x0000000114197824 */ /* 0x001fc800078e0219 */
[----:B------:R0:W2:Y:S01]  /*1d60*/  F2I.NTZ R27, R8 ;  /* 0x00000008001b7305 */ /* 0x0000a20000203100 */
[----:B------:R-:W-:Y:S01]  /*1d70*/  PRMT R12, R5, 0x8880, RZ ;  /* 0x00008880050c7816 */ /* 0x000fe200000000ff */
[----:B------:R-:W-:Y:S01]  /*1d80*/  IMAD.MOV.U32 R5, RZ, RZ, R23 ;  /* 0x000000ffff057224 */ /* 0x000fe200078e0017 */
[----:B------:R-:W-:Y:S01]  /*1d90*/  I2I.S8.S32.SAT R25, R25 ;  /* 0x0000001900197238 */ /* 0x000fe20000001000 */
[----:B-1----:R-:W-:-:S04]  /*1da0*/  IMAD.IADD R7, R20, 0x1, R7 ;  /* 0x0000000114077824 */ /* 0x002fc800078e0207 */
[----:B------:R-:W1:Y:S01]  /*1db0*/  F2I.NTZ R9, R9 ;  /* 0x0000000900097305 */ /* 0x000e620000203100 */
[----:B0-----:R-:W-:Y:S01]  /*1dc0*/  FMUL.FTZ R8, R2, R16 ;  /* 0x0000001002087220 */ /* 0x001fe20000410000 */
[----:B------:R-:W-:Y:S02]  /*1dd0*/  PRMT R25, R25, 0x8880, RZ ;  /* 0x0000888019197816 */ /* 0x000fe400000000ff */
[----:B------:R-:W-:Y:S01]  /*1de0*/  I2I.S8.S32.SAT R7, R7 ;  /* 0x0000000700077238 */ /* 0x000fe20000001000 */
[----:B--2---:R-:W-:-:S03]  /*1df0*/  IMAD.IADD R27, R20, 0x1, R27 ;  /* 0x00000001141b7824 */ /* 0x004fc600078e021b */
        /* <DEDUP_REMOVED lines=10> */
[----:B------:R-:W0:Y:S01]  /*1ea0*/  F2I.NTZ R11, R11 ;  /* 0x0000000b000b7305 */ /* 0x000e220000203100 */
[----:B------:R-:W-:Y:S01]  /*1eb0*/  PRMT R16, R9, 0x8880, RZ ;  /* 0x0000888009107816 */ /* 0x000fe200000000ff */
[----:B------:R-:W-:Y:S01]  /*1ec0*/  IMAD.MOV.U32 R9, RZ, RZ, R27 ;  /* 0x000000ffff097224 */ /* 0x000fe200078e001b */
[----:B------:R-:W-:Y:S01]  /*1ed0*/  I2I.S8.S32.SAT R29, R29 ;  /* 0x0000001d001d7238 */ /* 0x000fe20000001000 */
[----:B-1----:R-:W-:-:S04]  /*1ee0*/  IMAD.IADD R6, R20, 0x1, R6 ;  /* 0x0000000114067824 */ /* 0x002fc800078e0206 */
[----:B------:R-:W1:Y:S01]  /*1ef0*/  F2I.NTZ R13, R13 ;  /* 0x0000000d000d7305 */ /* 0x000e620000203100 */
[----:B------:R-:W-:Y:S02]  /*1f00*/  PRMT R29, R29, 0x8880, RZ ;  /* 0x000088801d1d7816 */ /* 0x000fe400000000ff */
[----:B------:R-:W-:Y:S01]  /*1f10*/  I2I.S8.S32.SAT R6, R6 ;  /* 0x0000000600067238 */ /* 0x000fe20000001000 */
[----:B0-----:R-:W-:-:S04]  /*1f20*/  IMAD.IADD R11, R20, 0x1, R11 ;  /* 0x00000001140b7824 */ /* 0x001fc800078e020b */
[----:B------:R-:W0:Y:S01]  /*1f30*/  F2I.NTZ R4, R4 ;  /* 0x0000000400047305 */ /* 0x000e220000203100 */
[----:B------:R-:W-:Y:S01]  /*1f40*/  PRMT R18, R6, 0x8880, RZ ;  /* 0x0000888006127816 */ /* 0x000fe200000000ff */
[----:B------:R-:W-:Y:S02]  /*1f50*/  IMAD.MOV.U32 R6, RZ, RZ, R12 ;  /* 0x000000ffff067224 */ /* 0x000fe400078e000c */
[----:B------:R-:W-:Y:S01]  /*1f60*/  IMAD.MOV.U32 R12, RZ, RZ, R14 ;  /* 0x000000ffff0c7224 */ /* 0x000fe200078e000e */
[----:B------:R-:W-:Y:S01]  /*1f70*/  I2I.S8.S32.SAT R11, R11 ;  /* 0x0000000b000b7238 */ /* 0x000fe20000001000 */
[----:B------:R-:W-:Y:S01]  /*1f80*/  IMAD.MOV.U32 R14, RZ, RZ, R16 ;  /* 0x000000ffff0e7224 */ /* 0x000fe200078e0010 */
[----:B------:R-:W-:Y:S01]  /*1f90*/  PRMT R5, R5, 0x3340, R6 ;  /* 0x0000334005057816 */ /* 0x000fe20000000006 */
[----:B------:R-:W2:Y:S01]  /*1fa0*/  F2I.NTZ R15, R15 ;  /* 0x0000000f000f7305 */ /* 0x000ea20000203100 */
[C---:B-1----:R-:W-:Y:S01]  /*1fb0*/  IMAD.IADD R13, R20.reuse, 0x1, R13 ;  /* 0x00000001140d7824 */ /* 0x042fe200078e020d */
[----:B------:R-:W-:Y:S01]  /*1fc0*/  PRMT R6, R7, 0x3340, R12 ;  /* 0x0000334007067816 */ /* 0x000fe2000000000c */
[----:B------:R-:W-:Y:S01]  /*1fd0*/  IMAD.MOV.U32 R16, RZ, RZ, R29 ;  /* 0x000000ffff107224 */ /* 0x000fe200078e001d */
[----:B------:R-:W-:Y:S01]  /*1fe0*/  PRMT R7, R9, 0x3340, R14 ;  /* 0x0000334009077816 */ /* 0x000fe2000000000e */
[----:B------:R-:W-:Y:S01]  /*1ff0*/  IMAD.MOV.U32 R23, RZ, RZ, R18 ;  /* 0x000000ffff177224 */ /* 0x000fe200078e0012 */
[----:B------:R-:W-:Y:S01]  /*2000*/  I2I.S8.S32.SAT R13, R13 ;  /* 0x0000000d000d7238 */ /* 0x000fe20000001000 */
[----:B0-----:R-:W-:Y:S01]  /*2010*/  IMAD.IADD R4, R20, 0x1, R4 ;  /* 0x0000000114047824 */ /* 0x001fe200078e0204 */
[----:B------:R-:W0:Y:S01]  /*2020*/  F2I.NTZ R8, R8 ;  /* 0x0000000800087305 */ /* 0x000e220000203100 */
[----:B------:R-:W-:-:S02]  /*2030*/  PRMT R11, R11, 0x8880, RZ ;  /* 0x000088800b0b7816 */ /* 0x000fc400000000ff */
[----:B------:R-:W-:Y:S02]  /*2040*/  PRMT R9, R13, 0x8880, RZ ;  /* 0x000088800d097816 */ /* 0x000fe400000000ff */
[----:B------:R-:W-:Y:S01]  /*2050*/  I2I.S8.S32.SAT R4, R4 ;  /* 0x0000000400047238 */ /* 0x000fe20000001000 */
[----:B--2---:R-:W-:Y:S02]  /*2060*/  IMAD.IADD R15, R20, 0x1, R15 ;  /* 0x00000001140f7824 */ /* 0x004fe400078e020f */
[----:B------:R-:W1:Y:S01]  /*2070*/  F2I.NTZ R17, R17 ;  /* 0x0000001100117305 */ /* 0x000e620000203100 */
[----:B------:R-:W-:Y:S01]  /*2080*/  PRMT R12, R16, 0x3340, R23 ;  /* 0x00003340100c7816 */ /* 0x000fe20000000017 */
[----:B------:R-:W-:Y:S01]  /*2090*/  IMAD.MOV.U32 R23, RZ, RZ, R21 ;  /* 0x000000ffff177224 */ /* 0x000fe200078e0015 */
[----:B------:R-:W-:Y:S01]  /*20a0*/  PRMT R13, R4, 0x8880, RZ ;  /* 0x00008880040d7816 */ /* 0x000fe200000000ff */
[----:B------:R-:W-:Y:S01]  /*20b0*/  IMAD.MOV.U32 R4, RZ, RZ, R11 ;  /* 0x000000ffff047224 */ /* 0x000fe200078e000b */
[----:B------:R-:W-:Y:S01]  /*20c0*/  I2I.S8.S32.SAT R15, R15 ;  /* 0x0000000f000f7238 */ /* 0x000fe20000001000 */
[----:B0-----:R-:W-:-:S02]  /*20d0*/  IMAD.IADD R8, R20, 0x1, R8 ;  /* 0x0000000114087824 */ /* 0x001fc400078e0208 */
[----:B------:R-:W0:Y:S01]  /*20e0*/  F2I.NTZ R10, R10 ;  /* 0x0000000a000a7305 */ /* 0x000e220000203100 */
[----:B------:R-:W-:Y:S02]  /*20f0*/  PRMT R15, R15, 0x8880, RZ ;  /* 0x000088800f0f7816 */ /* 0x000fe400000000ff */
[----:B------:R-:W-:-:S03]  /*2100*/  I2I.S8.S32.SAT R8, R8 ;  /* 0x0000000800087238 */ /* 0x000fc60000001000 */
[----:B------:R-:W-:Y:S02]  /*2110*/  IMAD.MOV.U32 R11, RZ, RZ, R15 ;  /* 0x000000ffff0b7224 */ /* 0x000fe400078e000f */
[----:B------:R-:W2:Y:S01]  /*2120*/  F2I.NTZ R19, R19 ;  /* 0x0000001300137305 */ /* 0x000ea20000203100 */
[----:B-1----:R-:W-:Y:S01]  /*2130*/  IMAD.IADD R17, R20, 0x1, R17 ;  /* 0x0000000114117824 */ /* 0x002fe200078e0211 */
[----:B------:R-:W-:Y:S01]  /*2140*/  PRMT R14, R8, 0x8880, RZ ;  /* 0x00008880080e7816 */ /* 0x000fe200000000ff */
[----:B------:R-:W-:-:S03]  /*2150*/  IMAD.MOV.U32 R8, RZ, RZ, R13 ;  /* 0x000000ffff087224 */ /* 0x000fc600078e000d */
[----:B------:R-:W-:Y:S01]  /*2160*/  I2I.S8.S32.SAT R17, R17 ;  /* 0x0000001100117238 */ /* 0x000fe20000001000 */
[----:B0-----:R-:W-:Y:S01]  /*2170*/  IMAD.IADD R10, R20, 0x1, R10 ;  /* 0x00000001140a7824 */ /* 0x001fe200078e020a */
[----:B------:R-:W-:Y:S01]  /*2180*/  PRMT R11, R8, 0x3340, R11 ;  /* 0x00003340080b7816 */ /* 0x000fe2000000000b */
[----:B------:R-:W-:Y:S01]  /*2190*/  IMAD.U32 R8, RZ, RZ, UR11 ;  /* 0x0000000bff087e24 */ /* 0x000fe2000f8e00ff */
[----:B------:R-:W-:Y:S02]  /*21a0*/  PRMT R17, R17, 0x8880, RZ ;  /* 0x0000888011117816 */ /* 0x000fe400000000ff */
[----:B------:R-:W-:Y:S01]  /*21b0*/  I2I.S8.S32.SAT R10, R10 ;  /* 0x0000000a000a7238 */ /* 0x000fe20000001000 */
[----:B--2---:R-:W-:-:S03]  /*21c0*/  IMAD.IADD R19, R20, 0x1, R19 ;  /* 0x0000000114137824 */ /* 0x004fc600078e0213 */
[----:B------:R-:W-:Y:S01]  /*21d0*/  PRMT R16, R10, 0x8880, RZ ;  /* 0x000088800a107816 */ /* 0x000fe200000000ff */
[----:B------:R-:W-:Y:S02]  /*21e0*/  IMAD.MOV.U32 R10, RZ, RZ, R14 ;  /* 0x000000ffff0a7224 */ /* 0x000fe400078e000e */
[----:B------:R-:W-:Y:S01]  /*21f0*/  IMAD.MOV.U32 R13, RZ, RZ, R17 ;  /* 0x000000ffff0d7224 */ /* 0x000fe200078e0011 */
[----:B------:R-:W-:Y:S01]  /*2200*/  I2I.S8.S32.SAT R19, R19 ;  /* 0x0000001300137238 */ /* 0x000fe20000001000 */
[----:B------:R-:W-:Y:S01]  /*2210*/  IMAD.MOV.U32 R14, RZ, RZ, R16 ;  /* 0x000000ffff0e7224 */ /* 0x000fe200078e0010 */
[----:B------:R-:W-:Y:S01]  /*2220*/  PRMT R16, R4, 0x3340, R9 ;  /* 0x0000334004107816 */ /* 0x000fe20000000009 */
[----:B------:R-:W-:Y:S01]  /*2230*/  IMAD.U32 R9, RZ, RZ, UR10 ;  /* 0x0000000aff097e24 */ /* 0x000fe2000f8e00ff */
[----:B------:R-:W-:Y:S02]  /*2240*/  PRMT R19, R19, 0x8880, RZ ;  /* 0x0000888013137816 */ /* 0x000fe400000000ff */
[----:B------:R-:W-:Y:S01]  /*2250*/  PRMT R10, R10, 0x3340, R13 ;  /* 0x000033400a0a7816 */ /* 0x000fe2000000000d */
[----:B------:R-:W-:Y:S01]  /*2260*/  IMAD.WIDE.U32 R8, R3, 0x10, R8 ;  /* 0x0000001003087825 */ /* 0x000fe200078e0008 */
[----:B------:R-:W-:-:S02]  /*2270*/  PRMT R4, R5, 0x5410, R6 ;  /* 0x0000541005047816 */ /* 0x000fc40000000006 */
[----:B------:R-:W-:Y:S01]  /*2280*/  PRMT R5, R7, 0x5410, R12 ;  /* 0x0000541007057816 */ /* 0x000fe2000000000c */
[----:B------:R-:W-:Y:S01]  /*2290*/  IMAD.MOV.U32 R15, RZ, RZ, R19 ;  /* 0x000000ffff0f7224 */ /* 0x000fe200078e0013 */
[----:B------:R-:W-:-:S04]  /*22a0*/  PRMT R6, R16, 0x5410, R11 ;  /* 0x0000541010067816 */ /* 0x000fc8000000000b */
[----:B------:R-:W-:-:S04]  /*22b0*/  PRMT R15, R14, 0x3340, R15 ;  /* 0x000033400e0f7816 */ /* 0x000fc8000000000f */
[----:B------:R-:W-:-:S05]  /*22c0*/  PRMT R7, R10, 0x5410, R15 ;  /* 0x000054100a077816 */ /* 0x000fca000000000f */
[----:B------:R0:W-:Y:S02]  /*22d0*/  STG.E.128 desc[UR18][R8.64], R4 ;  /* 0x0000000408007986 */ /* 0x0001e4000c101d12 */
.L_x_324:
[----:B------:R-:W-:Y:S05]  /*22e0*/  BSYNC.RECONVERGENT B1 ;  /* 0x0000000000017941 */ /* 0x000fea0003800200 */
.L_x_323:
[----:B------:R-:W-:Y:S05]  /*22f0*/  @!P1 BRA `(.L_x_322) ;  /* 0x0000000c00309947 */ /* 0x000fea0003800000 */
[----:B------:R-:W-:-:S07]  /*2300*/  IMAD.IADD R21, R23, 0x1, R0 ;  /* 0x0000000117157824 */ /* 0x000fce00078e0200 */
.L_x_325:
[----:B-1----:R-:W-:-:S04]  /*2310*/  IMAD.MOV.U32 R28, RZ, RZ, 0x40 ;  /* 0x00000040ff1c7424 */ /* 0x002fc800078e00ff */
[----:B------:R-:W-:-:S05]  /*2320*/  IMAD.WIDE.U32 R28, R23, R28, UR4 ;  /* 0x00000004171c7e25 */ /* 0x000fca000f8e001c */
[----:B0-----:R-:W2:Y:S04]  /*2330*/  LDG.E.ENL2.256 R8, R4, desc[UR18][R28.64] ;  /* 0xfe0000121c04797e */ /* 0x001ea80008121908 */
[----:B------:R0:W3:Y:S02]  /*2340*/  LDG.E.ENL2.256 R16, R12, desc[UR18][R28.64+0x20] ;  /* 0xfe0001121c0c797e */ /* 0x0000e40008121910 */
[----:B0-----:R-:W-:Y:S02]  /*2350*/  IMAD.U32 R28, RZ, RZ, UR11 ;  /* 0x0000000bff1c7e24 */ /* 0x001fe4000f8e00ff */
        /* <DEDUP_REMOVED lines=21> */
[----:B------:R-:W1:Y:S01]  /*24b0*/  F2I.NTZ R4, R4 ;  /* 0x0000000400047305 */ /* 0x000e620000203100 */
[----:B------:R-:W-:Y:S02]  /*24c0*/  PRMT R24, R25, 0x8880, RZ ;  /* 0x0000888019187816 */ /* 0x000fe400000000ff */
[----:B------:R-:W-:Y:S01]  /*24d0*/  I2I.S8.S32.SAT R27, R27 ;  /* 0x0000001b001b7238 */ /* 0x000fe20000001000 */
[----:B0-----:R-:W-:-:S04]  /*24e0*/  IMAD.IADD R9, R20, 0x1, R9 ;  /* 0x0000000114097824 */ /* 0x001fc800078e0209 */
[----:B------:R-:W0:Y:S01]  /*24f0*/  F2I.NTZ R5, R5 ;  /* 0x0000000500057305 */ /* 0x000e220000203100 */
[----:B------:R-:W-:Y:S02]  /*2500*/  PRMT R27, R27, 0x8880, RZ ;  /* 0x000088801b1b7816 */ /* 0x000fe400000000ff */
[----:B------:R-:W-:Y:S01]  /*2510*/  I2I.S8.S32.SAT R9, R9 ;  /* 0x0000000900097238 */ /* 0x000fe20000001000 */
[----:B-1----:R-:W-:-:S04]  /*2520*/  IMAD.IADD R4, R20, 0x1, R4 ;  /* 0x0000000114047824 */ /* 0x002fc800078e0204 */
[----:B------:R1:W2:Y:S01]  /*2530*/  F2I.NTZ R29, R8 ;  /* 0x00000008001d7305 */ /* 0x0002a20000203100 */
[----:B------:R-:W-:Y:S01]  /*2540*/  I2I.S8.S32.SAT R4, R4 ;  /* 0x0000000400047238 */ /* 0x000fe20000001000 */
[----:B0-----:R-:W-:-:S06]  /*2550*/  IMAD.IADD R5, R20, 0x1, R5 ;  /* 0x0000000114057824 */ /* 0x001fcc00078e0205 */
[----:B------:R-:W0:Y:S01]  /*2560*/  F2I.NTZ R7, R7 ;  /* 0x0000000700077305 */ /* 0x000e220000203100 */
[----:B-1----:R-:W-:Y:S01]  /*2570*/  FMUL.FTZ R8, R2, R14 ;  /* 0x0000000e02087220 */ /* 0x002fe20000410000 */
[----:B------:R-:W-:Y:S02]  /*2580*/  PRMT R14, R9, 0x8880, RZ ;  /* 0x00008880090e7816 */ /* 0x000fe400000000ff */
[----:B------:R-:W-:Y:S02]  /*2590*/  I2I.S8.S32.SAT R5, R5 ;  /* 0x0000000500057238 */ /* 0x000fe40000001000 */
[----:B------:R-:W-:Y:S01]  /*25a0*/  PRMT R9, R4, 0x8880, RZ ;  /* 0x0000888004097816 */ /* 0x000fe200000000ff */
[----:B--2---:R-:W-:Y:S01]  /*25b0*/  IMAD.IADD R29, R20, 0x1, R29 ;  /* 0x00000001141d7824 */ /* 0x004fe200078e021d */
[----:B------:R-:W1:Y:S01]  /*25c0*/  F2I.NTZ R11, R11 ;  /* 0x0000000b000b7305 */ /* 0x000e620000203100 */
[----:B------:R-:W-:Y:S01]  /*25d0*/  PRMT R5, R5, 0x8880, RZ ;  /* 0x0000888005057816 */ /* 0x000fe200000000ff */
[----:B------:R-:W-:-:S02]  /*25e0*/  IMAD.MOV.U32 R4, RZ, RZ, R27 ;  /* 0x000000ffff047224 */ /* 0x000fc400078e001b */
[----:B------:R-:W-:Y:S02]  /*25f0*/  I2I.S8.S32.SAT R29, R29 ;  /* 0x0000001d001d7238 */ /* 0x000fe40000001000 */
[----:B------:R-:W-:Y:S01]  /*2600*/  PRMT R24, R24, 0x3340, R5 ;  /* 0x0000334018187816 */ /* 0x000fe20000000005 */
[C---:B0-----:R-:W-:Y:S01]  /*2610*/  IMAD.IADD R7, R20.reuse, 0x1, R7 ;  /* 0x0000000114077824 */ /* 0x041fe200078e0207 */
[----:B------:R-:W0:Y:S01]  /*2620*/  F2I.NTZ R6, R6 ;  /* 0x0000000600067305 */ /* 0x000e220000203100 */
[----:B------:R-:W-:Y:S01]  /*2630*/  PRMT R25, R29, 0x8880, RZ ;  /* 0x000088801d197816 */ /* 0x000fe200000000ff */
[----:B------:R-:W-:Y:S02]  /*2640*/  IMAD.U32 R29, RZ, RZ, UR10 ;  /* 0x0000000aff1d7e24 */ /* 0x000fe4000f8e00ff */
[----:B------:R-:W-:Y:S02]  /*2650*/  I2I.S8.S32.SAT R7, R7 ;  /* 0x0000000700077238 */ /* 0x000fe40000001000 */
[----:B------:R-:W-:Y:S01]  /*2660*/  PRMT R25, R25, 0x3340, R14 ;  /* 0x0000334019197816 */ /* 0x000fe2000000000e */
[----:B-1----:R-:W-:Y:S01]  /*2670*/  IMAD.IADD R11, R20, 0x1, R11 ;  /* 0x00000001140b7824 */ /* 0x002fe200078e020b */
        /* <DEDUP_REMOVED lines=11> */
[----:B------:R-:W-:Y:S02]  /*2730*/  PRMT R4, R9, 0x3340, R16 ;  /* 0x0000334009047816 */ /* 0x000fe40000000010 */
[----:B------:R-:W-:Y:S02]  /*2740*/  PRMT R6, R6, 0x8880, RZ ;  /* 0x0000888006067816 */ /* 0x000fe400000000ff */
[----:B------:R-:W-:Y:S01]  /*2750*/  I2I.S8.S32.SAT R13, R13 ;  /* 0x0000000d000d7238 */ /* 0x000fe20000001000 */
        /* <DEDUP_REMOVED lines=8> */
[----:B------:R-:W-:Y:S02]  /*27e0*/  PRMT R6, R6, 0x3340, R7 ;  /* 0x0000334006067816 */ /* 0x000fe40000000007 */
[----:B------:R-:W-:Y:S01]  /*27f0*/  I2I.S8.S32.SAT R15, R15 ;  /* 0x0000000f000f7238 */ /* 0x000fe20000001000 */
[----:B0-----:R-:W-:Y:S02]  /*2800*/  IMAD.IADD R10, R20, 0x1, R10 ;  /* 0x00000001140a7824 */ /* 0x001fe400078e020a */
[----:B------:R-:W0:Y:S01]  /*2810*/  F2I.NTZ R12, R12 ;  /* 0x0000000c000c7305 */ /* 0x000e220000203100 */
[----:B------:R-:W-:-:S02]  /*2820*/  PRMT R9, R15, 0x8880, RZ ;  /* 0x000088800f097816 */ /* 0x000fc400000000ff */
[----:B------:R-:W-:Y:S02]  /*2830*/  I2I.S8.S32.SAT R10, R10 ;  /* 0x0000000a000a7238 */ /* 0x000fe40000001000 */
[----:B------:R-:W-:Y:S01]  /*2840*/  PRMT R9, R8, 0x3340, R9 ;  /* 0x0000334008097816 */ /* 0x000fe20000000009 */
[----:B-1----:R-:W-:Y:S02]  /*2850*/  IMAD.IADD R17, R20, 0x1, R17 ;  /* 0x0000000114117824 */ /* 0x002fe400078e0211 */
[----:B------:R-:W1:Y:S01]  /*2860*/  F2I.NTZ R19, R19 ;  /* 0x0000001300137305 */ /* 0x000e620000203100 */
[----:B------:R-:W-:Y:S02]  /*2870*/  PRMT R10, R10, 0x8880, RZ ;  /* 0x000088800a0a7816 */ /* 0x000fe400000000ff */
[----:B------:R-:W-:Y:S01]  /*2880*/  PRMT R26, R6, 0x5410, R9 ;  /* 0x00005410061a7816 */ /* 0x000fe20000000009 */
[----:B------:R-:W-:Y:S01]  /*2890*/  IMAD.WIDE.U32 R8, R23, 0x10, R28 ;  /* 0x0000001017087825 */ /* 0x000fe200078e001c */
[----:B------:R-:W-:-:S03]  /*28a0*/  I2I.S8.S32.SAT R17, R17 ;  /* 0x0000001100117238 */ /* 0x000fc60000001000 */
        /* <DEDUP_REMOVED lines=8> */
[----:B------:R-:W-:Y:S01]  /*2930*/  PRMT R13, R12, 0x3340, R13 ;  /* 0x000033400c0d7816 */ /* 0x000fe2000000000d */
[----:B------:R-:W-:-:S03]  /*2940*/  IMAD.MOV.U32 R12, RZ, RZ, 0x40 ;  /* 0x00000040ff0c7424 */ /* 0x000fc600078e00ff */
[----:B------:R-:W-:Y:S01]  /*2950*/  PRMT R27, R10, 0x5410, R13 ;  /* 0x000054100a1b7816 */ /* 0x000fe2000000000d */
[----:B------:R-:W-:-:S04]  /*2960*/  IMAD.WIDE.U32 R12, R21, R12, UR4 ;  /* 0x00000004150c7e25 */ /* 0x000fc8000f8e000c */
[----:B------:R0:W-:Y:S04]  /*2970*/  STG.E.128 desc[UR18][R8.64], R24 ;  /* 0x0000001808007986 */ /* 0x0001e8000c101d12 */
[----:B0-----:R-:W2:Y:S04]  /*2980*/  LDG.E.ENL2.256 R8, R4, desc[UR18][R12.64] ;  /* 0xfe0000120c04797e */ /* 0x001ea80008121908 */
[----:B------:R-:W3:Y:S01]  /*2990*/  LDG.E.ENL2.256 R16, R12, desc[UR18][R12.64+0x20] ;  /* 0xfe0001120c0c797e */ /* 0x000ee20008121910 */
[----:B------:R-:W-:Y:S01]  /*29a0*/  IMAD.WIDE.U32 R28, R21, 0x10, R28 ;  /* 0x00000010151c7825 */ /* 0x000fe200078e001c */
[----:B------:R-:W-:-:S03]  /*29b0*/  IADD3 R23, PT, PT, R0, R23, R0 ;  /* 0x0000001700177210 */ /* 0x000fc60007ffe000 */
[----:B------:R-:W-:Y:S01]  /*29c0*/  IMAD R21, R0, 0x2, R21 ;  /* 0x0000000200157824 */ /* 0x000fe200078e0215 */
[----:B------:R-:W-:Y:S01]  /*29d0*/  ISETP.GE.AND P0, PT, R23, UR7, PT ;  /* 0x0000000717007c0c */ /* 0x000fe2000bf06270 */
[C---:B--2---:R-:W-:Y:S01]  /*29e0*/  FMUL.FTZ R4, R2.reuse, R4 ;  /* 0x0000000402047220 */ /* 0x044fe20000410000 */
[C---:B------:R-:W-:Y:S01]  /*29f0*/  FMUL.FTZ R5, R2.reuse, R5 ;  /* 0x0000000502057220 */ /* 0x040fe20000410000 */
[C---:B------:R-:W-:Y:S01]  /*2a00*/  FMUL.FTZ R6, R2.reuse, R6 ;  /* 0x0000000602067220 */ /* 0x040fe20000410000 */
[C---:B------:R-:W-:Y:S01]  /*2a10*/  FMUL.FTZ R7, R2.reuse, R7 ;  /* 0x0000000702077220 */ /* 0x040fe20000410000 */
[C---:B------:R-:W-:Y:S01]  /*2a20*/  FMUL.FTZ R25, R2.reuse, R8 ;  /* 0x0000000802197220 */ /* 0x040fe20000410000 */
[C---:B------:R-:W-:Y:S01]  /*2a30*/  FMUL.FTZ R9, R2.reuse, R9 ;  /* 0x0000000902097220 */ /* 0x040fe20000410000 */
[C---:B------:R-:W-:Y:S01]  /*2a40*/  FMUL.FTZ R27, R2.reuse, R10 ;  /* 0x0000000a021b7220 */ /* 0x040fe20000410000 */
[C---:B------:R-:W-:Y:S01]  /*2a50*/  FMUL.FTZ R11, R2.reuse, R11 ;  /* 0x0000000b020b7220 */ /* 0x040fe20000410000 */
[----:B------:R-:W0:Y:S01]  /*2a60*/  F2I.NTZ R4, R4 ;  /* 0x0000000400047305 */ /* 0x000e220000203100 */
[C---:B---3--:R-:W-:Y:S01]  /*2a70*/  FMUL.FTZ R8, R2.reuse, R12 ;  /* 0x0000000c02087220 */ /* 0x048fe20000410000 */
[C---:B------:R-:W-:Y:S01]  /*2a80*/  FMUL.FTZ R13, R2.reuse, R13 ;  /* 0x0000000d020d7220 */ /* 0x040fe20000410000 */
[C---:B------:R-:W-:Y:S01]  /*2a90*/  FMUL.FTZ R10, R2.reuse, R14 ;  /* 0x0000000e020a7220 */ /* 0x040fe20000410000 */
[C---:B------:R-:W-:Y:S01]  /*2aa0*/  FMUL.FTZ R15, R2.reuse, R15 ;  /* 0x0000000f020f7220 */ /* 0x040fe20000410000 */
[C---:B------:R-:W-:Y:S01]  /*2ab0*/  FMUL.FTZ R12, R2.reuse, R16 ;  /* 0x00000010020c7220 */ /* 0x040fe20000410000 */
[----:B------:R-:W-:-:S02]  /*2ac0*/  FMUL.FTZ R17, R2, R17 ;  /* 0x0000001102117220 */ /* 0x000fc40000410000 */
[----:B------:R-:W1:Y:S01]  /*2ad0*/  F2I.NTZ R5, R5 ;  /* 0x0000000500057305 */ /* 0x000e620000203100 */
[C---:B------:R-:W-:Y:S01]  /*2ae0*/  FMUL.FTZ R14, R2.reuse, R18 ;  /* 0x00000012020e7220 */ /* 0x040fe20000410000 */
[----:B------:R-:W-:Y:S01]  /*2af0*/  FMUL.FTZ R19, R2, R19 ;  /* 0x0000001302137220 */ /* 0x000fe20000410000 */
[----:B0-----:R-:W-:-:S05]  /*2b00*/  IMAD.IADD R4, R20, 0x1, R4 ;  /* 0x0000000114047824 */ /* 0x001fca00078e0204 */
[----:B------:R-:W0:Y:S01]  /*2b10*/  F2I.NTZ R6, R6 ;  /* 0x0000000600067305 */ /* 0x000e220000203100 */
[----:B------:R-:W-:Y:S01]  /*2b20*/  I2I.S8.S32.SAT R4, R4 ;  /* 0x0000000400047238 */ /* 0x000fe20000001000 */
[----:B-1----:R-:W-:-:S06]  /*2b30*/  IMAD.IADD R5, R20, 0x1, R5 ;  /* 0x0000000114057824 */ /* 0x002fcc00078e0205 */
[----:B------:R-:W1:Y:S01]  /*2b40*/  F2I.NTZ R7, R7 ;  /* 0x0000000700077305 */ /* 0x000e620000203100 */
[----:B------:R-:W-:Y:S02]  /*2b50*/  PRMT R4, R4, 0x8880, RZ ;  /* 0x0000888004047816 */ /* 0x000fe400000000ff */
[----:B------:R-:W-:Y:S01]  /*2b60*/  I2I.S8.S32.SAT R5, R5 ;  /* 0x0000000500057238 */ /* 0x000fe20000001000 */
[----:B0-----:R-:W-:-:S04]  /*2b70*/  IMAD.IADD R6, R20, 0x1, R6 ;  /* 0x0000000114067824 */ /* 0x001fc800078e0206 */
[----:B------:R-:W0:Y:S01]  /*2b80*/  F2I.NTZ R25, R25 ;  /* 0x0000001900197305 */ /* 0x000e220000203100 */
[----:B------:R-:W-:Y:S02]  /*2b90*/  PRMT R5, R5, 0x8880, RZ ;  /* 0x0000888005057816 */ /* 0x000fe400000000ff */
[----:B------:R-:W-:Y:S02]  /*2ba0*/  I2I.S8.S32.SAT R6, R6 ;  /* 0x0000000600067238 */ /* 0x000fe40000001000 */
[----:B------:R-:W-:Y:S01]  /*2bb0*/  PRMT R4, R4, 0x3340, R5 ;  /* 0x0000334004047816 */ /* 0x000fe20000000005 */
[----:B-1----:R-:W-:Y:S02]  /*2bc0*/  IMAD.IADD R7, R20, 0x1, R7 ;  /* 0x0000000114077824 */ /* 0x002fe400078e0207 */
        /* <DEDUP_REMOVED lines=11> */
[----:B------:R-:W-:-:S02]  /*2c80*/  PRMT R4, R4, 0x5410, R5 ;  /* 0x0000541004047816 */ /* 0x000fc40000000005 */
[----:B------:R-:W-:Y:S01]  /*2c90*/  I2I.S8.S32.SAT R9, R9 ;  /* 0x0000000900097238 */ /* 0x000fe20000001000 */
[C---:B0-----:R-:W-:Y:S02]  /*2ca0*/  IMAD.IADD R27, R20.reuse, 0x1, R27 ;  /* 0x00000001141b7824 */ /* 0x041fe400078e021b */
[----:B------:R-:W0:Y:S01]  /*2cb0*/  F2I.NTZ R13, R13 ;  /* 0x0000000d000d7305 */ /* 0x000e220000203100 */
[----:B------:R-:W-:Y:S02]  /*2cc0*/  PRMT R9, R9, 0x8880, RZ ;  /* 0x0000888009097816 */ /* 0x000fe400000000ff */
[----:B------:R-:W-:Y:S02]  /*2cd0*/  I2I.S8.S32.SAT R27, R27 ;  /* 0x0000001b001b7238 */ /* 0x000fe40000001000 */
[----:B------:R-:W-:Y:S01]  /*2ce0*/  PRMT R6, R25, 0x3340, R9 ;  /* 0x0000334019067816 */ /* 0x000fe20000000009 */
[----:B-1----:R-:W-:Y:S02]  /*2cf0*/  IMAD.IADD R11, R20, 0x1, R11 ;  /* 0x00000001140b7824 */ /* 0x002fe400078e020b */
[----:B------:R-:W1:Y:S01]  /*2d00*/  F2I.NTZ R15, R15 ;  /* 0x0000000f000f7305 */ /* 0x000e620000203100 */
[----:B------:R-:W-:-:S02]  /*2d10*/  PRMT R27, R27, 0x8880, RZ ;  /* 0x000088801b1b7816 */ /* 0x000fc400000000ff */
        /* <DEDUP_REMOVED lines=27> */
[----:B------:R-:W-:Y:S02]  /*2ed0*/  PRMT R12, R12, 0x8880, RZ ;  /* 0x000088800c0c7816 */ /* 0x000fe400000000ff */
[----:B------:R-:W-:Y:S02]  /*2ee0*/  PRMT R6, R8, 0x5410, R11 ;  /* 0x0000541008067816 */ /* 0x000fe4000000000b */
[----:B------:R-:W-:Y:S01]  /*2ef0*/  I2I.S8.S32.SAT R17, R17 ;  /* 0x0000001100117238 */ /* 0x000fe20000001000 */
[----:B0-----:R-:W-:-:S03]  /*2f00*/  IMAD.IADD R14, R20, 0x1, R14 ;  /* 0x00000001140e7824 */ /* 0x001fc600078e020e */
[----:B------:R-:W-:Y:S02]  /*2f10*/  PRMT R13, R17, 0x8880, RZ ;  /* 0x00008880110d7816 */ /* 0x000fe400000000ff */
[----:B------:R-:W-:Y:S02]  /*2f20*/  I2I.S8.S32.SAT R14, R14 ;  /* 0x0000000e000e7238 */ /* 0x000fe40000001000 */
[----:B------:R-:W-:Y:S01]  /*2f30*/  PRMT R12, R12, 0x3340, R13 ;  /* 0x000033400c0c7816 */ /* 0x000fe2000000000d */
[----:B-1----:R-:W-:Y:S01]  /*2f40*/  IMAD.IADD R19, R20, 0x1, R19 ;  /* 0x0000000114137824 */ /* 0x002fe200078e0213 */
[----:B------:R-:W-:-:S04]  /*2f50*/  PRMT R14, R14, 0x8880, RZ ;  /* 0x000088800e0e7816 */ /* 0x000fc800000000ff */
[----:B------:R-:W-:-:S04]  /*2f60*/  I2I.S8.S32.SAT R19, R19 ;  /* 0x0000001300137238 */ /* 0x000fc80000001000 */
[----:B------:R-:W-:-:S04]  /*2f70*/  PRMT R15, R19, 0x8880, RZ ;  /* 0x00008880130f7816 */ /* 0x000fc800000000ff */
[----:B------:R-:W-:-:S04]  /*2f80*/  PRMT R15, R14, 0x3340, R15 ;  /* 0x000033400e0f7816 */ /* 0x000fc8000000000f */
[----:B------:R-:W-:-:S05]  /*2f90*/  PRMT R7, R12, 0x5410, R15 ;  /* 0x000054100c077816 */ /* 0x000fca000000000f */
[----:B------:R1:W-:Y:S01]  /*2fa0*/  STG.E.128 desc[UR18][R28.64], R4 ;  /* 0x000000041c007986 */ /* 0x0003e2000c101d12 */
[----:B------:R-:W-:Y:S05]  /*2fb0*/  @!P0 BRA `(.L_x_325) ;  /* 0xfffffff000d48947 */ /* 0x000fea000383ffff */
.L_x_322:
[----:B------:R-:W-:Y:S05]  /*2fc0*/  BSYNC.RECONVERGENT B0 ;  /* 0x0000000000007941 */ /* 0x000fea0003800200 */
.L_x_321:
        /* <DEDUP_REMOVED lines=35> */
[----:B------:R-:W1:Y:S04]  /*3200*/  LDCU.128 UR20, c[0x0][0x380] ;  /* 0x00007000ff1477ac */ /* 0x000e680008000c00 */
[----:B------:R-:W-:Y:S01]  /*3210*/  LOP3.LUT R5, R5, 0x3, RZ, 0xc0, !PT ;  /* 0x0000000305057812 */ /* 0x000fe200078ec0ff */
[----:B------:R-:W-:-:S04]  /*3220*/  USHF.L.U64.HI UR8, UR6, 0x2, UR13 ;  /* 0x0000000206087899 */ /* 0x000fc8000801020d */
[----:B------:R-:W-:Y:S01]  /*3230*/  IMAD.MOV R10, RZ, RZ, -R5 ;  /* 0x000000ffff0a7224 */ /* 0x000fe200078e0a05 */
[----:B0-----:R-:W-:Y:S02]  /*3240*/  UIMAD UR12, UR17, UR7, URZ ;  /* 0x00000007110c72a4 */ /* 0x001fe4000f8e02ff */
[----:B------:R-:W-:Y:S01]  /*3250*/  USHF.L.U32 UR7, UR6, 0x2, URZ ;  /* 0x0000000206077899 */ /* 0x000fe200080006ff */
[----:B-1----:R-:W-:-:S03]  /*3260*/  IMAD.U32 R7, RZ, RZ, UR22 ;  /* 0x00000016ff077e24 */ /* 0x002fc6000f8e00ff */
[----:B------:R-:W-:Y:S01]  /*3270*/  IMAD.U32 R12, RZ, RZ, UR12 ;  /* 0x0000000cff0c7e24 */ /* 0x000fe2000f8e00ff */
[----:B------:R-:W-:Y:S01]  /*3280*/  ULEA UR7, UP0, UR12, UR7, 0x2 ;  /* 0x000000070c077291 */ /* 0x000fe2000f8010ff */
[----:B------:R-:W-:Y:S02]  /*3290*/  IMAD.U32 R4, RZ, RZ, UR20 ;  /* 0x00000014ff047e24 */ /* 0x000fe4000f8e00ff */
[----:B------:R-:W-:Y:S01]  /*32a0*/  IMAD.U32 R14, RZ, RZ, UR23 ;  /* 0x00000017ff0e7e24 */ /* 0x000fe2000f8e00ff */
[----:B------:R-:W-:Y:S01]  /*32b0*/  IADD3 R12, P2, P3, R7, UR6, R12 ;  /* 0x00000006070c7c10 */ /* 0x000fe2000fb5e00c */
[----:B------:R-:W-:Y:S01]  /*32c0*/  ULEA.HI.X UR8, UR12, UR8, UR9, 0x2, UP0 ;  /* 0x000000080c087291 */ /* 0x000fe200080f1409 */
[----:B------:R-:W-:Y:S01]  /*32d0*/  IMAD.U32 R7, RZ, RZ, UR13 ;  /* 0x0000000dff077e24 */ /* 0x000fe2000f8e00ff */
[----:B------:R-:W-:Y:S01]  /*32e0*/  IADD3 R4, P1, PT, R4, UR7, RZ ;  /* 0x0000000704047c10 */ /* 0x000fe2000ff3e0ff */
[----:B------:R-:W-:-:S03]  /*32f0*/  IMAD.U32 R6, RZ, RZ, UR21 ;  /* 0x00000015ff067e24 */ /* 0x000fc6000f8e00ff */
[----:B------:R-:W-:Y:S02]  /*3300*/  IADD3.X R14, PT, PT, R7, UR9, R14, P2, P3 ;  /* 0x00000009070e7c10 */ /* 0x000fe400097e640e */
[----:B------:R-:W-:-:S07]  /*3310*/  IADD3.X R5, PT, PT, R6, UR8, RZ, P1, !PT ;  /* 0x0000000806057c10 */ /* 0x000fce0008ffe4ff */
.L_x_328:
[----:B------:R-:W-:-:S06]  /*3320*/  IMAD.WIDE R6, R3, 0x4, R4 ;  /* 0x0000000403067825 */ /* 0x000fcc00078e0204 */
[----:B------:R-:W2:Y:S01]  /*3330*/  LDG.E R7, desc[UR18][R6.64] ;  /* 0x0000001206077981 */ /* 0x000ea2000c1e1900 */
[----:B------:R-:W-:Y:S02]  /*3340*/  VIADD R10, R10, 0x1 ;  /* 0x000000010a0a7836 */ /* 0x000fe40000000000 */
[----:B--2---:R-:W-:-:S06]  /*3350*/  FMUL.FTZ R11, R2, R7 ;  /* 0x00000007020b7220 */ /* 0x004fcc0000410000 */
[----:B0-----:R-:W0:Y:S02]  /*3360*/  F2I.NTZ R11, R11 ;  /* 0x0000000b000b7305 */ /* 0x001e240000203100 */
[----:B0----5:R-:W-:-:S05]  /*3370*/  IMAD.IADD R8, R20, 0x1, R11 ;  /* 0x0000000114087824 */ /* 0x021fca00078e020b */
[----:B------:R-:W-:Y:S02]  /*3380*/  I2I.S8.S32.SAT R9, R8 ;  /* 0x0000000800097238 */ /* 0x000fe40000001000 */
[----:B------:R-:W-:Y:S02]  /*3390*/  IADD3 R8, P1, PT, R3, R12, RZ ;  /* 0x0000000c03087210 */ /* 0x000fe40007f3e0ff */
[----:B------:R-:W-:Y:S02]  /*33a0*/  PRMT R13, R9, 0x8880, RZ ;  /* 0x00008880090d7816 */ /* 0x000fe400000000ff */
[----:B------:R-:W-:Y:S01]  /*33b0*/  LEA.HI.X.SX32 R9, R3, R14, 0x1, P1 ;  /* 0x0000000e03097211 */ /* 0x000fe200008f0eff */
[----:B------:R-:W-:Y:S01]  /*33c0*/  IMAD.IADD R3, R0, 0x1, R3 ;  /* 0x0000000100037824 */ /* 0x000fe200078e0203 */
[----:B------:R-:W-:-:S03]  /*33d0*/  ISETP.NE.AND P1, PT, R10, RZ, PT ;  /* 0x000000ff0a00720c */ /* 0x000fc60003f25270 */
[----:B------:R0:W-:Y:S10]  /*33e0*/  STG.E.U8 desc[UR18][R8.64], R13 ;  /* 0x0000000d08007986 */ /* 0x0001f4000c101112 */
[----:B------:R-:W-:Y:S05]  /*33f0*/  @P1 BRA `(.L_x_328) ;  /* 0xfffffffc00c81947 */ /* 0x000fea000383ffff */
.L_x_327:
[----:B------:R-:W-:Y:S05]  /*3400*/  BSYNC.RECONVERGENT B0 ;  /* 0x0000000000007941 */ /* 0x000fea0003800200 */
.L_x_326:
[----:B------:R-:W-:Y:S05]  /*3410*/  @!P0 EXIT ;  /* 0x000000000000894d */ /* 0x000fea0003800000 */
[----:B------:R-:W-:-:S07]  /*3420*/  IMAD.SHL.U32 R4, R0, 0x4, RZ ;  /* 0x0000000400047824 */ /* 0x000fce00078e00ff */
.L_x_329:
[----:B-1----:R-:W-:-:S04]  /*3430*/  IMAD.MOV.U32 R10, RZ, RZ, 0x4 ;  /* 0x00000004ff0a7424 */ /* 0x002fc800078e00ff */
[----:B------:R-:W-:-:S05]  /*3440*/  IMAD.WIDE R10, R3, R10, UR4 ;  /* 0x00000004030a7e25 */ /* 0x000fca000f8e020a */
[----:B------:R-:W2:Y:S01]  /*3450*/  LDG.E R5, desc[UR18][R10.64] ;  /* 0x000000120a057981 */ /* 0x000ea2000c1e1900 */
[----:B0-----:R-:W-:-:S04]  /*3460*/  IADD3 R8, P0, PT, R3, UR11, RZ ;  /* 0x0000000b03087c10 */ /* 0x001fc8000ff1e0ff */
[----:B------:R-:W-:Y:S01]  /*3470*/  LEA.HI.X.SX32 R9, R3, UR10, 0x1, P0 ;  /* 0x0000000a03097c11 */ /* 0x000fe200080f0eff */
[----:B--2---:R-:W-:-:S06]  /*3480*/  FMUL.FTZ R5, R2, R5 ;  /* 0x0000000502057220 */ /* 0x004fcc0000410000 */
[----:B------:R-:W0:Y:S02]  /*3490*/  F2I.NTZ R5, R5 ;  /* 0x0000000500057305 */ /* 0x000e240000203100 */
[----:B0----5:R-:W-:-:S05]  /*34a0*/  IMAD.IADD R6, R20, 0x1, R5 ;  /* 0x0000000114067824 */ /* 0x021fca00078e0205 */
[----:B------:R-:W-:Y:S02]  /*34b0*/  I2I.S8.S32.SAT R7, R6 ;  /* 0x0000000600077238 */ /* 0x000fe40000001000 */
[----:B------:R-:W-:Y:S02]  /*34c0*/  IADD3 R6, P1, PT, R4, R10, RZ ;  /* 0x0000000a04067210 */ /* 0x000fe40007f3e0ff */
[----:B------:R-:W-:-:S03]  /*34d0*/  PRMT R15, R7, 0x8880, RZ ;  /* 0x00008880070f7816 */ /* 0x000fc600000000ff */
[----:B------:R-:W-:Y:S02]  /*34e0*/  IMAD.X R7, RZ, RZ, R11, P1 ;  /* 0x000000ffff077224 */ /* 0x000fe400008e060b */
[----:B------:R0:W-:Y:S04]  /*34f0*/  STG.E.U8 desc[UR18][R8.64], R15 ;  /* 0x0000000f08007986 */ /* 0x0001e8000c101112 */
[----:B------:R-:W2:Y:S01]  /*3500*/  LDG.E R11, desc[UR18][R6.64] ;  /* 0x00000012060b7981 */ /* 0x000ea2000c1e1900 */
[----:B------:R-:W-:-:S05]  /*3510*/  IADD3 R12, P0, PT, R0, R8, RZ ;  /* 0x00000008000c7210 */ /* 0x000fca0007f1e0ff */
[----:B------:R-:W-:Y:S02]  /*3520*/  IMAD.X R13, RZ, RZ, R9, P0 ;  /* 0x000000ffff0d7224 */ /* 0x000fe400000e0609 */
[----:B--2---:R-:W-:-:S06]  /*3530*/  FMUL.FTZ R5, R2, R11 ;  /* 0x0000000b02057220 */ /* 0x004fcc0000410000 */
        /* <DEDUP_REMOVED lines=21> */
[----:B------:R-:W-:Y:S02]  /*3690*/  IMAD.IADD R3, R4, 0x1, R3 ;  /* 0x0000000104037824 */ /* 0x000fe400078e0203 */
[----:B--2---:R-:W-:-:S06]  /*36a0*/  FMUL.FTZ R5, R2, R9 ;  /* 0x0000000902057220 */ /* 0x004fcc0000410000 */
        /* <DEDUP_REMOVED lines=10> */
.L_x_330:
        /* <DEDUP_REMOVED lines=11> */
.L_x_359:


//--------------------- .text._ZN4vllm31static_scaled_int8_quant_kernelIffEEvPKT_PaPKT0_i --------------------------
	.section	.text._ZN4vllm31static_scaled_int8_quant_kernelIffEEvPKT_PaPKT0_i,"ax",@progbits
	.align	128
        .global         _ZN4vllm31static_scaled_int8_quant_kernelIffEEvPKT_PaPKT0_i
        .type           _ZN4vllm31static_scaled_int8_quant_kernelIffEEvPKT_PaPKT0_i,@function
        .size           _ZN4vllm31static_scaled_int8_quant_kernelIffEEvPKT_PaPKT0_i,(.L_x_360 - _ZN4vllm31static_scaled_int8_quant_kernelIffEEvPKT_PaPKT0_i)
        .other          _ZN4vllm31static_scaled_int8_quant_kernelIffEEvPKT_PaPKT0_i,@"STO_CUDA_ENTRY STV_DEFAULT"
_ZN4vllm31static_scaled_int8_quant_kernelIffEEvPKT_PaPKT0_i:
.text._ZN4vllm31static_scaled_int8_quant_kernelIffEEvPKT_PaPKT0_i:
[----:B------:R-:W-:Y:S08]  /*0000*/  LDC R1, c[0x0][0x37c] ;  /* 0x0000df00ff017b82 */ /* 0x000ff00000000800 */
[----:B------:R-:W0:Y:S01]  /*0010*/  LDC.64 R4, c[0x0][0x390] ;  /* 0x0000e400ff047b82 */ /* 0x000e220000000a00 */
[----:B------:R-:W0:Y:S01]  /*0020*/  LDCU.64 UR18, c[0x0][0x358] ;  /* 0x00006b00ff1277ac */ /* 0x000e220008000a00 */
[----:B------:R-:W1:Y:S06]  /*0030*/  LDCU UR22, c[0x0][0x398] ;  /* 0x00007300ff1677ac */ /* 0x000e6c0008000800 */
[----:B------:R-:W2:Y:S01]  /*0040*/  S2UR UR17, SR_CTAID.X ;  /* 0x00000000001179c3 */ /* 0x000ea20000002500 */
[----:B------:R-:W3:Y:S01]  /*0050*/  LDCU.128 UR12, c[0x0][0x380] ;  /* 0x00007000ff0c77ac */ /* 0x000ee20008000c00 */
[----:B0-----:R0:W5:Y:S01]  /*0060*/  LDG.E R2, desc[UR18][R4.64] ;  /* 0x0000001204027981 */ /* 0x001162000c1e1900 */
[----:B-1----:R-:W-:-:S05]  /*0070*/  USHF.R.S32.HI UR4, URZ, 0x1f, UR22 ;  /* 0x0000001fff047899 */ /* 0x002fca0008011416 */
[----:B------:R-:W1:Y:S01]  /*0080*/  LDC R0, c[0x0][0x360] ;  /* 0x0000d800ff007b82 */ /* 0x000e620000000800 */
[----:B------:R-:W-:Y:S01]  /*0090*/  ULOP3.LUT UP0, URZ, UR22, 0xf, URZ, 0xc0, !UPT ;  /* 0x0000000f16ff7892 */ /* 0x000fe2000f80c0ff */
[----:B------:R-:W4:Y:S01]  /*00a0*/  S2R R3, SR_TID.X ;  /* 0x0000000000037919 */ /* 0x000f220000002100 */
[----:B--2---:R-:W-:Y:S02]  /*00b0*/  UIMAD.WIDE.U32 UR20, UR17, UR22, URZ ;  /* 0x00000016111472a5 */ /* 0x004fe4000f8e00ff */
[----:B------:R-:W-:Y:S02]  /*00c0*/  UIMAD UR4, UR4, UR17, URZ ;  /* 0x00000011040472a4 */ /* 0x000fe4000f8e02ff */
[----:B------:R-:W-:Y:S02]  /*00d0*/  USHF.L.U32 UR7, UR20, 0x2, URZ ;  /* 0x0000000214077899 */ /* 0x000fe400080006ff */
[----:B---3--:R-:W-:Y:S02]  /*00e0*/  UIADD3 UR8, UP1, UPT, UR20, UR14, URZ ;  /* 0x0000000e14087290 */ /* 0x008fe4000ff3e0ff */
[----:B------:R-:W-:-:S02]  /*00f0*/  UIADD3 UR9, UPT, UPT, UR21, UR4, URZ ;  /* 0x0000000415097290 */ /* 0x000fc4000fffe0ff */
[----:B------:R-:W-:Y:S02]  /*0100*/  UIADD3 UR4, UP2, UPT, UR7, UR12, URZ ;  /* 0x0000000c07047290 */ /* 0x000fe4000ff5e0ff */
[----:B------:R-:W-:Y:S01]  /*0110*/  UIADD3.X UR10, UPT, UPT, UR9, UR15, URZ, UP1, !UPT ;  /* 0x0000000f090a7290 */ /* 0x000fe20008ffe4ff */
[----:B------:R-:W-:Y:S01]  /*0120*/  IMAD.U32 R22, RZ, RZ, UR8 ;  /* 0x00000008ff167e24 */ /* 0x000fe2000f8e00ff */
[----:B------:R-:W-:Y:S02]  /*0130*/  ULOP3.LUT UP1, URZ, UR4, 0x3f, URZ, 0xc0, !UPT ;  /* 0x0000003f04ff7892 */ /* 0x000fe4000f82c0ff */
[----:B------:R-:W-:Y:S02]  /*0140*/  USHF.L.U64.HI UR11, UR20, 0x2, UR9 ;  /* 0x00000002140b7899 */ /* 0x000fe40008010209 */
[----:B------:R-:W-:Y:S01]  /*0150*/  UPLOP3.LUT UP0, UPT, UP0, UP1, UPT, 0xf8, 0x8f ;  /* 0x00000000008f789c */ /* 0x000fe20000703f70 */
[----:B------:R-:W-:Y:S01]  /*0160*/  IMAD.U32 R23, RZ, RZ, UR10 ;  /* 0x0000000aff177e24 */ /* 0x000fe2000f8e00ff */
[----:B------:R-:W-:-:S07]  /*0170*/  UIADD3.X UR5, UPT, UPT, UR11, UR13, URZ, UP2, !UPT ;  /* 0x0000000d0b057290 */ /* 0x000fce00097fe4ff */
[----:B0-----:R-:W-:Y:S05]  /*0180*/  BRA.U UP0, `(.L_x_331) ;  /* 0x0000000d00047547 */ /* 0x001fea000b800000 */
[----:B------:R-:W-:-:S06]  /*0190*/  USHF.R.S32.HI UR6, URZ, 0x4, UR22 ;  /* 0x00000004ff067899 */ /* 0x000fcc0008011416 */
[----:B----4-:R-:W-:-:S13]  /*01a0*/  ISETP.GE.AND P0, PT, R3, UR6, PT ;  /* 0x0000000603007c0c */ /* 0x010fda000bf06270 */
[----:B------:R-:W-:Y:S05]  /*01b0*/  @P0 EXIT ;  /* 0x000000000000094d */ /* 0x000fea0003800000 */
[----:B-1----:R-:W0:Y:S01]  /*01c0*/  I2F.U32.RP R8, R0 ;  /* 0x0000000000087306 */ /* 0x002e220000209000 */
        /* <DEDUP_REMOVED lines=29> */
[----:B------:R-:W-:-:S05]  /*03a0*/  IMAD.WIDE.U32 R24, R3, R24, UR4 ;  /* 0x0000000403187e25 */ /* 0x000fca000f8e0018 */
[----:B------:R-:W2:Y:S04]  /*03b0*/  LDG.E.ENL2.256 R8, R4, desc[UR18][R24.64] ;  /* 0xfe0000121804797e */ /* 0x000ea80008121908 */
[----:B------:R-:W3:Y:S01]  /*03c0*/  LDG.E.ENL2.256 R16, R12, desc[UR18][R24.64+0x20] ;  /* 0xfe000112180c797e */ /* 0x000ee20008121910 */
[----:B-----5:R-:W2:Y:S02]  /*03d0*/  MUFU.RCP R21, R2 ;  /* 0x0000000200157308 */ /* 0x020ea40000001000 */
[-C--:B--2---:R-:W-:Y:S01]  /*03e0*/  FMUL.FTZ R4, R4, R21.reuse ;  /* 0x0000001504047220 */ /* 0x084fe20000410000 */
        /* <DEDUP_REMOVED lines=36> */
[----:B------:R-:W-:Y:S01]  /*0630*/  IMAD.MOV.U32 R3, RZ, RZ, R20 ;  /* 0x000000ffff037224 */ /* 0x000fe200078e0014 */
[----:B0-----:R-:W-:-:S06]  /*0640*/  PRMT R10, R10, 0x3340, R11 ;  /* 0x000033400a0a7816 */ /* 0x001fcc000000000b */
        /* <DEDUP_REMOVED lines=8> */
.L_x_333:
[----:B------:R-:W-:Y:S05]  /*06d0*/  BSYNC.RECONVERGENT B0 ;  /* 0x0000000000007941 */ /* 0x000fea0003800200 */
.L_x_332:
[----:B------:R-:W-:Y:S05]  /*06e0*/  @!P1 EXIT ;  /* 0x000000000000994d */ /* 0x000fea0003800000 */
[----:B------:R-:W-:-:S07]  /*06f0*/  IADD3 R21, PT, PT, R3, R0, RZ ;  /* 0x0000000003157210 */ /* 0x000fce0007ffe0ff */
.L_x_334:
[----:B-1----:R-:W-:-:S04]  /*0700*/  IMAD.MOV.U32 R24, RZ, RZ, 0x40 ;  /* 0x00000040ff187424 */ /* 0x002fc800078e00ff */
[----:B------:R-:W-:-:S05]  /*0710*/  IMAD.WIDE.U32 R24, R3, R24, UR4 ;  /* 0x0000000403187e25 */ /* 0x000fca000f8e0018 */
[----:B0-----:R-:W2:Y:S04]  /*0720*/  LDG.E.ENL2.256 R8, R4, desc[UR18][R24.64] ;  /* 0xfe0000121804797e */ /* 0x001ea80008121908 */
[----:B------:R-:W3:Y:S01]  /*0730*/  LDG.E.ENL2.256 R16, R12, desc[UR18][R24.64+0x20] ;  /* 0xfe000112180c797e */ /* 0x000ee20008121910 */
[----:B-----5:R-:W2:Y:S01]  /*0740*/  MUFU.RCP R20, R2 ;  /* 0x0000000200147308 */ /* 0x020ea20000001000 */
        /* <DEDUP_REMOVED lines=50> */
[----:B------:R-:W-:-:S04]  /*0a70*/  IADD3 R3, PT, PT, R0, R3, R0 ;  /* 0x0000000300037210 */ /* 0x000fc80007ffe000 */
        /* <DEDUP_REMOVED lines=38> */
[----:B------:R-:W-:Y:S01]  /*0ce0*/  IMAD R21, R0, 0x2, R21 ;  /* 0x0000000200157824 */ /* 0x000fe200078e0215 */
        /* <DEDUP_REMOVED lines=11> */
.L_x_331:
[----:B------:R-:W-:Y:S01]  /*0da0*/  UIADD3 UR6, UPT, UPT, -UR4, URZ, URZ ;  /* 0x000000ff04067290 */ /* 0x000fe2000fffe1ff */
[----:B------:R-:W-:Y:S03]  /*0db0*/  BSSY.RECONVERGENT B0, `(.L_x_335) ;  /* 0x0000021000007945 */ /* 0x000fe60003800200 */
[----:B------:R-:W-:-:S04]  /*0dc0*/  USHF.R.U32.HI UR6, URZ, 0x2, UR6 ;  /* 0x00000002ff067899 */ /* 0x000fc80008011606 */
[----:B------:R-:W-:-:S04]  /*0dd0*/  ULOP3.LUT UR6, UR6, 0xf, URZ, 0xc0, !UPT ;  /* 0x0000000f06067892 */ /* 0x000fc8000f8ec0ff */
[----:B------:R-:W-:-:S04]  /*0de0*/  UISETP.LT.AND UP0, UPT, UR6, UR22, UPT ;  /* 0x000000160600728c */ /* 0x000fc8000bf01270 */
[----:B------:R-:W-:-:S04]  /*0df0*/  USEL UR6, UR6, UR22, UP0 ;  /* 0x0000001606067287 */ /* 0x000fc80008000000 */
[----:B------:R-:W-:Y:S02]  /*0e00*/  UIADD3 UR16, UPT, UPT, -UR6, UR22, URZ ;  /* 0x0000001606107290 */ /* 0x000fe4000fffe1ff */
[----:B----4-:R-:W-:-:S13]  /*0e10*/  ISETP.GE.AND P0, PT, R3, UR6, PT ;  /* 0x0000000603007c0c */ /* 0x010fda000bf06270 */
[----:B------:R-:W-:Y:S05]  /*0e20*/  @P0 BRA `(.L_x_336) ;  /* 0x0000000000640947 */ /* 0x000fea0003800000 */
[----:B------:R-:W-:Y:S01]  /*0e30*/  MOV R4, UR7 ;  /* 0x0000000700047c02 */ /* 0x000fe20008000f00 */
[----:B------:R-:W-:Y:S01]  /*0e40*/  IMAD.U32 R5, RZ, RZ, UR11 ;  /* 0x0000000bff057e24 */ /* 0x000fe2000f8e00ff */
[----:B-----5:R0:W2:Y:S01]  /*0e50*/  MUFU.RCP R17, R2 ;  /* 0x0000000200117308 */ /* 0x0200a20000001000 */
[----:B------:R-:W-:Y:S01]  /*0e60*/  MOV R6, UR14 ;  /* 0x0000000e00067c02 */ /* 0x000fe20008000f00 */
[----:B------:R-:W-:Y:S01]  /*0e70*/  IMAD.U32 R10, RZ, RZ, UR15 ;  /* 0x0000000fff0a7e24 */ /* 0x000fe2000f8e00ff */
[----:B------:R-:W-:Y:S01]  /*0e80*/  MOV R11, R3 ;  /* 0x00000003000b7202 */ /* 0x000fe20000000f00 */
[----:B------:R-:W-:Y:S01]  /*0e90*/  IMAD.WIDE.U32 R4, R3, 0x4, R4 ;  /* 0x0000000403047825 */ /* 0x000fe200078e0004 */
[----:B------:R-:W-:Y:S02]  /*0ea0*/  IADD3 R15, P1, P2, R6, UR20, R3 ;  /* 0x00000014060f7c10 */ /* 0x000fe4000fa3e003 */
[----:B------:R-:W-:Y:S02]  /*0eb0*/  IADD3 R4, P0, PT, R4, UR12, RZ ;  /* 0x0000000c04047c10 */ /* 0x000fe4000ff1e0ff */
[----:B------:R-:W-:-:S02]  /*0ec0*/  IADD3.X R10, PT, PT, R10, UR9, RZ, P1, P2 ;  /* 0x000000090a0a7c10 */ /* 0x000fc40008fe44ff */
[----:B0-----:R-:W-:-:S09]  /*0ed0*/  IADD3.X R5, PT, PT, R5, UR13, RZ, P0, !PT ;  /* 0x0000000d05057c10 */ /* 0x001fd200087fe4ff */
.L_x_337:
[----:B------:R-:W-:Y:S01]  /*0ee0*/  IMAD.MOV.U32 R6, RZ, RZ, R4 ;  /* 0x000000ffff067224 */ /* 0x000fe200078e0004 */
[----:B------:R-:W-:-:S05]  /*0ef0*/  MOV R7, R5 ;  /* 0x0000000500077202 */ /* 0x000fca0000000f00 */
[----:B------:R-:W2:Y:S01]  /*0f00*/  LDG.E R4, desc[UR18][R6.64] ;  /* 0x0000001206047981 */ /* 0x000ea2000c1e1900 */
[----:B0-----:R-:W-:Y:S01]  /*0f10*/  MOV R9, R10 ;  /* 0x0000000a00097202 */ /* 0x001fe20000000f00 */
[----:B-1----:R-:W-:-:S05]  /*0f20*/  IMAD.IADD R11, R0, 0x1, R11 ;  /* 0x00000001000b7824 */ /* 0x002fca00078e020b */
[----:B------:R-:W-:Y:S01]  /*0f30*/  ISETP.GE.AND P0, PT, R11, UR6, PT ;  /* 0x000000060b007c0c */ /* 0x000fe2000bf06270 */
[----:B--2---:R-:W-:Y:S01]  /*0f40*/  FMUL.FTZ R8, R4, R17 ;  /* 0x0000001104087220 */ /* 0x004fe20000410000 */
[----:B------:R-:W-:-:S03]  /*0f50*/  IMAD.WIDE.U32 R4, R0, 0x4, R6 ;  /* 0x0000000400047825 */ /* 0x000fc600078e0006 */
[----:B------:R0:W1:Y:S02]  /*0f60*/  F2I.S8.NTZ R13, R8 ;  /* 0x00000008000d7305 */ /* 0x0000640000202100 */
[----:B0-----:R-:W-:Y:S01]  /*0f70*/  IMAD.MOV.U32 R8, RZ, RZ, R15 ;  /* 0x000000ffff087224 */ /* 0x001fe200078e000f */
[----:B------:R-:W-:-:S04]  /*0f80*/  IADD3 R15, P1, PT, R0, R15, RZ ;  /* 0x0000000f000f7210 */ /* 0x000fc80007f3e0ff */
[----:B------:R-:W-:Y:S01]  /*0f90*/  IADD3.X R10, PT, PT, RZ, R10, RZ, P1, !PT ;  /* 0x0000000aff0a7210 */ /* 0x000fe20000ffe4ff */
[----:B-1----:R0:W-:Y:S01]  /*0fa0*/  STG.E.U8 desc[UR18][R8.64], R13 ;  /* 0x0000000d08007986 */ /* 0x0021e2000c101112 */
[----:B------:R-:W-:Y:S07]  /*0fb0*/  @!P0 BRA `(.L_x_337) ;  /* 0xfffffffc00c88947 */ /* 0x000fee000383ffff */
.L_x_336:
[----:B------:R-:W-:Y:S05]  /*0fc0*/  BSYNC.RECONVERGENT B0 ;  /* 0x0000000000007941 */ /* 0x000fea0003800200 */
.L_x_335:
        /* <DEDUP_REMOVED lines=18> */
[----:B------:R-:W-:-:S02]  /*10f0*/  SEL R6, RZ, 0x1, P0 ;  /* 0x00000001ff067807 */ /* 0x000fc40000000000 */
[----:B------:R-:W-:Y:S02]  /*1100*/  MOV R23, R3 ;  /* 0x0000000300177202 */ /* 0x000fe40000000f00 */
        /* <DEDUP_REMOVED lines=25> */
[----:B------:R0:W3:Y:S01]  /*12a0*/  LDG.E.ENL2.256 R16, R12, desc[UR18][R22.64+0x20] ;  /* 0xfe000112160c797e */ /* 0x0000e20008121910 */
[----:B-----5:R-:W2:Y:S01]  /*12b0*/  MUFU.RCP R21, R2 ;  /* 0x0000000200157308 */ /* 0x020ea20000001000 */
[----:B0-----:R-:W-:Y:S01]  /*12c0*/  MOV R23, R20 ;  /* 0x0000001400177202 */ /* 0x001fe20000000f00 */
        /* <DEDUP_REMOVED lines=46> */
.L_x_341:
[----:B------:R-:W-:Y:S05]  /*15b0*/  BSYNC.RECONVERGENT B1 ;  /* 0x0000000000017941 */ /* 0x000fea0003800200 */
.L_x_340:
[----:B------:R-:W-:Y:S05]  /*15c0*/  @!P1 BRA `(.L_x_339) ;  /* 0x0000000400a89947 */ /* 0x000fea0003800000 */
[----:B------:R-:W-:-:S07]  /*15d0*/  IMAD.IADD R21, R23, 0x1, R0 ;  /* 0x0000000117157824 */ /* 0x000fce00078e0200 */
.L_x_342:
[----:B------:R-:W-:-:S05]  /*15e0*/  HFMA2 R24, -RZ, RZ, 0, 3.814697265625e-06 ;  /* 0x00000040ff187431 */ /* 0x000fca00000001ff */
[----:B------:R-:W-:-:S05]  /*15f0*/  IMAD.WIDE.U32 R24, R23, R24, UR4 ;  /* 0x0000000417187e25 */ /* 0x000fca000f8e0018 */
[----:B0-2---:R-:W2:Y:S04]  /*1600*/  LDG.E.ENL2.256 R8, R4, desc[UR18][R24.64] ;  /* 0xfe0000121804797e */ /* 0x005ea80008121908 */
        /* <DEDUP_REMOVED lines=50> */
[----:B0-----:R-:W2:Y:S04]  /*1930*/  LDG.E.ENL2.256 R8, R4, desc[UR18][R12.64] ;  /* 0xfe0000120c04797e */ /* 0x001ea80008121908 */
        /* <DEDUP_REMOVED lines=51> */
.L_x_339:
[----:B------:R-:W-:Y:S05]  /*1c70*/  BSYNC.RECONVERGENT B0 ;  /* 0x0000000000007941 */ /* 0x000fea0003800200 */
.L_x_338:
[----:B0-2---:R-:W-:-:S05]  /*1c80*/  IMAD.U32 R4, RZ, RZ, UR7 ;  /* 0x00000007ff047e24 */ /* 0x005fca000f8e00ff */
[----:B------:R-:W-:-:S04]  /*1c90*/  LEA R3, R4, R3, 0x4 ;  /* 0x0000000304037211 */ /* 0x000fc800078e20ff */
[----:B------:R-:W-:-:S13]  /*1ca0*/  ISETP.GE.AND P0, PT, R3, UR16, PT ;  /* 0x0000001003007c0c */ /* 0x000fda000bf06270 */
[----:B------:R-:W-:Y:S05]  /*1cb0*/  @P0 EXIT ;  /* 0x000000000000094d */ /* 0x000fea0003800000 */
[----:B-1----:R-:W0:Y:S01]  /*1cc0*/  I2F.U32.RP R9, R0 ;  /* 0x0000000000097306 */ /* 0x002e220000209000 */
        /* <DEDUP_REMOVED lines=31> */
[----:B------:R-:W-:Y:S01]  /*1ec0*/  VIADD R5, R5, 0x1 ;  /* 0x0000000105057836 */ /* 0x000fe20000000000 */
[----:B------:R-:W-:-:S05]  /*1ed0*/  MOV R14, UR9 ;  /* 0x00000009000e7c02 */ /* 0x000fca0008000f00 */
        /* <DEDUP_REMOVED lines=10> */
[----:B----4-:R-:W-:Y:S01]  /*1f80*/  IADD3 R4, P1, PT, R8, UR7, RZ ;  /* 0x0000000708047c10 */ /* 0x010fe2000ff3e0ff */
[----:B------:R-:W-:-:S03]  /*1f90*/  IMAD.MOV R10, RZ, RZ, -R6 ;  /* 0x000000ffff0a7224 */ /* 0x000fc600078e0a06 */
[----:B--23--:R-:W-:-:S09]  /*1fa0*/  IADD3.X R5, PT, PT, R9, UR8, RZ, P1, !PT ;  /* 0x0000000809057c10 */ /* 0x00cfd20008ffe4ff */
.L_x_345:
[----:B------:R-:W-:-:S06]  /*1fb0*/  IMAD.WIDE R6, R3, 0x4, R4 ;  /* 0x0000000403067825 */ /* 0x000fcc00078e0204 */
[----:B------:R-:W2:Y:S01]  /*1fc0*/  LDG.E R6, desc[UR18][R6.64] ;  /* 0x0000001206067981 */ /* 0x000ea2000c1e1900 */
[C---:B0-----:R-:W-:Y:S02]  /*1fd0*/  IADD3 R8, P1, PT, R3.reuse, R12, RZ ;  /* 0x0000000c03087210 */ /* 0x041fe40007f3e0ff */
[----:B------:R-:W-:Y:S02]  /*1fe0*/  IADD3 R10, PT, PT, R10, 0x1, RZ ;  /* 0x000000010a0a7810 */ /* 0x000fe40007ffe0ff */
[----:B------:R-:W-:Y:S01]  /*1ff0*/  LEA.HI.X.SX32 R9, R3, R14, 0x1, P1 ;  /* 0x0000000e03097211 */ /* 0x000fe200008f0eff */
[----:B------:R-:W-:Y:S01]  /*2000*/  IMAD.IADD R3, R0, 0x1, R3 ;  /* 0x0000000100037824 */ /* 0x000fe200078e0203 */
[----:B------:R-:W-:Y:S01]  /*2010*/  ISETP.NE.AND P1, PT, R10, RZ, PT ;  /* 0x000000ff0a00720c */ /* 0x000fe20003f25270 */
[----:B--2---:R-:W-:-:S06]  /*2020*/  FMUL.FTZ R11, R6, R13 ;  /* 0x0000000d060b7220 */ /* 0x004fcc0000410000 */
[----:B------:R-:W0:Y:S02]  /*2030*/  F2I.S8.NTZ R11, R11 ;  /* 0x0000000b000b7305 */ /* 0x000e240000202100 */
[----:B0-----:R0:W-:Y:S04]  /*2040*/  STG.E.U8 desc[UR18][R8.64], R11 ;  /* 0x0000000b08007986 */ /* 0x0011e8000c101112 */
[----:B------:R-:W-:Y:S05]  /*2050*/  @P1 BRA `(.L_x_345) ;  /* 0xfffffffc00d41947 */ /* 0x000fea000383ffff */
.L_x_344:
[----:B------:R-:W-:Y:S05]  /*2060*/  BSYNC.RECONVERGENT B0 ;  /* 0x0000000000007941 */ /* 0x000fea0003800200 */
.L_x_343:
[----:B------:R-:W-:Y:S05]  /*2070*/  @!P0 EXIT ;  /* 0x000000000000894d */ /* 0x000fea0003800000 */
[----:B-----5:R-:W1:Y:S01]  /*2080*/  MUFU.RCP R2, R2 ;  /* 0x0000000200027308 */ /* 0x020e620000001000 */
[----:B------:R-:W-:-:S07]  /*2090*/  SHF.L.U32 R4, R0, 0x2, RZ ;  /* 0x0000000200047819 */ /* 0x000fce00000006ff */
.L_x_346:
[----:B--2---:R-:W-:-:S04]  /*20a0*/  IMAD.MOV.U32 R6, RZ, RZ, 0x4 ;  /* 0x00000004ff067424 */ /* 0x004fc800078e00ff */
[----:B------:R-:W-:-:S05]  /*20b0*/  IMAD.WIDE R6, R3, R6, UR4 ;  /* 0x0000000403067e25 */ /* 0x000fca000f8e0206 */
[----:B------:R-:W1:Y:S01]  /*20c0*/  LDG.E R5, desc[UR18][R6.64] ;  /* 0x0000001206057981 */ /* 0x000e62000c1e1900 */
[C---:B0-----:R-:W-:Y:S02]  /*20d0*/  IADD3 R8, P0, PT, R3.reuse, UR11, RZ ;  /* 0x0000000b03087c10 */ /* 0x041fe4000ff1e0ff */
[----:B------:R-:W-:Y:S02]  /*20e0*/  IADD3 R10, P1, PT, R4, R6, RZ ;  /* 0x00000006040a7210 */ /* 0x000fe40007f3e0ff */
[----:B------:R-:W-:Y:S02]  /*20f0*/  LEA.HI.X.SX32 R9, R3, UR10, 0x1, P0 ;  /* 0x0000000a03097c11 */ /* 0x000fe400080f0eff */
[----:B------:R-:W-:Y:S01]  /*2100*/  IADD3.X R11, PT, PT, RZ, R7, RZ, P1, !PT ;  /* 0x00000007ff0b7210 */ /* 0x000fe20000ffe4ff */
[----:B-1----:R-:W-:-:S06]  /*2110*/  FMUL.FTZ R5, R5, R2 ;  /* 0x0000000205057220 */ /* 0x002fcc0000410000 */
[----:B------:R-:W0:Y:S02]  /*2120*/  F2I.S8.NTZ R5, R5 ;  /* 0x0000000500057305 */ /* 0x000e240000202100 */
[----:B0-----:R0:W-:Y:S04]  /*2130*/  STG.E.U8 desc[UR18][R8.64], R5 ;  /* 0x0000000508007986 */ /* 0x0011e8000c101112 */
[----:B------:R-:W2:Y:S01]  /*2140*/  LDG.E R13, desc[UR18][R10.64] ;  /* 0x000000120a0d7981 */ /* 0x000ea2000c1e1900 */
[----:B------:R-:W-:Y:S02]  /*2150*/  IADD3 R6, P0, PT, R0, R8, RZ ;  /* 0x0000000800067210 */ /* 0x000fe40007f1e0ff */
[----:B------:R-:W-:-:S03]  /*2160*/  IADD3 R12, P1, PT, R4, R10, RZ ;  /* 0x0000000a040c7210 */ /* 0x000fc60007f3e0ff */
[----:B------:R-:W-:Y:S02]  /*2170*/  IMAD.X R7, RZ, RZ, R9, P0 ;  /* 0x000000ffff077224 */ /* 0x000fe400000e0609 */
[----:B--2---:R-:W-:Y:S01]  /*2180*/  FMUL.FTZ R14, R13, R2 ;  /* 0x000000020d0e7220 */ /* 0x004fe20000410000 */
[----:B------:R-:W-:-:S03]  /*2190*/  IADD3.X R13, PT, PT, RZ, R11, RZ, P1, !PT ;  /* 0x0000000bff0d7210 */ /* 0x000fc60000ffe4ff */
[----:B------:R-:W1:Y:S02]  /*21a0*/  F2I.S8.NTZ R15, R14 ;  /* 0x0000000e000f7305 */ /* 0x000e640000202100 */
[----:B-1----:R1:W-:Y:S04]  /*21b0*/  STG.E.U8 desc[UR18][R6.64], R15 ;  /* 0x0000000f06007986 */ /* 0x0023e8000c101112 */
[----:B------:R-:W2:Y:S01]  /*21c0*/  LDG.E R17, desc[UR18][R12.64] ;  /* 0x000000120c117981 */ /* 0x000ea2000c1e1900 */
[----:B0-----:R-:W-:Y:S02]  /*21d0*/  IADD3 R8, P0, PT, R0, R6, RZ ;  /* 0x0000000600087210 */ /* 0x001fe40007f1e0ff */
[----:B------:R-:W-:-:S03]  /*21e0*/  IADD3 R10, P1, PT, R4, R12, RZ ;  /* 0x0000000c040a7210 */ /* 0x000fc60007f3e0ff */
[----:B------:R-:W-:Y:S01]  /*21f0*/  IMAD.X R9, RZ, RZ, R7, P0 ;  /* 0x000000ffff097224 */ /* 0x000fe200000e0607 */
[----:B------:R-:W-:Y:S01]  /*2200*/  IADD3.X R11, PT, PT, RZ, R13, RZ, P1, !PT ;  /* 0x0000000dff0b7210 */ /* 0x000fe20000ffe4ff */
[----:B--2---:R-:W-:-:S06]  /*2210*/  FMUL.FTZ R17, R17, R2 ;  /* 0x0000000211117220 */ /* 0x004fcc0000410000 */
[----:B------:R-:W0:Y:S02]  /*2220*/  F2I.S8.NTZ R17, R17 ;  /* 0x0000001100117305 */ /* 0x000e240000202100 */
[----:B0-----:R2:W-:Y:S04]  /*2230*/  STG.E.U8 desc[UR18][R8.64], R17 ;  /* 0x0000001108007986 */ /* 0x0015e8000c101112 */
[----:B------:R-:W3:Y:S01]  /*2240*/  LDG.E R11, desc[UR18][R10.64] ;  /* 0x000000120a0b7981 */ /* 0x000ee2000c1e1900 */
[----:B-1----:R-:W-:Y:S02]  /*2250*/  IADD3 R6, P0, PT, R0, R8, RZ ;  /* 0x0000000800067210 */ /* 0x002fe40007f1e0ff */
[----:B------:R-:W-:-:S03]  /*2260*/  IADD3 R3, PT, PT, R4, R3, RZ ;  /* 0x0000000304037210 */ /* 0x000fc60007ffe0ff */
[----:B------:R-:W-:Y:S01]  /*2270*/  IMAD.X R7, RZ, RZ, R9, P0 ;  /* 0x000000ffff077224 */ /* 0x000fe200000e0609 */
[----:B------:R-:W-:Y:S01]  /*2280*/  ISETP.GE.AND P0, PT, R3, UR16, PT ;  /* 0x0000001003007c0c */ /* 0x000fe2000bf06270 */
[----:B---3--:R-:W-:-:S06]  /*2290*/  FMUL.FTZ R5, R11, R2 ;  /* 0x000000020b057220 */ /* 0x008fcc0000410000 */
[----:B------:R-:W0:Y:S02]  /*22a0*/  F2I.S8.NTZ R5, R5 ;  /* 0x0000000500057305 */ /* 0x000e240000202100 */
[----:B0-----:R2:W-:Y:S04]  /*22b0*/  STG.E.U8 desc[UR18][R6.64], R5 ;  /* 0x0000000506007986 */ /* 0x0015e8000c101112 */
[----:B------:R-:W-:Y:S05]  /*22c0*/  @!P0 BRA `(.L_x_346) ;  /* 0xfffffffc00748947 */ /* 0x000fea000383ffff */
[----:B------:R-:W-:Y:S05]  /*22d0*/  EXIT ;  /* 0x000000000000794d */ /* 0x000fea0003800000 */
.L_x_347:
        /* <DEDUP_REMOVED lines=10> */
.L_x_360:


//--------------------- .text._ZN3cub18CUB_300001_SM_10306detail11EmptyKernelIvEEvv --------------------------
	.section	.text._ZN3cub18CUB_300001_SM_10306detail11EmptyKernelIvEEvv,"ax",@progbits
	.align	128
        .global         _ZN3cub18CUB_300001_SM_10306detail11EmptyKernelIvEEvv
        .type           _ZN3cub18CUB_300001_SM_10306detail11EmptyKernelIvEEvv,@function
        .size           _ZN3cub18CUB_300001_SM_10306detail11EmptyKernelIvEEvv,(.L_x_361 - _ZN3cub18CUB_300001_SM_10306detail11EmptyKernelIvEEvv)
        .other          _ZN3cub18CUB_300001_SM_10306detail11EmptyKernelIvEEvv,@"STO_CUDA_ENTRY STV_DEFAULT"
_ZN3cub18CUB_300001_SM_10306detail11EmptyKernelIvEEvv:
.text._ZN3cub18CUB_300001_SM_10306detail11EmptyKernelIvEEvv:
[----:B------:R-:W-:Y:S01]  /*0000*/  LDC R1, c[0x0][0x37c] ;  /* 0x0000df00ff017b82 */ /* 0x000fe20000000800 */
[----:B------:R-:W-:Y:S05]  /*0010*/  EXIT ;  /* 0x000000000000794d */ /* 0x000fea0003800000 */
.L_x_348:
        /* <DEDUP_REMOVED lines=14> */
.L_x_361:


//--------------------- .nv.shared._ZN4vllm36dynamic_scaled_int8_azp_quant_kernelIN3c108BFloat16EfiEEvPKT_PaPT0_PT1_i --------------------------
	.section	.nv.shared._ZN4vllm36dynamic_scaled_int8_azp_quant_kernelIN3c108BFloat16EfiEEvPKT_PaPT0_PT1_i,"aw",@nobits
	.sectionflags	@""
	.align	4
.nv.shared._ZN4vllm36dynamic_scaled_int8_azp_quant_kernelIN3c108BFloat16EfiEEvPKT_PaPT0_PT1_i:
	.zero		1112


//--------------------- .nv.shared.reserved.0     --------------------------
	.section	.nv.shared.reserved.0,"aw",@nobits
	.weak		__nv_reservedSMEM_offset_0_alias
	.size		__nv_reservedSMEM_offset_0_alias, 0, 64
	.other		__nv_reservedSMEM_offset_0_alias,@"STO_CUDA_RESERVED_SHARED STV_DEFAULT"
__nv_reservedSMEM_offset_0_alias:
	.zero		0
	.zero		64


//--------------------- .nv.global                --------------------------
	.section	.nv.global,"aw",@nobits
.nv.global:
	.type		_ZN46_INTERNAL_cca0ce3b_15_scaled_quant_cu_f2eb58cb6thrust24THRUST_300001_SM_1030_NS12placeholders2_5E,@object
	.size		_ZN46_INTERNAL_cca0ce3b_15_scaled_quant_cu_f2eb58cb6thrust24THRUST_300001_SM_1030_NS12placeholders2_5E,(_ZN46_INTERNAL_cca0ce3b_15_scaled_quant_cu_f2eb58cb4cuda3std3__45__cpo6cbeginE - _ZN46_INTERNAL_cca0ce3b_15_scaled_quant_cu_f2eb58cb6thrust24THRUST_300001_SM_1030_NS12placeholders2_5E)
_ZN46_INTERNAL_cca0ce3b_15_scaled_quant_cu_f2eb58cb6thrust24THRUST_300001_SM_1030_NS12placeholders2_5E:
	.zero		1
	.type		_ZN46_INTERNAL_cca0ce3b_15_scaled_quant_cu_f2eb58cb4cuda3std3__45__cpo6cbeginE,@object
	.size		_ZN46_INTERNAL_cca0ce3b_15_scaled_quant_cu_f2eb58cb4cuda3std3__45__cpo6cbeginE,(_ZN46_INTERNAL_cca0ce3b_15_scaled_quant_cu_f2eb58cb4cuda3std6ranges3__45__cpo6cbeginE - _ZN46_INTERNAL_cca0ce3b_15_scaled_quant_cu_f2eb58cb4cuda3std3__45__cpo6cbeginE)
_ZN46_INTERNAL_cca0ce3b_15_scaled_quant_cu_f2eb58cb4cuda3std3__45__cpo6cbeginE:
	.zero		1
	.type		_ZN46_INTERNAL_cca0ce3b_15_scaled_quant_cu_f2eb58cb4cuda3std6ranges3__45__cpo6cbeginE,@object
	.size		_ZN46_INTERNAL_cca0ce3b_15_scaled_quant_cu_f2eb58cb4cuda3std6ranges3__45__cpo6cbeginE,(_ZN46_INTERNAL_cca0ce3b_15_scaled_quant_cu_f2eb58cb4cuda3std3__48in_placeE - _ZN46_INTERNAL_cca0ce3b_15_scaled_quant_cu_f2eb58cb4cuda3std6ranges3__45__cpo6cbeginE)
_ZN46_INTERNAL_cca0ce3b_15_scaled_quant_cu_f2eb58cb4cuda3std6ranges3__45__cpo6cbeginE:
	.zero		1
	.type		_ZN46_INTERNAL_cca0ce3b_15_scaled_quant_cu_f2eb58cb4cuda3std3__48in_placeE,@object
	.size		_ZN46_INTERNAL_cca0ce3b_15_scaled_quant_cu_f2eb58cb4cuda3std3__48in_placeE,(_ZN46_INTERNAL_cca0ce3b_15_scaled_quant_cu_f2eb58cb4cuda3std6ranges3__45__cpo4sizeE - _ZN46_INTERNAL_cca0ce3b_15_scaled_quant_cu_f2eb58cb4cuda3std3__48in_placeE)
_ZN46_INTERNAL_cca0ce3b_15_scaled_quant_cu_f2eb58cb4cuda3std3__48in_placeE:
	.zero		1
	.type		_ZN46_INTERNAL_cca0ce3b_15_scaled_quant_cu_f2eb58cb4cuda3std6ranges3__45__cpo4sizeE,@object
	.size		_ZN46_INTERNAL_cca0ce3b_15_scaled_quant_cu_f2eb58cb4cuda3std6ranges3__45__cpo4sizeE,(_ZN46_INTERNAL_cca0ce3b_15_scaled_quant_cu_f2eb58cb6thrust24THRUST_300001_SM_1030_NS12placeholders2_9E - _ZN46_INTERNAL_cca0ce3b_15_scaled_quant_cu_f2eb58cb4cuda3std6ranges3__45__cpo4sizeE)
_ZN46_INTERNAL_cca0ce3b_15_scaled_quant_cu_f2eb58cb4cuda3std6ranges3__45__cpo4sizeE:
	.zero		1
	.type		_ZN46_INTERNAL_cca0ce3b_15_scaled_quant_cu_f2eb58cb6thrust24THRUST_300001_SM_1030_NS12placeholders2_9E,@object
	.size		_ZN46_INTERNAL_cca0ce3b_15_scaled_quant_cu_f2eb58cb6thrust24THRUST_300001_SM_1030_NS12placeholders2_9E,(_ZN46_INTERNAL_cca0ce3b_15_scaled_quant_cu_f2eb58cb4cuda3std3__45__cpo7crbeginE - _ZN46_INTERNAL_cca0ce3b_15_scaled_quant_cu_f2eb58cb6thrust24THRUST_300001_SM_1030_NS12placeholders2_9E)
_ZN46_INTERNAL_cca0ce3b_15_scaled_quant_cu_f2eb58cb6thrust24THRUST_300001_SM_1030_NS12placeholders2_9E:
	.zero		1
	.type		_ZN46_INTERNAL_cca0ce3b_15_scaled_quant_cu_f2eb58cb4cuda3std3__45__cpo7crbeginE,@object
	.size		_ZN46_INTERNAL_cca0ce3b_15_scaled_quant_cu_f2eb58cb4cuda3std3__45__cpo7crbeginE,(_ZN46_INTERNAL_cca0ce3b_15_scaled_quant_cu_f2eb58cb4cuda3std6ranges3__45__cpo4nextE - _ZN46_INTERNAL_cca0ce3b_15_scaled_quant_cu_f2eb58cb4cuda3std3__45__cpo7crbeginE)
_ZN46_INTERNAL_cca0ce3b_15_scaled_quant_cu_f2eb58cb4cuda3std3__45__cpo7crbeginE:
	.zero		1
	.type		_ZN46_INTERNAL_cca0ce3b_15_scaled_quant_cu_f2eb58cb4cuda3std6ranges3__45__cpo4nextE,@object
	.size		_ZN46_INTERNAL_cca0ce3b_15_scaled_quant_cu_f2eb58cb4cuda3std6ranges3__45__cpo4nextE,(_ZN46_INTERNAL_cca0ce3b_15_scaled_quant_cu_f2eb58cb4cuda3std6ranges3__45__cpo4swapE - _ZN46_INTERNAL_cca0ce3b_15_scaled_quant_cu_f2eb58cb4cuda3std6ranges3__45__cpo4nextE)
_ZN46_INTERNAL_cca0ce3b_15_scaled_quant_cu_f2eb58cb4cuda3std6ranges3__45__cpo4nextE:
	.zero		1
	.type		_ZN46_INTERNAL_cca0ce3b_15_scaled_quant_cu_f2eb58cb4cuda3std6ranges3__45__cpo4swapE,@object
	.size		_ZN46_INTERNAL_cca0ce3b_15_scaled_quant_cu_f2eb58cb4cuda3std6ranges3__45__cpo4swapE,(_ZN46_INTERNAL_cca0ce3b_15_scaled_quant_cu_f2eb58cb6thrust24THRUST_300001_SM_1030_NS12placeholders2_1E - _ZN46_INTERNAL_cca0ce3b_15_scaled_quant_cu_f2eb58cb4cuda3std6ranges3__45__cpo4swapE)
_ZN46_INTERNAL_cca0ce3b_15_scaled_quant_cu_f2eb58cb4cuda3std6ranges3__45__cpo4swapE:
	.zero		1
	.type		_ZN46_INTERNAL_cca0ce3b_15_scaled_quant_cu_f2eb58cb6thrust24THRUST_300001_SM_1030_NS12placeholders2_1E,@object
	.size		_ZN46_INTERNAL_cca0ce3b_15_scaled_quant_cu_f2eb58cb6thrust24THRUST_300001_SM_1030_NS12placeholders2_1E,(_ZN46_INTERNAL_cca0ce3b_15_scaled_quant_cu_f2eb58cb6thrust24THRUST_300001_SM_1030_NS12placeholders2_3E - _ZN46_INTERNAL_cca0ce3b_15_scaled_quant_cu_f2eb58cb6thrust24THRUST_300001_SM_1030_NS12placeholders2_1E)
_ZN46_INTERNAL_cca0ce3b_15_scaled_quant_cu_f2eb58cb6thrust24THRUST_300001_SM_1030_NS12placeholders2_1E:
	.zero		1
	.type		_ZN46_INTERNAL_cca0ce3b_15_scaled_quant_cu_f2eb58cb6thrust24THRUST_300001_SM_1030_NS12placeholders2_3E,@object
	.size		_ZN46_INTERNAL_cca0ce3b_15_scaled_quant_cu_f2eb58cb6thrust24THRUST_300001_SM_1030_NS12placeholders2_3E,(_ZN46_INTERNAL_cca0ce3b_15_scaled_quant_cu_f2eb58cb4cuda3std3__45__cpo5beginE - _ZN46_INTERNAL_cca0ce3b_15_scaled_quant_cu_f2eb58cb6thrust24THRUST_300001_SM_1030_NS12placeholders2_3E)
_ZN46_INTERNAL_cca0ce3b_15_scaled_quant_cu_f2eb58cb6thrust24THRUST_300001_SM_1030_NS12placeholders2_3E:
	.zero		1
	.type		_ZN46_INTERNAL_cca0ce3b_15_scaled_quant_cu_f2eb58cb4cuda3std3__45__cpo5beginE,@object
	.size		_ZN46_INTERNAL_cca0ce3b_15_scaled_quant_cu_f2eb58cb4cuda3std3__45__cpo5beginE,(_ZN46_INTERNAL_cca0ce3b_15_scaled_quant_cu_f2eb58cb4cuda3std6ranges3__45__cpo5beginE - _ZN46_INTERNAL_cca0ce3b_15_scaled_quant_cu_f2eb58cb4cuda3std3__45__cpo5beginE)
_ZN46_INTERNAL_cca0ce3b_15_scaled_quant_cu_f2eb58cb4cuda3std3__45__cpo5beginE:
	.zero		1
	.type		_ZN46_INTERNAL_cca0ce3b_15_scaled_quant_cu_f2eb58cb4cuda3std6ranges3__45__cpo5beginE,@object
	.size		_ZN46_INTERNAL_cca0ce3b_15_scaled_quant_cu_f2eb58cb4cuda3std6ranges3__45__cpo5beginE,(_ZN46_INTERNAL_cca0ce3b_15_scaled_quant_cu_f2eb58cb4cuda3std3__448_GLOBAL__N__cca0ce3b_15_scaled_quant_cu_f2eb58cb6ignoreE - _ZN46_INTERNAL_cca0ce3b_15_scaled_quant_cu_f2eb58cb4cuda3std6ranges3__45__cpo5beginE)
_ZN46_INTERNAL_cca0ce3b_15_scaled_quant_cu_f2eb58cb4cuda3std6ranges3__45__cpo5beginE:
	.zero		1
	.type		_ZN46_INTERNAL_cca0ce3b_15_scaled_quant_cu_f2eb58cb4cuda3std3__448_GLOBAL__N__cca0ce3b_15_scaled_quant_cu_f2eb58cb6ignoreE,@object
	.size		_ZN46_INTERNAL_cca0ce3b_15_scaled_quant_cu_f2eb58cb4cuda3std3__448_GLOBAL__N__cca0ce3b_15_scaled_quant_cu_f2eb58cb6ignoreE,(_ZN46_INTERNAL_cca0ce3b_15_scaled_quant_cu_f2eb58cb4cuda3std6ranges3__45__cpo4dataE - _ZN46_INTERNAL_cca0ce3b_15_scaled_quant_cu_f2eb58cb4cuda3std3__448_GLOBAL__N__cca0ce3b_15_scaled_quant_cu_f2eb58cb6ignoreE)
_ZN46_INTERNAL_cca0ce3b_15_scaled_quant_cu_f2eb58cb4cuda3std3__448_GLOBAL__N__cca0ce3b_15_scaled_quant_cu_f2eb58cb6ignoreE:
	.zero		1
	.type		_ZN46_INTERNAL_cca0ce3b_15_scaled_quant_cu_f2eb58cb4cuda3std6ranges3__45__cpo4dataE,@object
	.size		_ZN46_INTERNAL_cca0ce3b_15_scaled_quant_cu_f2eb58cb4cuda3std6ranges3__45__cpo4dataE,(_ZN46_INTERNAL_cca0ce3b_15_scaled_quant_cu_f2eb58cb6thrust24THRUST_300001_SM_1030_NS12placeholders2_7E - _ZN46_INTERNAL_cca0ce3b_15_scaled_quant_cu_f2eb58cb4cuda3std6ranges3__45__cpo4dataE)
_ZN46_INTERNAL_cca0ce3b_15_scaled_quant_cu_f2eb58cb4cuda3std6ranges3__45__cpo4dataE:
	.zero		1
	.type		_ZN46_INTERNAL_cca0ce3b_15_scaled_quant_cu_f2eb58cb6thrust24THRUST_300001_SM_1030_NS12placeholders2_7E,@object
	.size		_ZN46_INTERNAL_cca0ce3b_15_scaled_quant_cu_f2eb58cb6thrust24THRUST_300001_SM_1030_NS12placeholders2_7E,(_ZN46_INTERNAL_cca0ce3b_15_scaled_quant_cu_f2eb58cb4cuda3std3__45__cpo6rbeginE - _ZN46_INTERNAL_cca0ce3b_15_scaled_quant_cu_f2eb58cb6thrust24THRUST_300001_SM_1030_NS12placeholders2_7E)
_ZN46_INTERNAL_cca0ce3b_15_scaled_quant_cu_f2eb58cb6thrust24THRUST_300001_SM_1030_NS12placeholders2_7E:
	.zero		1
	.type		_ZN46_INTERNAL_cca0ce3b_15_scaled_quant_cu_f2eb58cb4cuda3std3__45__cpo6rbeginE,@object
	.size		_ZN46_INTERNAL_cca0ce3b_15_scaled_quant_cu_f2eb58cb4cuda3std3__45__cpo6rbeginE,(_ZN46_INTERNAL_cca0ce3b_15_scaled_quant_cu_f2eb58cb4cuda3std6ranges3__45__cpo7advanceE - _ZN46_INTERNAL_cca0ce3b_15_scaled_quant_cu_f2eb58cb4cuda3std3__45__cpo6rbeginE)
_ZN46_INTERNAL_cca0ce3b_15_scaled_quant_cu_f2eb58cb4cuda3std3__45__cpo6rbeginE:
	.zero		1
	.type		_ZN46_INTERNAL_cca0ce3b_15_scaled_quant_cu_f2eb58cb4cuda3std6ranges3__45__cpo7advanceE,@object
	.size		_ZN46_INTERNAL_cca0ce3b_15_scaled_quant_cu_f2eb58cb4cuda3std6ranges3__45__cpo7advanceE,(_ZN46_INTERNAL_cca0ce3b_15_scaled_quant_cu_f2eb58cb4cuda3std3__47nulloptE - _ZN46_INTERNAL_cca0ce3b_15_scaled_quant_cu_f2eb58cb4cuda3std6ranges3__45__cpo7advanceE)
_ZN46_INTERNAL_cca0ce3b_15_scaled_quant_cu_f2eb58cb4cuda3std6ranges3__45__cpo7advanceE:
	.zero		1
	.type		_ZN46_INTERNAL_cca0ce3b_15_scaled_quant_cu_f2eb58cb4cuda3std3__47nulloptE,@object
	.size		_ZN46_INTERNAL_cca0ce3b_15_scaled_quant_cu_f2eb58cb4cuda3std3__47nulloptE,(_ZN46_INTERNAL_cca0ce3b_15_scaled_quant_cu_f2eb58cb4cuda3std6ranges3__45__cpo8distanceE - _ZN46_INTERNAL_cca0ce3b_15_scaled_quant_cu_f2eb58cb4cuda3std3__47nulloptE)
_ZN46_INTERNAL_cca0ce3b_15_scaled_quant_cu_f2eb58cb4cuda3std3__47nulloptE:
	.zero		1
	.type		_ZN46_INTERNAL_cca0ce3b_15_scaled_quant_cu_f2eb58cb4cuda3std6ranges3__45__cpo8distanceE,@object
	.size		_ZN46_INTERNAL_cca0ce3b_15_scaled_quant_cu_f2eb58cb4cuda3std6ranges3__45__cpo8distanceE,(_ZN46_INTERNAL_cca0ce3b_15_scaled_quant_cu_f2eb58cb6thrust24THRUST_300001_SM_1030_NS12placeholders2_6E - _ZN46_INTERNAL_cca0ce3b_15_scaled_quant_cu_f2eb58cb4cuda3std6ranges3__45__cpo8distanceE)
_ZN46_INTERNAL_cca0ce3b_15_scaled_quant_cu_f2eb58cb4cuda3std6ranges3__45__cpo8distanceE:
	.zero		1
	.type		_ZN46_INTERNAL_cca0ce3b_15_scaled_quant_cu_f2eb58cb6thrust24THRUST_300001_SM_1030_NS12placeholders2_6E,@object
	.size		_ZN46_INTERNAL_cca0ce3b_15_scaled_quant_cu_f2eb58cb6thrust24THRUST_300001_SM_1030_NS12placeholders2_6E,(_ZN46_INTERNAL_cca0ce3b_15_scaled_quant_cu_f2eb58cb4cuda3std3__45__cpo4cendE - _ZN46_INTERNAL_cca0ce3b_15_scaled_quant_cu_f2eb58cb6thrust24THRUST_300001_SM_1030_NS12placeholders2_6E)
_ZN46_INTERNAL_cca0ce3b_15_scaled_quant_cu_f2eb58cb6thrust24THRUST_300001_SM_1030_NS12placeholders2_6E:
	.zero		1
	.type		_ZN46_INTERNAL_cca0ce3b_15_scaled_quant_cu_f2eb58cb4cuda3std3__45__cpo4cendE,@object
	.size		_ZN46_INTERNAL_cca0ce3b_15_scaled_quant_cu_f2eb58cb4cuda3std3__45__cpo4cendE,(_ZN46_INTERNAL_cca0ce3b_15_scaled_quant_cu_f2eb58cb4cuda3std6ranges3__45__cpo4cendE - _ZN46_INTERNAL_cca0ce3b_15_scaled_quant_cu_f2eb58cb4cuda3std3__45__cpo4cendE)
_ZN46_INTERNAL_cca0ce3b_15_scaled_quant_cu_f2eb58cb4cuda3std3__45__cpo4cendE:
	.zero		1
	.type		_ZN46_INTERNAL_cca0ce3b_15_scaled_quant_cu_f2eb58cb4cuda3std6ranges3__45__cpo4cendE,@object
	.size		_ZN46_INTERNAL_cca0ce3b_15_scaled_quant_cu_f2eb58cb4cuda3std6ranges3__45__cpo4cendE,(_ZN46_INTERNAL_cca0ce3b_15_scaled_quant_cu_f2eb58cb4cuda3std3__420unreachable_sentinelE - _ZN46_INTERNAL_cca0ce3b_15_scaled_quant_cu_f2eb58cb4cuda3std6ranges3__45__cpo4cendE)
_ZN46_INTERNAL_cca0ce3b_15_scaled_quant_cu_f2eb58cb4cuda3std6ranges3__45__cpo4cendE:
	.zero		1
	.type		_ZN46_INTERNAL_cca0ce3b_15_scaled_quant_cu_f2eb58cb4cuda3std3__420unreachable_sentinelE,@object
	.size		_ZN46_INTERNAL_cca0ce3b_15_scaled_quant_cu_f2eb58cb4cuda3std3__420unreachable_sentinelE,(_ZN46_INTERNAL_cca0ce3b_15_scaled_quant_cu_f2eb58cb4cuda3std6ranges3__45__cpo5ssizeE - _ZN46_INTERNAL_cca0ce3b_15_scaled_quant_cu_f2eb58cb4cuda3std3__420unreachable_sentinelE)
_ZN46_INTERNAL_cca0ce3b_15_scaled_quant_cu_f2eb58cb4cuda3std3__420unreachable_sentinelE:
	.zero		1
	.type		_ZN46_INTERNAL_cca0ce3b_15_scaled_quant_cu_f2eb58cb4cuda3std6ranges3__45__cpo5ssizeE,@object
	.size		_ZN46_INTERNAL_cca0ce3b_15_scaled_quant_cu_f2eb58cb4cuda3std6ranges3__45__cpo5ssizeE,(_ZN46_INTERNAL_cca0ce3b_15_scaled_quant_cu_f2eb58cb6thrust24THRUST_300001_SM_1030_NS12placeholders3_10E - _ZN46_INTERNAL_cca0ce3b_15_scaled_quant_cu_f2eb58cb4cuda3std6ranges3__45__cpo5ssizeE)
_ZN46_INTERNAL_cca0ce3b_15_scaled_quant_cu_f2eb58cb4cuda3std6ranges3__45__cpo5ssizeE:
	.zero		1
	.type		_ZN46_INTERNAL_cca0ce3b_15_scaled_quant_cu_f2eb58cb6thrust24THRUST_300001_SM_1030_NS12placeholders3_10E,@object
	.size		_ZN46_INTERNAL_cca0ce3b_15_scaled_quant_cu_f2eb58cb6thrust24THRUST_300001_SM_1030_NS12placeholders3_10E,(_ZN46_INTERNAL_cca0ce3b_15_scaled_quant_cu_f2eb58cb4cuda3std3__45__cpo5crendE - _ZN46_INTERNAL_cca0ce3b_15_scaled_quant_cu_f2eb58cb6thrust24THRUST_300001_SM_1030_NS12placeholders3_10E)
_ZN46_INTERNAL_cca0ce3b_15_scaled_quant_cu_f2eb58cb6thrust24THRUST_300001_SM_1030_NS12placeholders3_10E:
	.zero		1
	.type		_ZN46_INTERNAL_cca0ce3b_15_scaled_quant_cu_f2eb58cb4cuda3std3__45__cpo5crendE,@object
	.size		_ZN46_INTERNAL_cca0ce3b_15_scaled_quant_cu_f2eb58cb4cuda3std3__45__cpo5crendE,(_ZN46_INTERNAL_cca0ce3b_15_scaled_quant_cu_f2eb58cb4cuda3std6ranges3__45__cpo4prevE - _ZN46_INTERNAL_cca0ce3b_15_scaled_quant_cu_f2eb58cb4cuda3std3__45__cpo5crendE)
_ZN46_INTERNAL_cca0ce3b_15_scaled_quant_cu_f2eb58cb4cuda3std3__45__cpo5crendE:
	.zero		1
	.type		_ZN46_INTERNAL_cca0ce3b_15_scaled_quant_cu_f2eb58cb4cuda3std6ranges3__45__cpo4prevE,@object
	.size		_ZN46_INTERNAL_cca0ce3b_15_scaled_quant_cu_f2eb58cb4cuda3std6ranges3__45__cpo4prevE,(_ZN46_INTERNAL_cca0ce3b_15_scaled_quant_cu_f2eb58cb4cuda3std6ranges3__45__cpo9iter_moveE - _ZN46_INTERNAL_cca0ce3b_15_scaled_quant_cu_f2eb58cb4cuda3std6ranges3__45__cpo4prevE)
_ZN46_INTERNAL_cca0ce3b_15_scaled_quant_cu_f2eb58cb4cuda3std6ranges3__45__cpo4prevE:
	.zero		1
	.type		_ZN46_INTERNAL_cca0ce3b_15_scaled_quant_cu_f2eb58cb4cuda3std6ranges3__45__cpo9iter_moveE,@object
	.size		_ZN46_INTERNAL_cca0ce3b_15_scaled_quant_cu_f2eb58cb4cuda3std6ranges3__45__cpo9iter_moveE,(_ZN46_INTERNAL_cca0ce3b_15_scaled_quant_cu_f2eb58cb6thrust24THRUST_300001_SM_1030_NS12placeholders2_2E - _ZN46_INTERNAL_cca0ce3b_15_scaled_quant_cu_f2eb58cb4cuda3std6ranges3__45__cpo9iter_moveE)
_ZN46_INTERNAL_cca0ce3b_15_scaled_quant_cu_f2eb58cb4cuda3std6ranges3__45__cpo9iter_moveE:
	.zero		1
	.type		_ZN46_INTERNAL_cca0ce3b_15_scaled_quant_cu_f2eb58cb6thrust24THRUST_300001_SM_1030_NS12placeholders2_2E,@object
	.size		_ZN46_INTERNAL_cca0ce3b_15_scaled_quant_cu_f2eb58cb6thrust24THRUST_300001_SM_1030_NS12placeholders2_2E,(_ZN46_INTERNAL_cca0ce3b_15_scaled_quant_cu_f2eb58cb6thrust24THRUST_300001_SM_1030_NS12placeholders2_4E - _ZN46_INTERNAL_cca0ce3b_15_scaled_quant_cu_f2eb58cb6thrust24THRUST_300001_SM_1030_NS12placeholders2_2E)
_ZN46_INTERNAL_cca0ce3b_15_scaled_quant_cu_f2eb58cb6thrust24THRUST_300001_SM_1030_NS12placeholders2_2E:
	.zero		1
	.type		_ZN46_INTERNAL_cca0ce3b_15_scaled_quant_cu_f2eb58cb6thrust24THRUST_300001_SM_1030_NS12placeholders2_4E,@object
	.size		_ZN46_INTERNAL_cca0ce3b_15_scaled_quant_cu_f2eb58cb6thrust24THRUST_300001_SM_1030_NS12placeholders2_4E,(_ZN46_INTERNAL_cca0ce3b_15_scaled_quant_cu_f2eb58cb4cuda3std3__45__cpo3endE - _ZN46_INTERNAL_cca0ce3b_15_scaled_quant_cu_f2eb58cb6thrust24THRUST_300001_SM_1030_NS12placeholders2_4E)
_ZN46_INTERNAL_cca0ce3b_15_scaled_quant_cu_f2eb58cb6thrust24THRUST_300001_SM_1030_NS12placeholders2_4E:
	.zero		1
	.type		_ZN46_INTERNAL_cca0ce3b_15_scaled_quant_cu_f2eb58cb4cuda3std3__45__cpo3endE,@object
	.size		_ZN46_INTERNAL_cca0ce3b_15_scaled_quant_cu_f2eb58cb4cuda3std3__45__cpo3endE,(_ZN46_INTERNAL_cca0ce3b_15_scaled_quant_cu_f2eb58cb4cuda3std6ranges3__45__cpo3endE - _ZN46_INTERNAL_cca0ce3b_15_scaled_quant_cu_f2eb58cb4cuda3std3__45__cpo3endE)
_ZN46_INTERNAL_cca0ce3b_15_scaled_quant_cu_f2eb58cb4cuda3std3__45__cpo3endE:
	.zero		1
	.type		_ZN46_INTERNAL_cca0ce3b_15_scaled_quant_cu_f2eb58cb4cuda3std6ranges3__45__cpo3endE,@object
	.size		_ZN46_INTERNAL_cca0ce3b_15_scaled_quant_cu_f2eb58cb4cuda3std6ranges3__45__cpo3endE,(_ZN46_INTERNAL_cca0ce3b_15_scaled_quant_cu_f2eb58cb4cuda3std3__419piecewise_constructE - _ZN46_INTERNAL_cca0ce3b_15_scaled_quant_cu_f2eb58cb4cuda3std6ranges3__45__cpo3endE)
_ZN46_INTERNAL_cca0ce3b_15_scaled_quant_cu_f2eb58cb4cuda3std6ranges3__45__cpo3endE:
	.zero		1
	.type		_ZN46_INTERNAL_cca0ce3b_15_scaled_quant_cu_f2eb58cb4cuda3std3__419piecewise_constructE,@object
	.size		_ZN46_INTERNAL_cca0ce3b_15_scaled_quant_cu_f2eb58cb4cuda3std3__419piecewise_constructE,(_ZN46_INTERNAL_cca0ce3b_15_scaled_quant_cu_f2eb58cb4cuda3std6ranges3__45__cpo5cdataE - _ZN46_INTERNAL_cca0ce3b_15_scaled_quant_cu_f2eb58cb4cuda3std3__419piecewise_constructE)
_ZN46_INTERNAL_cca0ce3b_15_scaled_quant_cu_f2eb58cb4cuda3std3__419piecewise_constructE:
	.zero		1
	.type		_ZN46_INTERNAL_cca0ce3b_15_scaled_quant_cu_f2eb58cb4cuda3std6ranges3__45__cpo5cdataE,@object
	.size		_ZN46_INTERNAL_cca0ce3b_15_scaled_quant_cu_f2eb58cb4cuda3std6ranges3__45__cpo5cdataE,(_ZN46_INTERNAL_cca0ce3b_15_scaled_quant_cu_f2eb58cb6thrust24THRUST_300001_SM_1030_NS12placeholders2_8E - _ZN46_INTERNAL_cca0ce3b_15_scaled_quant_cu_f2eb58cb4cuda3std6ranges3__45__cpo5cdataE)
_ZN46_INTERNAL_cca0ce3b_15_scaled_quant_cu_f2eb58cb4cuda3std6ranges3__45__cpo5cdataE:
	.zero		1
	.type		_ZN46_INTERNAL_cca0ce3b_15_scaled_quant_cu_f2eb58cb6thrust24THRUST_300001_SM_1030_NS12placeholders2_8E,@object
	.size		_ZN46_INTERNAL_cca0ce3b_15_scaled_quant_cu_f2eb58cb6thrust24THRUST_300001_SM_1030_NS12placeholders2_8E,(_ZN46_INTERNAL_cca0ce3b_15_scaled_quant_cu_f2eb58cb4cuda3std3__45__cpo4rendE - _ZN46_INTERNAL_cca0ce3b_15_scaled_quant_cu_f2eb58cb6thrust24THRUST_300001_SM_1030_NS12placeholders2_8E)
_ZN46_INTERNAL_cca0ce3b_15_scaled_quant_cu_f2eb58cb6thrust24THRUST_300001_SM_1030_NS12placeholders2_8E:
	.zero		1
	.type		_ZN46_INTERNAL_cca0ce3b_15_scaled_quant_cu_f2eb58cb4cuda3std3__45__cpo4rendE,@object
	.size		_ZN46_INTERNAL_cca0ce3b_15_scaled_quant_cu_f2eb58cb4cuda3std3__45__cpo4rendE,(_ZN46_INTERNAL_cca0ce3b_15_scaled_quant_cu_f2eb58cb4cuda3std6ranges3__45__cpo9iter_swapE - _ZN46_INTERNAL_cca0ce3b_15_scaled_quant_cu_f2eb58cb4cuda3std3__45__cpo4rendE)
_ZN46_INTERNAL_cca0ce3b_15_scaled_quant_cu_f2eb58cb4cuda3std3__45__cpo4rendE:
	.zero		1
	.type		_ZN46_INTERNAL_cca0ce3b_15_scaled_quant_cu_f2eb58cb4cuda3std6ranges3__45__cpo9iter_swapE,@object
	.size		_ZN46_INTERNAL_cca0ce3b_15_scaled_quant_cu_f2eb58cb4cuda3std6ranges3__45__cpo9iter_swapE,(_ZN46_INTERNAL_cca0ce3b_15_scaled_quant_cu_f2eb58cb4cuda3std3__48unexpectE - _ZN46_INTERNAL_cca0ce3b_15_scaled_quant_cu_f2eb58cb4cuda3std6ranges3__45__cpo9iter_swapE)
_ZN46_INTERNAL_cca0ce3b_15_scaled_quant_cu_f2eb58cb4cuda3std6ranges3__45__cpo9iter_swapE:
	.zero		1
	.type		_ZN46_INTERNAL_cca0ce3b_15_scaled_quant_cu_f2eb58cb4cuda3std3__48unexpectE,@object
	.size		_ZN46_INTERNAL_cca0ce3b_15_scaled_quant_cu_f2eb58cb4cuda3std3__48unexpectE,(_ZN46_INTERNAL_cca0ce3b_15_scaled_quant_cu_f2eb58cb6thrust24THRUST_300001_SM_1030_NS6system6detail10sequential3seqE - _ZN46_INTERNAL_cca0ce3b_15_scaled_quant_cu_f2eb58cb4cuda3std3__48unexpectE)
_ZN46_INTERNAL_cca0ce3b_15_scaled_quant_cu_f2eb58cb4cuda3std3__48unexpectE:
	.zero		1
	.type		_ZN46_INTERNAL_cca0ce3b_15_scaled_quant_cu_f2eb58cb6thrust24THRUST_300001_SM_1030_NS6system6detail10sequential3seqE,@object
	.size		_ZN46_INTERNAL_cca0ce3b_15_scaled_quant_cu_f2eb58cb6thrust24THRUST_300001_SM_1030_NS6system6detail10sequential3seqE,(.L_29 - _ZN46_INTERNAL_cca0ce3b_15_scaled_quant_cu_f2eb58cb6thrust24THRUST_300001_SM_1030_NS6system6detail10sequential3seqE)
_ZN46_INTERNAL_cca0ce3b_15_scaled_quant_cu_f2eb58cb6thrust24THRUST_300001_SM_1030_NS6system6detail10sequential3seqE:
	.zero		1
.L_29:


//--------------------- .nv.shared._ZN4vllm32dynamic_scaled_int8_quant_kernelIN3c108BFloat16EfEEvPKT_PaPT0_i --------------------------
	.section	.nv.shared._ZN4vllm32dynamic_scaled_int8_quant_kernelIN3c108BFloat16EfEEvPKT_PaPT0_i,"aw",@nobits
	.sectionflags	@""
	.align	4
.nv.shared._ZN4vllm32dynamic_scaled_int8_quant_kernelIN3c108BFloat16EfEEvPKT_PaPT0_i:
	.zero		1072


//--------------------- .nv.shared._ZN4vllm36dynamic_scaled_int8_azp_quant_kernelIN3c104HalfEfiEEvPKT_PaPT0_PT1_i --------------------------
	.section	.nv.shared._ZN4vllm36dynamic_scaled_int8_azp_quant_kernelIN3c104HalfEfiEEvPKT_PaPT0_PT1_i,"aw",@nobits
	.sectionflags	@""
	.align	4
.nv.shared._ZN4vllm36dynamic_scaled_int8_azp_quant_kernelIN3c104HalfEfiEEvPKT_PaPT0_PT1_i:
	.zero		1112


//--------------------- .nv.shared._ZN4vllm32dynamic_scaled_int8_quant_kernelIN3c104HalfEfEEvPKT_PaPT0_i --------------------------
	.section	.nv.shared._ZN4vllm32dynamic_scaled_int8_quant_kernelIN3c104HalfEfEEvPKT_PaPT0_i,"aw",@nobits
	.sectionflags	@""
	.align	4
.nv.shared._ZN4vllm32dynamic_scaled_int8_quant_kernelIN3c104HalfEfEEvPKT_PaPT0_i:
	.zero		1072


//--------------------- .nv.shared._ZN4vllm36dynamic_scaled_int8_azp_quant_kernelIffiEEvPKT_PaPT0_PT1_i --------------------------
	.section	.nv.shared._ZN4vllm36dynamic_scaled_int8_azp_quant_kernelIffiEEvPKT_PaPT0_PT1_i,"aw",@nobits
	.sectionflags	@""
	.align	4
.nv.shared._ZN4vllm36dynamic_scaled_int8_azp_quant_kernelIffiEEvPKT_PaPT0_PT1_i:
	.zero		1112


//--------------------- .nv.shared._ZN4vllm32dynamic_scaled_int8_quant_kernelIffEEvPKT_PaPT0_i --------------------------
	.section	.nv.shared._ZN4vllm32dynamic_scaled_int8_quant_kernelIffEEvPKT_PaPT0_i,"aw",@nobits
	.sectionflags	@""
	.align	4
.nv.shared._ZN4vllm32dynamic_scaled_int8_quant_kernelIffEEvPKT_PaPT0_i:
	.zero		1072


//--------------------- .nv.constant0._ZN4vllm36dynamic_scaled_int8_azp_quant_kernelIN3c108BFloat16EfiEEvPKT_PaPT0_PT1_i --------------------------
	.section	.nv.constant0._ZN4vllm36dynamic_scaled_int8_azp_quant_kernelIN3c108BFloat16EfiEEvPKT_PaPT0_PT1_i,"a",@progbits
	.sectionflags	@""
	.align	4
.nv.constant0._ZN4vllm36dynamic_scaled_int8_azp_quant_kernelIN3c108BFloat16EfiEEvPKT_PaPT0_PT1_i:
	.zero		932


//--------------------- .nv.constant0._ZN4vllm32dynamic_scaled_int8_quant_kernelIN3c108BFloat16EfEEvPKT_PaPT0_i --------------------------
	.section	.nv.constant0._ZN4vllm32dynamic_scaled_int8_quant_kernelIN3c108BFloat16EfEEvPKT_PaPT0_i,"a",@progbits
	.sectionflags	@""
	.align	4
.nv.constant0._ZN4vllm32dynamic_scaled_int8_quant_kernelIN3c108BFloat16EfEEvPKT_PaPT0_i:
	.zero		924


//--------------------- .nv.constant0._ZN4vllm36dynamic_scaled_int8_azp_quant_kernelIN3c104HalfEfiEEvPKT_PaPT0_PT1_i --------------------------
	.section	.nv.constant0._ZN4vllm36dynamic_scaled_int8_azp_quant_kernelIN3c104HalfEfiEEvPKT_PaPT0_PT1_i,"a",@progbits
	.sectionflags	@""
	.align	4
.nv.constant0._ZN4vllm36dynamic_scaled_int8_azp_quant_kernelIN3c104HalfEfiEEvPKT_PaPT0_PT1_i:
	.zero		932


//--------------------- .nv.constant0._ZN4vllm32dynamic_scaled_int8_quant_kernelIN3c104HalfEfEEvPKT_PaPT0_i --------------------------
	.section	.nv.constant0._ZN4vllm32dynamic_scaled_int8_quant_kernelIN3c104HalfEfEEvPKT_PaPT0_i,"a",@progbits
	.sectionflags	@""
	.align	4
.nv.constant0._ZN4vllm32dynamic_scaled_int8_quant_kernelIN3c104HalfEfEEvPKT_PaPT0_i:
	.zero		924


//--------------------- .nv.constant0._ZN4vllm36dynamic_scaled_int8_azp_quant_kernelIffiEEvPKT_PaPT0_PT1_i --------------------------
	.section	.nv.constant0._ZN4vllm36dynamic_scaled_int8_azp_quant_kernelIffiEEvPKT_PaPT0_PT1_i,"a",@progbits
	.sectionflags	@""
	.align	4
.nv.constant0._ZN4vllm36dynamic_scaled_int8_azp_quant_kernelIffiEEvPKT_PaPT0_PT1_i:
	.zero		932


//--------------------- .nv.constant0._ZN4vllm32dynamic_scaled_int8_quant_kernelIffEEvPKT_PaPT0_i --------------------------
	.section	.nv.constant0._ZN4vllm32dynamic_scaled_int8_quant_kernelIffEEvPKT_PaPT0_i,"a",@progbits
	.sectionflags	@""
	.align	4
.nv.constant0._ZN4vllm32dynamic_scaled_int8_quant_kernelIffEEvPKT_PaPT0_i:
	.zero		924


//--------------------- .nv.constant0._ZN4vllm35static_scaled_int8_azp_quant_kernelIN3c108BFloat16EfiEEvPKT_PaPKT0_PKT1_i --------------------------
	.section	.nv.constant0._ZN4vllm35static_scaled_int8_azp_quant_kernelIN3c108BFloat16EfiEEvPKT_PaPKT0_PKT1_i,"a",@progbits
	.sectionflags	@""
	.align	4
.nv.constant0._ZN4vllm35static_scaled_int8_azp_quant_kernelIN3c108BFloat16EfiEEvPKT_PaPKT0_PKT1_i:
	.zero		932


//--------------------- .nv.constant0._ZN4vllm31static_scaled_int8_quant_kernelIN3c108BFloat16EfEEvPKT_PaPKT0_i --------------------------
	.section	.nv.constant0._ZN4vllm31static_scaled_int8_quant_kernelIN3c108BFloat16EfEEvPKT_PaPKT0_i,"a",@progbits
	.sectionflags	@""
	.align	4
.nv.constant0._ZN4vllm31static_scaled_int8_quant_kernelIN3c108BFloat16EfEEvPKT_PaPKT0_i:
	.zero		924


//--------------------- .nv.constant0._ZN4vllm35static_scaled_int8_azp_quant_kernelIN3c104HalfEfiEEvPKT_PaPKT0_PKT1_i --------------------------
	.section	.nv.constant0._ZN4vllm35static_scaled_int8_azp_quant_kernelIN3c104HalfEfiEEvPKT_PaPKT0_PKT1_i,"a",@progbits
	.sectionflags	@""
	.align	4
.nv.constant0._ZN4vllm35static_scaled_int8_azp_quant_kernelIN3c104HalfEfiEEvPKT_PaPKT0_PKT1_i:
	.zero		932


//--------------------- .nv.constant0._ZN4vllm31static_scaled_int8_quant_kernelIN3c104HalfEfEEvPKT_PaPKT0_i --------------------------
	.section	.nv.constant0._ZN4vllm31static_scaled_int8_quant_kernelIN3c104HalfEfEEvPKT_PaPKT0_i,"a",@progbits
	.sectionflags	@""
	.align	4
.nv.constant0._ZN4vllm31static_scaled_int8_quant_kernelIN3c104HalfEfEEvPKT_PaPKT0_i:
	.zero		924


//--------------------- .nv.constant0._ZN4vllm35static_scaled_int8_azp_quant_kernelIffiEEvPKT_PaPKT0_PKT1_i --------------------------
	.section	.nv.constant0._ZN4vllm35static_scaled_int8_azp_quant_kernelIffiEEvPKT_PaPKT0_PKT1_i,"a",@progbits
	.sectionflags	@""
	.align	4
.nv.constant0._ZN4vllm35static_scaled_int8_azp_quant_kernelIffiEEvPKT_PaPKT0_PKT1_i:
	.zero		932


//--------------------- .nv.constant0._ZN4vllm31static_scaled_int8_quant_kernelIffEEvPKT_PaPKT0_i --------------------------
	.section	.nv.constant0._ZN4vllm31static_scaled_int8_quant_kernelIffEEvPKT_PaPKT0_i,"a",@progbits
	.sectionflags	@""
	.align	4
.nv.constant0._ZN4vllm31static_scaled_int8_quant_kernelIffEEvPKT_PaPKT0_i:
	.zero		924


//--------------------- .nv.constant0._ZN3cub18CUB_300001_SM_10306detail11EmptyKernelIvEEvv --------------------------
	.section	.nv.constant0._ZN3cub18CUB_300001_SM_10306detail11EmptyKernelIvEEvv,"a",@progbits
	.sectionflags	@""
	.align	4
.nv.constant0._ZN3cub18CUB_300001_SM_10306detail11EmptyKernelIvEEvv:
	.zero		896


//--------------------- SYMBOLS --------------------------

	.type		.nv.reservedSmem.offset0,@object
	.size		.nv.reservedSmem.offset0,0x4
	.type		.nv.reservedSmem.cap,@object
	.size		.nv.reservedSmem.cap,0x4
